	.target	sm_90a

	.elftype	@"ET_EXEC"


//--------------------- .note.nv.tkinfo           --------------------------
	.section	.note.nv.tkinfo,"",@"SHT_NOTE"
	.sectionflags	@"SHF_NOTE_NV_TKINFO"
	.tkinfo
        /*0018*/ 	.word	0x00000002
        /*0030*/ 	.string	""
        /*0030*/ 	.string	"ptxas"
        /*0030*/ 	.string	"Cuda compilation tools, release 13.0, V13.0.88"
        /*0030*/ 	.string	"Build cuda_13.0.r13.0/compiler.36424714_0"
        /*0030*/ 	.string	"-v  -suppress-debug-info  -lineinfo  -arch sm_90a "



//--------------------- .note.nv.cuinfo           --------------------------
	.section	.note.nv.cuinfo,"",@"SHT_NOTE"
	.sectionflags	@"SHF_NOTE_NV_CUINFO"
        /*0018*/ 	.short	0x0002
        /*001a*/ 	.short	0x005a
        /*001c*/ 	.short	0x0082
	.zero		2


//--------------------- .nv.info                  --------------------------
	.section	.nv.info,"",@"SHT_CUDA_INFO"
	.align	4


	//----- nvinfo : EIATTR_REGCOUNT
	.align		4
        /*0000*/ 	.byte	0x04, 0x2f
        /*0002*/ 	.short	(.L_1 - .L_0)
	.align		4
.L_0:
        /*0004*/ 	.word	index@(matmul_kernel)
        /*0008*/ 	.word	0x000000ff


	//----- nvinfo : EIATTR_FRAME_SIZE
	.align		4
.L_1:
        /*000c*/ 	.byte	0x04, 0x11
        /*000e*/ 	.short	(.L_3 - .L_2)
	.align		4
.L_2:
        /*0010*/ 	.word	index@(matmul_kernel)
        /*0014*/ 	.word	0x00000af8


	//----- nvinfo : EIATTR_MIN_STACK_SIZE
	.align		4
.L_3:
        /*0018*/ 	.byte	0x04, 0x12
        /*001a*/ 	.short	(.L_5 - .L_4)
	.align		4
.L_4:
        /*001c*/ 	.word	index@(matmul_kernel)
        /*0020*/ 	.word	0x00000af8
.L_5:


//--------------------- .nv.compat                --------------------------
	.section	.nv.compat,"",@"SHT_CUDA_COMPAT_INFO"
	.align	4
        /*0000*/ 	.byte	0x02, 0x09, 0x01, 0x00, 0x02, 0x02, 0x04, 0x00, 0x02, 0x05, 0x05, 0x00, 0x03, 0x07, 0x01, 0x01
        /*0010*/ 	.byte	0x02, 0x03, 0x00, 0x00, 0x02, 0x06, 0x01, 0x00, 0x04, 0x0b, 0x08, 0x00, 0x00, 0x00, 0x00, 0x00
        /*0020*/ 	.byte	0x00, 0x00, 0x00, 0x00


//--------------------- .nv.info.matmul_kernel    --------------------------
	.section	.nv.info.matmul_kernel,"",@"SHT_CUDA_INFO"
	.sectionflags	@""
	.align	4


	//----- nvinfo : EIATTR_CUDA_API_VERSION
	.align		4
        /*0000*/ 	.byte	0x04, 0x37
        /*0002*/ 	.short	(.L_7 - .L_6)
.L_6:
        /*0004*/ 	.word	0x00000082


	//----- nvinfo : EIATTR_KPARAM_INFO
	.align		4
.L_7:
        /*0008*/ 	.byte	0x04, 0x17
        /*000a*/ 	.short	(.L_9 - .L_8)
.L_8:
        /*000c*/ 	.word	0x00000000
        /*0010*/ 	.short	0x000d
        /*0012*/ 	.short	0x0048
        /*0014*/ 	.byte	0x00, 0xf4, 0x21, 0x00


	//----- nvinfo : EIATTR_KPARAM_INFO
	.align		4
.L_9:
        /*0018*/ 	.byte	0x04, 0x17
        /*001a*/ 	.short	(.L_11 - .L_10)
.L_10:
        /*001c*/ 	.word	0x00000000
        /*0020*/ 	.short	0x000c
        /*0022*/ 	.short	0x0040
        /*0024*/ 	.byte	0x00, 0xf4, 0x21, 0x00


	//----- nvinfo : EIATTR_KPARAM_INFO
	.align		4
.L_11:
        /*0028*/ 	.byte	0x04, 0x17
        /*002a*/ 	.short	(.L_13 - .L_12)
.L_12:
        /*002c*/ 	.word	0x00000000
        /*0030*/ 	.short	0x000b
        /*0032*/ 	.short	0x0038
        /*0034*/ 	.byte	0x00, 0xf0, 0x11, 0x00


	//----- nvinfo : EIATTR_KPARAM_INFO
	.align		4
.L_13:
        /*0038*/ 	.byte	0x04, 0x17
        /*003a*/ 	.short	(.L_15 - .L_14)
.L_14:
        /*003c*/ 	.word	0x00000000
        /*0040*/ 	.short	0x000a
        /*0042*/ 	.short	0x0034
        /*0044*/ 	.byte	0x00, 0xf0, 0x11, 0x00


	//----- nvinfo : EIATTR_KPARAM_INFO
	.align		4
.L_15:
        /*0048*/ 	.byte	0x04, 0x17
        /*004a*/ 	.short	(.L_17 - .L_16)
.L_16:
        /*004c*/ 	.word	0x00000000
        /*0050*/ 	.short	0x0009
        /*0052*/ 	.short	0x0030
        /*0054*/ 	.byte	0x00, 0xf0, 0x11, 0x00


	//----- nvinfo : EIATTR_KPARAM_INFO
	.align		4
.L_17:
        /*0058*/ 	.byte	0x04, 0x17
        /*005a*/ 	.short	(.L_19 - .L_18)
.L_18:
        /*005c*/ 	.word	0x00000000
        /*0060*/ 	.short	0x0008
        /*0062*/ 	.short	0x002c
        /*0064*/ 	.byte	0x00, 0xf0, 0x11, 0x00


	//----- nvinfo : EIATTR_KPARAM_INFO
	.align		4
.L_19:
        /*0068*/ 	.byte	0x04, 0x17
        /*006a*/ 	.short	(.L_21 - .L_20)
.L_20:
        /*006c*/ 	.word	0x00000000
        /*0070*/ 	.short	0x0007
        /*0072*/ 	.short	0x0028
        /*0074*/ 	.byte	0x00, 0xf0, 0x11, 0x00


	//----- nvinfo : EIATTR_KPARAM_INFO
	.align		4
.L_21:
        /*0078*/ 	.byte	0x04, 0x17
        /*007a*/ 	.short	(.L_23 - .L_22)
.L_22:
        /*007c*/ 	.word	0x00000000
        /*0080*/ 	.short	0x0006
        /*0082*/ 	.short	0x0024
        /*0084*/ 	.byte	0x00, 0xf0, 0x11, 0x00


	//----- nvinfo : EIATTR_KPARAM_INFO
	.align		4
.L_23:
        /*0088*/ 	.byte	0x04, 0x17
        /*008a*/ 	.short	(.L_25 - .L_24)
.L_24:
        /*008c*/ 	.word	0x00000000
        /*0090*/ 	.short	0x0005
        /*0092*/ 	.short	0x0020
        /*0094*/ 	.byte	0x00, 0xf0, 0x11, 0x00


	//----- nvinfo : EIATTR_KPARAM_INFO
	.align		4
.L_25:
        /*0098*/ 	.byte	0x04, 0x17
        /*009a*/ 	.short	(.L_27 - .L_26)
.L_26:
        /*009c*/ 	.word	0x00000000
        /*00a0*/ 	.short	0x0004
        /*00a2*/ 	.short	0x001c
        /*00a4*/ 	.byte	0x00, 0xf0, 0x11, 0x00


	//----- nvinfo : EIATTR_KPARAM_INFO
	.align		4
.L_27:
        /*00a8*/ 	.byte	0x04, 0x17
        /*00aa*/ 	.short	(.L_29 - .L_28)
.L_28:
        /*00ac*/ 	.word	0x00000000
        /*00b0*/ 	.short	0x0003
        /*00b2*/ 	.short	0x0018
        /*00b4*/ 	.byte	0x00, 0xf0, 0x11, 0x00


	//----- nvinfo : EIATTR_KPARAM_INFO
	.align		4
.L_29:
        /*00b8*/ 	.byte	0x04, 0x17
        /*00ba*/ 	.short	(.L_31 - .L_30)
.L_30:
        /*00bc*/ 	.word	0x00000000
        /*00c0*/ 	.short	0x0002
        /*00c2*/ 	.short	0x0010
        /*00c4*/ 	.byte	0x00, 0xf4, 0x21, 0x00


	//----- nvinfo : EIATTR_KPARAM_INFO
	.align		4
.L_31:
        /*00c8*/ 	.byte	0x04, 0x17
        /*00ca*/ 	.short	(.L_33 - .L_32)
.L_32:
        /*00cc*/ 	.word	0x00000000
        /*00d0*/ 	.short	0x0001
        /*00d2*/ 	.short	0x0008
        /*00d4*/ 	.byte	0x00, 0xf4, 0x21, 0x00


	//----- nvinfo : EIATTR_KPARAM_INFO
	.align		4
.L_33:
        /*00d8*/ 	.byte	0x04, 0x17
        /*00da*/ 	.short	(.L_35 - .L_34)
.L_34:
        /*00dc*/ 	.word	0x00000000
        /*00e0*/ 	.short	0x0000
        /*00e2*/ 	.short	0x0000
        /*00e4*/ 	.byte	0x00, 0xf4, 0x21, 0x00


	//----- nvinfo : EIATTR_EXPLICIT_CLUSTER
	.align		4
.L_35:
        /*00e8*/ 	.byte	0x01, 0x3e
	.zero		2


	//----- nvinfo : EIATTR_CTA_PER_CLUSTER
	.align		4
        /*00ec*/ 	.byte	0x04, 0x3d
        /*00ee*/ 	.short	(.L_37 - .L_36)
.L_36:
        /*00f0*/ 	.word	0x00000004
        /*00f4*/ 	.word	0x00000001
        /*00f8*/ 	.word	0x00000001


	//----- nvinfo : EIATTR_SPARSE_MMA_MASK
	.align		4
.L_37:
        /*00fc*/ 	.byte	0x03, 0x50
        /*00fe*/ 	.short	0x0000


	//----- nvinfo : EIATTR_MAXREG_COUNT
	.align		4
        /*0100*/ 	.byte	0x03, 0x1b
        /*0102*/ 	.short	0x00ff


	//----- nvinfo : EIATTR_NUM_BARRIERS
	.align		4
        /*0104*/ 	.byte	0x02, 0x4c
        /*0106*/ 	.byte	0x01
	.zero		1


	//----- nvinfo : EIATTR_ANNOTATIONS
	.align		4
        /*0108*/ 	.byte	0x04, 0x55
        /*010a*/ 	.short	(.L_39 - .L_38)


	//   ....[0]....
.L_38:
        /*010c*/ 	.word	0x00000001
        /*0110*/ 	.byte	0x80, 0x09, 0x00, 0x00, 0x01, 0x00, 0x00, 0x00, 0xd0, 0x76, 0x00, 0x00, 0x01, 0x00, 0x00, 0x00
        /* <DEDUP_REMOVED lines=995> */
        /*3f50*/ 	.byte	0x90, 0x85, 0x01, 0x00


	//----- nvinfo : EIATTR_MERCURY_ISA_VERSION
	.align		4
.L_39:
        /*3f54*/ 	.byte	0x03, 0x5f
        /*3f56*/ 	.short	0x0101


	//----- nvinfo : EIATTR_EXIT_INSTR_OFFSETS
	.align		4
        /*3f58*/ 	.byte	0x04, 0x1c
        /*3f5a*/ 	.short	(.L_41 - .L_40)


	//   ....[0]....
.L_40:
        /*3f5c*/ 	.word	0x000216c0


	//   ....[1]....
        /*3f60*/ 	.word	0x000216f0


	//----- nvinfo : EIATTR_REQNTID
	.align		4
.L_41:
        /*3f64*/ 	.byte	0x04, 0x10
        /*3f66*/ 	.short	(.L_43 - .L_42)
.L_42:
        /*3f68*/ 	.word	0x00000080
        /*3f6c*/ 	.word	0x00000001
        /*3f70*/ 	.word	0x00000001


	//----- nvinfo : EIATTR_CBANK_PARAM_SIZE
	.align		4
.L_43:
        /*3f74*/ 	.byte	0x03, 0x19
        /*3f76*/ 	.short	0x0050


	//----- nvinfo : EIATTR_PARAM_CBANK
	.align		4
        /*3f78*/ 	.byte	0x04, 0x0a
        /*3f7a*/ 	.short	(.L_45 - .L_44)
	.align		4
.L_44:
        /*3f7c*/ 	.word	index@(.nv.constant0.matmul_kernel)
        /*3f80*/ 	.short	0x0210
        /*3f82*/ 	.short	0x0050


	//----- nvinfo : EIATTR_SW_WAR
	.align		4
.L_45:
        /*3f84*/ 	.byte	0x04, 0x36
        /*3f86*/ 	.short	(.L_47 - .L_46)
.L_46:
        /*3f88*/ 	.word	0x00000008
.L_47:


//--------------------- .nv.callgraph             --------------------------
	.section	.nv.callgraph,"",@"SHT_CUDA_CALLGRAPH"
	.align	4
	.sectionentsize	8
	.align		4
        /*0000*/ 	.word	0x00000000
	.align		4
        /*0004*/ 	.word	0xffffffff
	.align		4
        /*0008*/ 	.word	0x00000000
	.align		4
        /*000c*/ 	.word	0xfffffffe
	.align		4
        /*0010*/ 	.word	0x00000000
	.align		4
        /*0014*/ 	.word	0xfffffffd
	.align		4
        /*0018*/ 	.word	0x00000000
	.align		4
        /*001c*/ 	.word	0xfffffffc


//--------------------- .text.matmul_kernel       --------------------------
	.section	.text.matmul_kernel,"ax",@progbits
	.align	128
        .global         matmul_kernel
        .type           matmul_kernel,@function
        .size           matmul_kernel,(.L_x_3 - matmul_kernel)
        .other          matmul_kernel,@"STO_CUDA_ENTRY STV_DEFAULT"
matmul_kernel:
.text.matmul_kernel:
[----:B------:R-:W0:Y:S08]  /*0000*/  LDC R1, c[0x0][0x28] ;  /* 0x00000a00ff017b82 */ /* 0x000e300000000800 */
[----:B------:R-:W1:Y:S01]  /*0010*/  LDC.64 R152, c[0x0][0x228] ;  /* 0x00008a00ff987b82 */ /* 0x000e620000000a00 */
[----:B0-----:R-:W-:Y:S01]  /*0020*/  VIADD R1, R1, 0xfffff508 ;  /* 0xfffff50801017836 */ /* 0x001fe20000000000 */
[----:B------:R-:W-:Y:S01]  /*0030*/  ULDC.64 UR14, c[0x0][0x208] ;  /* 0x00008200000e7ab9 */ /* 0x000fe20000000a00 */
[----:B------:R-:W-:-:S02]  /*0040*/  CS2R R36, SRZ ;  /* 0x0000000000247805 */ /* 0x000fc4000001ff00 */
[----:B------:R-:W-:Y:S02]  /*0050*/  CS2R R38, SRZ ;  /* 0x0000000000267805 */ /* 0x000fe4000001ff00 */
[----:B------:R-:W-:Y:S02]  /*0060*/  CS2R R40, SRZ ;  /* 0x0000000000287805 */ /* 0x000fe4000001ff00 */
[----:B------:R-:W-:Y:S02]  /*0070*/  CS2R R42, SRZ ;  /* 0x00000000002a7805 */ /* 0x000fe4000001ff00 */
[----:B------:R-:W-:Y:S01]  /*0080*/  CS2R R44, SRZ ;  /* 0x00000000002c7805 */ /* 0x000fe2000001ff00 */
[----:B------:R-:W0:Y:S01]  /*0090*/  S2UR UR4, SR_CTAID.X ;  /* 0x00000000000479c3 */ /* 0x000e220000002500 */
[----:B------:R-:W-:Y:S02]  /*00a0*/  CS2R R46, SRZ ;  /* 0x00000000002e7805 */ /* 0x000fe4000001ff00 */
[----:B------:R-:W-:-:S02]  /*00b0*/  CS2R R48, SRZ ;  /* 0x0000000000307805 */ /* 0x000fc4000001ff00 */
[----:B------:R-:W-:Y:S02]  /*00c0*/  CS2R R50, SRZ ;  /* 0x0000000000327805 */ /* 0x000fe4000001ff00 */
[----:B------:R-:W-:Y:S02]  /*00d0*/  CS2R R20, SRZ ;  /* 0x0000000000147805 */ /* 0x000fe4000001ff00 */
[----:B------:R-:W-:Y:S02]  /*00e0*/  CS2R R22, SRZ ;  /* 0x0000000000167805 */ /* 0x000fe4000001ff00 */
[----:B------:R-:W-:Y:S02]  /*00f0*/  CS2R R16, SRZ ;  /* 0x0000000000107805 */ /* 0x000fe4000001ff00 */
        /* <DEDUP_REMOVED lines=8> */
[----:B------:R-:W-:Y:S01]  /*0180*/  CS2R R66, SRZ ;  /* 0x0000000000427805 */ /* 0x000fe2000001ff00 */
[----:B-1----:R-:W-:Y:S01]  /*0190*/  VIADD R0, R153, 0x1ff ;  /* 0x000001ff99007836 */ /* 0x002fe20000000000 */
[----:B------:R-:W-:Y:S02]  /*01a0*/  CS2R R68, SRZ ;  /* 0x0000000000447805 */ /* 0x000fe4000001ff00 */
[----:B------:R-:W-:Y:S02]  /*01b0*/  CS2R R70, SRZ ;  /* 0x0000000000467805 */ /* 0x000fe4000001ff00 */
[----:B------:R-:W-:Y:S02]  /*01c0*/  CS2R R72, SRZ ;  /* 0x0000000000487805 */ /* 0x000fe4000001ff00 */
[----:B------:R-:W-:Y:S02]  /*01d0*/  CS2R R74, SRZ ;  /* 0x00000000004a7805 */ /* 0x000fe4000001ff00 */
[----:B------:R-:W-:-:S02]  /*01e0*/  SHF.R.S32.HI R3, RZ, 0x1f, R0 ;  /* 0x0000001fff037819 */ /* 0x000fc40000011400 */
[----:B------:R-:W-:Y:S02]  /*01f0*/  CS2R R76, SRZ ;  /* 0x00000000004c7805 */ /* 0x000fe4000001ff00 */
[----:B------:R-:W-:Y:S02]  /*0200*/  CS2R R78, SRZ ;  /* 0x00000000004e7805 */ /* 0x000fe4000001ff00 */
[----:B0-----:R-:W-:Y:S01]  /*0210*/  I2FP.F32.U32 R5, UR4 ;  /* 0x0000000400057c45 */ /* 0x001fe20008201000 */
[----:B------:R-:W-:Y:S01]  /*0220*/  ULDC UR4, c[0x0][0x150] ;  /* 0x0000540000047ab9 */ /* 0x000fe20000000800 */
[----:B------:R-:W-:Y:S02]  /*0230*/  LEA.HI R3, R3, R0, RZ, 0x9 ;  /* 0x0000000003037211 */ /* 0x000fe400078f48ff */
[----:B------:R-:W-:Y:S02]  /*0240*/  CS2R R80, SRZ ;  /* 0x0000000000507805 */ /* 0x000fe4000001ff00 */
[----:B------:R-:W-:Y:S01]  /*0250*/  CS2R R82, SRZ ;  /* 0x0000000000527805 */ /* 0x000fe2000001ff00 */
[----:B------:R-:W-:Y:S01]  /*0260*/  FMUL R5, R5, UR4 ;  /* 0x0000000405057c20 */ /* 0x000fe20008400000 */
[----:B------:R-:W-:-:S02]  /*0270*/  SHF.R.S32.HI R3, RZ, 0x9, R3 ;  /* 0x00000009ff037819 */ /* 0x000fc40000011403 */
[----:B------:R-:W-:Y:S02]  /*0280*/  CS2R R84, SRZ ;  /* 0x0000000000547805 */ /* 0x000fe4000001ff00 */
[----:B------:R-:W-:Y:S02]  /*0290*/  CS2R R86, SRZ ;  /* 0x0000000000567805 */ /* 0x000fe4000001ff00 */
[----:B------:R-:W-:Y:S02]  /*02a0*/  CS2R R88, SRZ ;  /* 0x0000000000587805 */ /* 0x000fe4000001ff00 */
[----:B------:R-:W-:Y:S01]  /*02b0*/  CS2R R90, SRZ ;  /* 0x00000000005a7805 */ /* 0x000fe2000001ff00 */
[----:B------:R-:W-:Y:S01]  /*02c0*/  IMAD.SHL.U32 R4, R3, 0x8, RZ ;  /* 0x0000000803047824 */ /* 0x000fe200078e00ff */
[----:B------:R-:W0:Y:S01]  /*02d0*/  F2I.U32.TRUNC.NTZ R5, R5 ;  /* 0x0000000500057305 */ /* 0x000e22000020f000 */
[----:B------:R-:W-:Y:S02]  /*02e0*/  CS2R R92, SRZ ;  /* 0x00000000005c7805 */ /* 0x000fe4000001ff00 */
[----:B------:R-:W-:-:S02]  /*02f0*/  CS2R R94, SRZ ;  /* 0x00000000005e7805 */ /* 0x000fc4000001ff00 */
[----:B------:R-:W-:Y:S02]  /*0300*/  CS2R R96, SRZ ;  /* 0x0000000000607805 */ /* 0x000fe4000001ff00 */
[----:B------:R-:W-:Y:S02]  /*0310*/  IABS R7, R4 ;  /* 0x0000000400077213 */ /* 0x000fe40000000000 */
[----:B------:R-:W-:Y:S02]  /*0320*/  CS2R R98, SRZ ;  /* 0x0000000000627805 */ /* 0x000fe4000001ff00 */
[----:B------:R-:W-:Y:S02]  /*0330*/  CS2R R100, SRZ ;  /* 0x0000000000647805 */ /* 0x000fe4000001ff00 */
[----:B------:R-:W-:Y:S01]  /*0340*/  CS2R R102, SRZ ;  /* 0x0000000000667805 */ /* 0x000fe2000001ff00 */
[----:B------:R-:W1:Y:S01]  /*0350*/  I2F.RP R0, R7 ;  /* 0x0000000700007306 */ /* 0x000e620000209400 */
[----:B------:R-:W-:-:S02]  /*0360*/  CS2R R104, SRZ ;  /* 0x0000000000687805 */ /* 0x000fc4000001ff00 */
[----:B------:R-:W-:Y:S02]  /*0370*/  CS2R R106, SRZ ;  /* 0x00000000006a7805 */ /* 0x000fe4000001ff00 */
[----:B------:R-:W-:Y:S02]  /*0380*/  CS2R R108, SRZ ;  /* 0x00000000006c7805 */ /* 0x000fe4000001ff00 */
[----:B------:R-:W-:Y:S02]  /*0390*/  CS2R R110, SRZ ;  /* 0x00000000006e7805 */ /* 0x000fe4000001ff00 */
[----:B------:R-:W-:Y:S02]  /*03a0*/  CS2R R112, SRZ ;  /* 0x0000000000707805 */ /* 0x000fe4000001ff00 */
[----:B------:R-:W-:Y:S02]  /*03b0*/  CS2R R114, SRZ ;  /* 0x0000000000727805 */ /* 0x000fe4000001ff00 */
[----:B0-----:R-:W-:-:S02]  /*03c0*/  IABS R11, R5 ;  /* 0x00000005000b7213 */ /* 0x001fc40000000000 */
[----:B------:R-:W-:Y:S02]  /*03d0*/  CS2R R116, SRZ ;  /* 0x0000000000747805 */ /* 0x000fe4000001ff00 */
[----:B------:R-:W-:Y:S02]  /*03e0*/  CS2R R118, SRZ ;  /* 0x0000000000767805 */ /* 0x000fe4000001ff00 */
[----:B------:R-:W-:Y:S02]  /*03f0*/  CS2R R120, SRZ ;  /* 0x0000000000787805 */ /* 0x000fe4000001ff00 */
[----:B------:R-:W-:Y:S02]  /*0400*/  CS2R R122, SRZ ;  /* 0x00000000007a7805 */ /* 0x000fe4000001ff00 */
[----:B------:R-:W-:Y:S02]  /*0410*/  CS2R R124, SRZ ;  /* 0x00000000007c7805 */ /* 0x000fe4000001ff00 */
[----:B------:R-:W-:-:S02]  /*0420*/  CS2R R126, SRZ ;  /* 0x00000000007e7805 */ /* 0x000fc4000001ff00 */
[----:B------:R-:W-:Y:S01]  /*0430*/  CS2R R128, SRZ ;  /* 0x0000000000807805 */ /* 0x000fe2000001ff00 */
[----:B-1----:R-:W0:Y:S01]  /*0440*/  MUFU.RCP R0, R0 ;  /* 0x0000000000007308 */ /* 0x002e220000001000 */
        /* <DEDUP_REMOVED lines=10> */
[----:B------:R-:W-:Y:S01]  /*04f0*/  CS2R R150, SRZ ;  /* 0x0000000000967805 */ /* 0x000fe2000001ff00 */
[----:B0-----:R-:W-:Y:S01]  /*0500*/  VIADD R2, R0, 0xffffffe ;  /* 0x0ffffffe00027836 */ /* 0x001fe20000000000 */
[----:B------:R-:W-:-:S03]  /*0510*/  IABS R0, R4 ;  /* 0x0000000400007213 */ /* 0x000fc60000000000 */
[----:B------:R0:W1:Y:S02]  /*0520*/  F2I.FTZ.U32.TRUNC.NTZ R3, R2 ;  /* 0x0000000200037305 */ /* 0x000064000021f000 */
[----:B------:R-:W-:Y:S02]  /*0530*/  IMAD.MOV R0, RZ, RZ, -R0 ;  /* 0x000000ffff007224 */ /* 0x000fe400078e0a00 */
[----:B0-----:R-:W-:Y:S02]  /*0540*/  IMAD.MOV.U32 R2, RZ, RZ, RZ ;  /* 0x000000ffff027224 */ /* 0x001fe400078e00ff */
[----:B-1----:R-:W-:-:S04]  /*0550*/  IMAD.MOV R6, RZ, RZ, -R3 ;  /* 0x000000ffff067224 */ /* 0x002fc800078e0a03 */
[----:B------:R-:W-:-:S04]  /*0560*/  IMAD R9, R6, R7, RZ ;  /* 0x0000000706097224 */ /* 0x000fc800078e02ff */
[----:B------:R-:W-:-:S06]  /*0570*/  IMAD.HI.U32 R2, R3, R9, R2 ;  /* 0x0000000903027227 */ /* 0x000fcc00078e0002 */
[----:B------:R-:W-:-:S04]  /*0580*/  IMAD.HI.U32 R2, R2, R11, RZ ;  /* 0x0000000b02027227 */ /* 0x000fc800078e00ff */
[----:B------:R-:W-:-:S05]  /*0590*/  IMAD R0, R2, R0, R11 ;  /* 0x0000000002007224 */ /* 0x000fca00078e020b */
[----:B------:R-:W-:-:S13]  /*05a0*/  ISETP.GT.U32.AND P1, PT, R7, R0, PT ;  /* 0x000000000700720c */ /* 0x000fda0003f24070 */
[----:B------:R-:W-:Y:S02]  /*05b0*/  @!P1 IMAD.IADD R0, R0, 0x1, -R7 ;  /* 0x0000000100009824 */ /* 0x000fe400078e0a07 */
[----:B------:R-:W-:Y:S01]  /*05c0*/  @!P1 VIADD R2, R2, 0x1 ;  /* 0x0000000102029836 */ /* 0x000fe20000000000 */
[----:B------:R-:W-:Y:S02]  /*05d0*/  ISETP.NE.AND P1, PT, R4, RZ, PT ;  /* 0x000000ff0400720c */ /* 0x000fe40003f25270 */
[----:B------:R-:W-:Y:S02]  /*05e0*/  ISETP.GE.U32.AND P0, PT, R0, R7, PT ;  /* 0x000000070000720c */ /* 0x000fe40003f06070 */
[----:B------:R-:W-:-:S04]  /*05f0*/  LOP3.LUT R0, R5, R4, RZ, 0x3c, !PT ;  /* 0x0000000405007212 */ /* 0x000fc800078e3cff */
[----:B------:R-:W-:Y:S01]  /*0600*/  ISETP.GE.AND P2, PT, R0, RZ, PT ;  /* 0x000000ff0000720c */ /* 0x000fe20003f46270 */
[----:B------:R-:W-:-:S05]  /*0610*/  VIADD R0, R152, 0xff ;  /* 0x000000ff98007836 */ /* 0x000fca0000000000 */
[----:B------:R-:W-:Y:S01]  /*0620*/  SHF.R.S32.HI R3, RZ, 0x1f, R0 ;  /* 0x0000001fff037819 */ /* 0x000fe20000011400 */
[----:B------:R-:W-:-:S03]  /*0630*/  @P0 VIADD R2, R2, 0x1 ;  /* 0x0000000102020836 */ /* 0x000fc60000000000 */
[----:B------:R-:W-:-:S03]  /*0640*/  LEA.HI R3, R3, R0, RZ, 0x8 ;  /* 0x0000000003037211 */ /* 0x000fc600078f40ff */
[----:B------:R-:W-:Y:S01]  /*0650*/  @!P2 IMAD.MOV R2, RZ, RZ, -R2 ;  /* 0x000000ffff02a224 */ /* 0x000fe200078e0a02 */
[----:B------:R-:W-:-:S05]  /*0660*/  @!P1 LOP3.LUT R2, RZ, R4, RZ, 0x33, !PT ;  /* 0x00000004ff029212 */ /* 0x000fca00078e33ff */
[----:B------:R-:W-:Y:S02]  /*0670*/  IMAD.SHL.U32 R8, R2, 0x8, RZ ;  /* 0x0000000802087824 */ /* 0x000fe400078e00ff */
[----:B------:R-:W-:-:S03]  /*0680*/  IMAD.MOV R2, RZ, RZ, -R2 ;  /* 0x000000ffff027224 */ /* 0x000fc600078e0a02 */
[----:B------:R-:W-:Y:S01]  /*0690*/  LEA.HI.SX32 R3, R3, -R8, 0x18 ;  /* 0x8000000803037211 */ /* 0x000fe200078fc2ff */
[----:B------:R-:W-:-:S03]  /*06a0*/  IMAD R11, R4, R2, R5 ;  /* 0x00000002040b7224 */ /* 0x000fc600078e0205 */
[----:B------:R-:W-:-:S04]  /*06b0*/  VIMNMX R6, R3, 0x8, PT ;  /* 0x0000000803067848 */ /* 0x000fc80003fe0100 */
[-C--:B------:R-:W-:Y:S02]  /*06c0*/  IABS R7, R6.reuse ;  /* 0x0000000600077213 */ /* 0x080fe40000000000 */
[----:B------:R-:W-:Y:S02]  /*06d0*/  IABS R4, R6 ;  /* 0x0000000600047213 */ /* 0x000fe40000000000 */
[----:B------:R-:W0:Y:S08]  /*06e0*/  I2F.RP R0, R7 ;  /* 0x0000000700007306 */ /* 0x000e300000209400 */
[----:B0-----:R-:W0:Y:S02]  /*06f0*/  MUFU.RCP R0, R0 ;  /* 0x0000000000007308 */ /* 0x001e240000001000 */
[----:B0-----:R-:W-:-:S02]  /*0700*/  VIADD R3, R0, 0xffffffe ;  /* 0x0ffffffe00037836 */ /* 0x001fc40000000000 */
[----:B------:R-:W-:-:S04]  /*0710*/  IMAD.MOV R0, RZ, RZ, -R4 ;  /* 0x000000ffff007224 */ /* 0x000fc800078e0a04 */
[----:B------:R-:W0:Y:S02]  /*0720*/  F2I.FTZ.U32.TRUNC.NTZ R3, R3 ;  /* 0x0000000300037305 */ /* 0x000e24000021f000 */
[----:B0-----:R-:W-:-:S04]  /*0730*/  IMAD.MOV R9, RZ, RZ, -R3 ;  /* 0x000000ffff097224 */ /* 0x001fc800078e0a03 */
[----:B------:R-:W-:Y:S01]  /*0740*/  IMAD.MOV.U32 R2, RZ, RZ, R9 ;  /* 0x000000ffff027224 */ /* 0x000fe200078e0009 */
[----:B------:R-:W-:-:S03]  /*0750*/  IABS R9, R11 ;  /* 0x0000000b00097213 */ /* 0x000fc60000000000 */
[----:B------:R-:W-:Y:S02]  /*0760*/  IMAD R5, R2, R7, RZ ;  /* 0x0000000702057224 */ /* 0x000fe400078e02ff */
[----:B------:R-:W-:-:S04]  /*0770*/  IMAD.MOV.U32 R2, RZ, RZ, RZ ;  /* 0x000000ffff027224 */ /* 0x000fc800078e00ff */
[----:B------:R-:W-:Y:S02]  /*0780*/  IMAD.HI.U32 R2, R3, R5, R2 ;  /* 0x0000000503027227 */ /* 0x000fe400078e0002 */
[----:B------:R-:W0:Y:S04]  /*0790*/  S2R R5, SR_CgaCtaId ;  /* 0x0000000000057919 */ /* 0x000e280000008800 */
[----:B------:R-:W-:-:S04]  /*07a0*/  IMAD.HI.U32 R2, R2, R9, RZ ;  /* 0x0000000902027227 */ /* 0x000fc800078e00ff */
[----:B------:R-:W-:-:S05]  /*07b0*/  IMAD R0, R2, R0, R9 ;  /* 0x0000000002007224 */ /* 0x000fca00078e0209 */
[----:B------:R-:W-:-:S13]  /*07c0*/  ISETP.GT.U32.AND P1, PT, R7, R0, PT ;  /* 0x000000000700720c */ /* 0x000fda0003f24070 */
[----:B------:R-:W-:Y:S02]  /*07d0*/  @!P1 IMAD.IADD R0, R0, 0x1, -R7 ;  /* 0x0000000100009824 */ /* 0x000fe400078e0a07 */
[----:B------:R-:W-:Y:S01]  /*07e0*/  @!P1 VIADD R2, R2, 0x1 ;  /* 0x0000000102029836 */ /* 0x000fe20000000000 */
[----:B------:R-:W-:Y:S02]  /*07f0*/  ISETP.NE.AND P1, PT, R6, RZ, PT ;  /* 0x000000ff0600720c */ /* 0x000fe40003f25270 */
[----:B------:R-:W-:Y:S01]  /*0800*/  ISETP.GE.U32.AND P0, PT, R0, R7, PT ;  /* 0x000000070000720c */ /* 0x000fe20003f06070 */
[----:B0-----:R-:W-:Y:S01]  /*0810*/  IMAD.SHL.U32 R4, R5, 0x40, RZ ;  /* 0x0000004005047824 */ /* 0x001fe200078e00ff */
[----:B------:R-:W-:Y:S02]  /*0820*/  LOP3.LUT R0, R11, R6, RZ, 0x3c, !PT ;  /* 0x000000060b007212 */ /* 0x000fe400078e3cff */
[----:B------:R-:W-:Y:S02]  /*0830*/  MOV R7, 0x400 ;  /* 0x0000040000077802 */ /* 0x000fe40000000f00 */
[----:B------:R-:W-:-:S02]  /*0840*/  ISETP.GE.AND P2, PT, R0, RZ, PT ;  /* 0x000000ff0000720c */ /* 0x000fc40003f46270 */
[----:B------:R-:W0:Y:S01]  /*0850*/  S2R R0, SR_TID.X ;  /* 0x0000000000007919 */ /* 0x000e220000002100 */
[----:B------:R-:W-:Y:S02]  /*0860*/  R2UR UR12, R7 ;  /* 0x00000000070c72ca */ /* 0x000fe400000e0000 */
[----:B------:R-:W-:Y:S02]  /*0870*/  R2UR UR4, R5 ;  /* 0x00000000050472ca */ /* 0x000fe400000e0000 */
[----:B------:R-:W-:-:S06]  /*0880*/  @P0 VIADD R2, R2, 0x1 ;  /* 0x0000000102020836 */ /* 0x000fcc0000000000 */
[----:B------:R-:W-:Y:S01]  /*0890*/  @!P2 IMAD.MOV R2, RZ, RZ, -R2 ;  /* 0x000000ffff02a224 */ /* 0x000fe200078e0a02 */
[----:B------:R-:W-:-:S04]  /*08a0*/  @!P1 LOP3.LUT R2, RZ, R6, RZ, 0x33, !PT ;  /* 0x00000006ff029212 */ /* 0x000fc800078e33ff */
[----:B------:R-:W-:Y:S01]  /*08b0*/  ULEA UR12, UR4, UR12, 0x18 ;  /* 0x0000000c040c7291 */ /* 0x000fe2000f8ec03f */
[----:B------:R-:W-:-:S04]  /*08c0*/  IMAD.MOV R3, RZ, RZ, -R2 ;  /* 0x000000ffff037224 */ /* 0x000fc800078e0a02 */
[----:B------:R-:W-:Y:S01]  /*08d0*/  IMAD R3, R6, R3, R11 ;  /* 0x0000000306037224 */ /* 0x000fe200078e020b */
[----:B------:R-:W-:Y:S02]  /*08e0*/  LOP3.LUT R6, R4, 0x80, RZ, 0xc0, !PT ;  /* 0x0000008004067812 */ /* 0x000fe400078ec0ff */
[----:B------:R-:W-:Y:S01]  /*08f0*/  CS2R R10, SRZ ;  /* 0x00000000000a7805 */ /* 0x000fe2000001ff00 */
[----:B------:R-:W-:Y:S01]  /*0900*/  IMAD.IADD R3, R8, 0x1, R3 ;  /* 0x0000000108037824 */ /* 0x000fe200078e0203 */
[----:B------:R-:W-:-:S03]  /*0910*/  CS2R R8, SRZ ;  /* 0x0000000000087805 */ /* 0x000fc6000001ff00 */
[----:B------:R-:W-:Y:S02]  /*0920*/  IMAD R3, R3, 0x100, R6 ;  /* 0x0000010003037824 */ /* 0x000fe400078e0206 */
[----:B------:R-:W1:Y:S01]  /*0930*/  LDC R6, c[0x0][0x230] ;  /* 0x00008c00ff067b82 */ /* 0x000e620000000800 */
[----:B0-----:R-:W-:-:S05]  /*0940*/  LOP3.LUT R4, R0, 0x7f, RZ, 0xc0, !PT ;  /* 0x0000007f00047812 */ /* 0x001fca00078ec0ff */
[----:B------:R-:W-:Y:S02]  /*0950*/  IMAD.IADD R24, R4, 0x1, R3 ;  /* 0x0000000104187824 */ /* 0x000fe400078e0203 */
[----:B------:R-:W-:Y:S02]  /*0960*/  IMAD.SHL.U32 R3, R5, 0x100, RZ ;  /* 0x0000010005037824 */ /* 0x000fe400078e00ff */
[----:B------:R-:W-:Y:S01]  /*0970*/  IMAD.SHL.U32 R4, R2, 0x200, RZ ;  /* 0x0000020002047824 */ /* 0x000fe200078e00ff */
[----:B------:R0:W-:Y:S02]  /*0980*/  STL [R1+0x7f8], R24 ;  /* 0x0007f81801007387 */ /* 0x0001e40000100800 */
[----:B------:R-:W-:Y:S01]  /*0990*/  LOP3.LUT R25, R3, 0x100, RZ, 0xc0, !PT ;  /* 0x0000010003197812 */ /* 0x000fe200078ec0ff */
[----:B-1----:R-:W-:-:S05]  /*09a0*/  VIADD R6, R6, 0x3f ;  /* 0x0000003f06067836 */ /* 0x002fca0000000000 */
[----:B------:R-:W-:-:S13]  /*09b0*/  ISETP.GE.AND P0, PT, R6, 0x40, PT ;  /* 0x000000400600780c */ /* 0x000fda0003f06270 */
[----:B0-----:R-:W-:Y:S05]  /*09c0*/  @!P0 BRA `(.L_x_0) ;  /* 0x0000017800f08947 */ /* 0x001fea0003800000 */
[----:B------:R-:W-:Y:S01]  /*09d0*/  IABS R13, R152 ;  /* 0x00000098000d7213 */ /* 0x000fe20000000000 */
[----:B------:R-:W-:Y:S01]  /*09e0*/  ULDC UR4, c[0x0][0x23c] ;  /* 0x00008f0000047ab9 */ /* 0x000fe20000000800 */
[----:B------:R-:W-:Y:S01]  /*09f0*/  IABS R5, R153 ;  /* 0x0000009900057213 */ /* 0x000fe20000000000 */
[----:B------:R-:W-:Y:S01]  /*0a00*/  ULDC UR11, c[0x0][0x240] ;  /* 0x00009000000b7ab9 */ /* 0x000fe20000000800 */
[----:B------:R-:W0:Y:S01]  /*0a10*/  I2F.RP R8, R13 ;  /* 0x0000000d00087306 */ /* 0x000e220000209400 */
[----:B------:R-:W-:Y:S01]  /*0a20*/  IABS R12, R24 ;  /* 0x00000018000c7213 */ /* 0x000fe20000000000 */
[----:B------:R-:W-:Y:S01]  /*0a30*/  ULDC.64 UR16, c[0x0][0x218] ;  /* 0x0000860000107ab9 */ /* 0x000fe20000000a00 */
[----:B------:R-:W-:Y:S01]  /*0a40*/  SHF.R.S32.HI R123, RZ, 0x1f, R6 ;  /* 0x0000001fff7b7819 */ /* 0x000fe20000011406 */
[----:B------:R-:W-:Y:S01]  /*0a50*/  ULDC UR5, c[0x0][0x234] ;  /* 0x00008d0000057ab9 */ /* 0x000fe20000000800 */
[----:B------:R-:W-:Y:S02]  /*0a60*/  ISETP.GE.AND P3, PT, R24, RZ, PT ;  /* 0x000000ff1800720c */ /* 0x000fe40003f66270 */
[----:B------:R-:W-:Y:S01]  /*0a70*/  LEA.HI R123, R123, R6, RZ, 0x6 ;  /* 0x000000067b7b7211 */ /* 0x000fe200078f30ff */
[----:B------:R-:W1:Y:S01]  /*0a80*/  I2F.RP R9, R5 ;  /* 0x0000000500097306 */ /* 0x000e620000209400 */
[----:B------:R-:W-:Y:S01]  /*0a90*/  IMAD.MOV.U32 R6, RZ, RZ, RZ ;  /* 0x000000ffff067224 */ /* 0x000fe200078e00ff */
[----:B------:R-:W-:-:S02]  /*0aa0*/  ISETP.NE.AND P4, PT, R152, RZ, PT ;  /* 0x000000ff9800720c */ /* 0x000fc40003f85270 */
[----:B------:R-:W-:-:S04]  /*0ab0*/  SHF.R.S32.HI R123, RZ, 0x6, R123 ;  /* 0x00000006ff7b7819 */ /* 0x000fc8000001147b */
[----:B0-----:R-:W0:Y:S08]  /*0ac0*/  MUFU.RCP R8, R8 ;  /* 0x0000000800087308 */ /* 0x001e300000001000 */
[----:B-1----:R-:W1:Y:S01]  /*0ad0*/  MUFU.RCP R9, R9 ;  /* 0x0000000900097308 */ /* 0x002e620000001000 */
[----:B0-----:R-:W-:-:S07]  /*0ae0*/  VIADD R2, R8, 0xffffffe ;  /* 0x0ffffffe08027836 */ /* 0x001fce0000000000 */
[----:B------:R0:W2:Y:S01]  /*0af0*/  F2I.FTZ.U32.TRUNC.NTZ R3, R2 ;  /* 0x0000000200037305 */ /* 0x0000a2000021f000 */
[----:B-1----:R-:W-:Y:S02]  /*0b00*/  VIADD R7, R9, 0xffffffe ;  /* 0x0ffffffe09077836 */ /* 0x002fe40000000000 */
[----:B0-----:R-:W-:-:S05]  /*0b10*/  IMAD.MOV.U32 R2, RZ, RZ, RZ ;  /* 0x000000ffff027224 */ /* 0x001fca00078e00ff */
[----:B------:R-:W0:Y:S01]  /*0b20*/  F2I.FTZ.U32.TRUNC.NTZ R7, R7 ;  /* 0x0000000700077305 */ /* 0x000e22000021f000 */
[----:B--2---:R-:W-:-:S04]  /*0b30*/  IMAD.MOV R10, RZ, RZ, -R3 ;  /* 0x000000ffff0a7224 */ /* 0x004fc800078e0a03 */
[----:B------:R-:W-:-:S04]  /*0b40*/  IMAD R11, R10, R13, RZ ;  /* 0x0000000d0a0b7224 */ /* 0x000fc800078e02ff */
[----:B------:R-:W-:Y:S01]  /*0b50*/  IMAD.HI.U32 R3, R3, R11, R2 ;  /* 0x0000000b03037227 */ /* 0x000fe200078e0002 */
[--C-:B------:R-:W-:Y:S02]  /*0b60*/  SHF.R.U32.HI R2, RZ, 0x6, R0.reuse ;  /* 0x00000006ff027819 */ /* 0x100fe40000011600 */
[----:B------:R-:W-:Y:S01]  /*0b70*/  SHF.R.S32.HI R11, RZ, 0x6, R0 ;  /* 0x00000006ff0b7819 */ /* 0x000fe20000011400 */
[----:B0-----:R-:W-:Y:S02]  /*0b80*/  IMAD.MOV R8, RZ, RZ, -R7 ;  /* 0x000000ffff087224 */ /* 0x001fe400078e0a07 */
[----:B------:R-:W-:Y:S01]  /*0b90*/  IMAD.HI.U32 R3, R3, R12, RZ ;  /* 0x0000000c03037227 */ /* 0x000fe200078e00ff */
[----:B------:R-:W-:-:S03]  /*0ba0*/  SGXT R11, R11, 0x1 ;  /* 0x000000010b0b781a */ /* 0x000fc60000000200 */
[----:B------:R-:W-:Y:S02]  /*0bb0*/  IMAD.MOV R3, RZ, RZ, -R3 ;  /* 0x000000ffff037224 */ /* 0x000fe400078e0a03 */
[----:B------:R-:W-:Y:S02]  /*0bc0*/  IMAD R9, R8, R5, RZ ;  /* 0x0000000508097224 */ /* 0x000fe400078e02ff */
[----:B------:R-:W-:Y:S01]  /*0bd0*/  IMAD R12, R13, R3, R12 ;  /* 0x000000030d0c7224 */ /* 0x000fe200078e020c */
[----:B------:R-:W-:Y:S01]  /*0be0*/  SGXT.U32 R3, R2, 0x1 ;  /* 0x000000010203781a */ /* 0x000fe20000000000 */
[----:B------:R-:W-:-:S03]  /*0bf0*/  IMAD.HI.U32 R6, R7, R9, R6 ;  /* 0x0000000907067227 */ /* 0x000fc600078e0006 */
[----:B------:R-:W-:Y:S01]  /*0c00*/  ISETP.GT.U32.AND P0, PT, R13, R12, PT ;  /* 0x0000000c0d00720c */ /* 0x000fe20003f04070 */
[----:B------:R-:W-:Y:S01]  /*0c10*/  IMAD.U32 R8, RZ, RZ, UR12 ;  /* 0x0000000cff087e24 */ /* 0x000fe2000f8e00ff */
[----:B------:R-:W-:Y:S01]  /*0c20*/  LOP3.LUT R7, R4, R3, R25, 0xfe, !PT ;  /* 0x0000000304077212 */ /* 0x000fe200078efe19 */
[C---:B------:R-:W-:Y:S01]  /*0c30*/  IMAD.SHL.U32 R2, R0.reuse, 0x2, RZ ;  /* 0x0000000200027824 */ /* 0x040fe200078e00ff */
[----:B------:R-:W-:Y:S02]  /*0c40*/  LOP3.LUT R3, R0, 0x40, RZ, 0xc0, !PT ;  /* 0x0000004000037812 */ /* 0x000fe400078ec0ff */
[----:B------:R-:W-:Y:S02]  /*0c50*/  LOP3.LUT R15, R7, 0xfe, RZ, 0xfc, !PT ;  /* 0x000000fe070f7812 */ /* 0x000fe400078efcff */
[----:B------:R-:W-:Y:S02]  /*0c60*/  SHF.R.U32.HI R8, RZ, 0x4, R8 ;  /* 0x00000004ff087819 */ /* 0x000fe40000011608 */
[----:B------:R-:W-:-:S02]  /*0c70*/  IABS R31, R15 ;  /* 0x0000000f001f7213 */ /* 0x000fc40000000000 */
[----:B------:R-:W-:Y:S01]  /*0c80*/  SGXT.U32 R10, R8, 0xe ;  /* 0x0000000e080a781a */ /* 0x000fe20000000000 */
[----:B------:R-:W-:Y:S01]  /*0c90*/  @!P0 IMAD.IADD R12, R12, 0x1, -R13 ;  /* 0x000000010c0c8824 */ /* 0x000fe200078e0a0d */
[----:B------:R-:W-:Y:S01]  /*0ca0*/  IABS R29, R7 ;  /* 0x00000007001d7213 */ /* 0x000fe20000000000 */
[----:B------:R-:W-:Y:S01]  /*0cb0*/  IMAD.HI.U32 R8, R6, R31, RZ ;  /* 0x0000001f06087227 */ /* 0x000fe200078e00ff */
[----:B------:R-:W-:Y:S02]  /*0cc0*/  LOP3.LUT R2, R2, 0x7e, RZ, 0xc0, !PT ;  /* 0x0000007e02027812 */ /* 0x000fe400078ec0ff */
[----:B------:R-:W-:Y:S01]  /*0cd0*/  ISETP.GT.U32.AND P0, PT, R13, R12, PT ;  /* 0x0000000c0d00720c */ /* 0x000fe20003f04070 */
[----:B------:R-:W-:Y:S01]  /*0ce0*/  IMAD.MOV R8, RZ, RZ, -R8 ;  /* 0x000000ffff087224 */ /* 0x000fe200078e0a08 */
[----:B------:R-:W-:Y:S01]  /*0cf0*/  R2UR UR10, R10 ;  /* 0x000000000a0a72ca */ /* 0x000fe200000e0000 */
[----:B------:R-:W-:Y:S01]  /*0d00*/  IMAD.HI.U32 R9, R6, R29, RZ ;  /* 0x0000001d06097227 */ /* 0x000fe200078e00ff */
[----:B------:R-:W-:-:S02]  /*0d10*/  ISETP.GE.AND P2, PT, R15, RZ, PT ;  /* 0x000000ff0f00720c */ /* 0x000fc40003f46270 */
[----:B------:R-:W-:Y:S01]  /*0d20*/  LOP3.LUT R15, R7, 0xf2, RZ, 0xfc, !PT ;  /* 0x000000f2070f7812 */ /* 0x000fe200078efcff */
[----:B------:R-:W-:Y:S01]  /*0d30*/  IMAD R31, R5, R8, R31 ;  /* 0x00000008051f7224 */ /* 0x000fe200078e021f */
[C---:B------:R-:W-:Y:S01]  /*0d40*/  LOP3.LUT R8, R7.reuse, 0xfc, RZ, 0xfc, !PT ;  /* 0x000000fc07087812 */ /* 0x040fe200078efcff */
[----:B------:R-:W-:Y:S01]  /*0d50*/  IMAD.MOV R14, RZ, RZ, -R9 ;  /* 0x000000ffff0e7224 */ /* 0x000fe200078e0a09 */
[----:B------:R-:W-:Y:S01]  /*0d60*/  LOP3.LUT R9, R7, 0xfa, RZ, 0xfc, !PT ;  /* 0x000000fa07097812 */ /* 0x000fe200078efcff */
[----:B------:R-:W-:Y:S01]  /*0d70*/  IMAD R3, R3, 0x80, R2 ;  /* 0x0000008003037824 */ /* 0x000fe200078e0202 */
[----:B------:R-:W-:Y:S01]  /*0d80*/  IABS R33, R8 ;  /* 0x0000000800217213 */ /* 0x000fe20000000000 */
[C---:B------:R-:W-:Y:S01]  /*0d90*/  IMAD R29, R5.reuse, R14, R29 ;  /* 0x0000000e051d7224 */ /* 0x040fe200078e021d */
[----:B------:R-:W-:Y:S01]  /*0da0*/  LOP3.LUT R2, R2, 0x90, R11, 0x78, !PT ;  /* 0x0000009002027812 */ /* 0x000fe200078e780b */
[----:B------:R-:W-:Y:S01]  /*0db0*/  @!P0 IMAD.IADD R12, R12, 0x1, -R13 ;  /* 0x000000010c0c8824 */ /* 0x000fe200078e0a0d */
[----:B------:R-:W-:Y:S01]  /*0dc0*/  ISETP.GE.AND P0, PT, R8, RZ, PT ;  /* 0x000000ff0800720c */ /* 0x000fe20003f06270 */
[----:B------:R-:W-:Y:S01]  /*0dd0*/  IMAD.HI.U32 R8, R6, R33, RZ ;  /* 0x0000002106087227 */ /* 0x000fe200078e00ff */
[----:B------:R-:W-:-:S02]  /*0de0*/  ISETP.GT.U32.AND P6, PT, R5, R29, PT ;  /* 0x0000001d0500720c */ /* 0x000fc40003fc4070 */
[----:B------:R-:W-:Y:S01]  /*0df0*/  IADD3 R11, P1, R10, 0x2, RZ ;  /* 0x000000020a0b7810 */ /* 0x000fe20007f3e0ff */
[----:B------:R-:W-:Y:S01]  /*0e00*/  IMAD.MOV R8, RZ, RZ, -R8 ;  /* 0x000000ffff087224 */ /* 0x000fe200078e0a08 */
[----:B------:R-:W-:Y:S01]  /*0e10*/  ISETP.GT.U32.AND P5, PT, R5, R31, PT ;  /* 0x0000001f0500720c */ /* 0x000fe20003fa4070 */
[----:B------:R-:W-:Y:S01]  /*0e20*/  @!P3 IMAD.MOV R12, RZ, RZ, -R12 ;  /* 0x000000ffff0cb224 */ /* 0x000fe200078e0a0c */
[----:B------:R-:W-:Y:S01]  /*0e30*/  R2UR UR6, R11 ;  /* 0x000000000b0672ca */ /* 0x000fe200000e0000 */
[----:B------:R-:W-:Y:S01]  /*0e40*/  IMAD R33, R5, R8, R33 ;  /* 0x0000000805217224 */ /* 0x000fe200078e0221 */
[----:B------:R-:W-:Y:S01]  /*0e50*/  LOP3.LUT R11, R7, 0xf8, RZ, 0xfc, !PT ;  /* 0x000000f8070b7812 */ /* 0x000fe200078efcff */
[----:B------:R-:W-:Y:S01]  /*0e60*/  IMAD.MOV.U32 R8, RZ, RZ, RZ ;  /* 0x000000ffff087224 */ /* 0x000fe200078e00ff */
[----:B------:R-:W-:Y:S02]  /*0e70*/  @!P4 LOP3.LUT R12, RZ, R152, RZ, 0x33, !PT ;  /* 0x00000098ff0cc212 */ /* 0x000fe400078e33ff */
[----:B------:R-:W-:Y:S01]  /*0e80*/  IABS R37, R11 ;  /* 0x0000000b00257213 */ /* 0x000fe20000000000 */
[----:B------:R-:W-:Y:S01]  /*0e90*/  @!P6 IMAD.IADD R29, R29, 0x1, -R5 ;  /* 0x000000011d1de824 */ /* 0x000fe200078e0a05 */
[----:B------:R-:W-:Y:S01]  /*0ea0*/  IADD3.X R8, R8, 0x40000040, RZ, P1, !PT ;  /* 0x4000004008087810 */ /* 0x000fe20000ffe4ff */
[----:B------:R-:W-:Y:S01]  /*0eb0*/  IMAD R12, R12, UR5, RZ ;  /* 0x000000050c0c7c24 */ /* 0x000fe2000f8e02ff */
[C---:B------:R-:W-:Y:S01]  /*0ec0*/  ISETP.GT.U32.AND P1, PT, R5.reuse, R33, PT ;  /* 0x000000210500720c */ /* 0x040fe20003f24070 */
[----:B------:R-:W-:Y:S01]  /*0ed0*/  IMAD.HI.U32 R10, R6, R37, RZ ;  /* 0x00000025060a7227 */ /* 0x000fe200078e00ff */
[----:B------:R-:W-:-:S02]  /*0ee0*/  ISETP.GT.U32.AND P4, PT, R5, R29, PT ;  /* 0x0000001d0500720c */ /* 0x000fc40003f84070 */
[----:B------:R-:W-:Y:S01]  /*0ef0*/  IABS R35, R9 ;  /* 0x0000000900237213 */ /* 0x000fe20000000000 */
[----:B------:R-:W-:Y:S01]  /*0f00*/  IMAD.MOV R10, RZ, RZ, -R10 ;  /* 0x000000ffff0a7224 */ /* 0x000fe200078e0a0a */
[----:B------:R-:W-:Y:S01]  /*0f10*/  ISETP.GE.AND P6, PT, R11, RZ, PT ;  /* 0x000000ff0b00720c */ /* 0x000fe20003fc6270 */
[----:B------:R-:W-:Y:S01]  /*0f20*/  @!P5 IMAD.IADD R31, R31, 0x1, -R5 ;  /* 0x000000011f1fd824 */ /* 0x000fe200078e0a05 */
[----:B------:R-:W-:Y:S01]  /*0f30*/  LOP3.LUT R11, R7, 0xf6, RZ, 0xfc, !PT ;  /* 0x000000f6070b7812 */ /* 0x000fe200078efcff */
[----:B------:R-:W-:Y:S01]  /*0f40*/  IMAD R37, R5, R10, R37 ;  /* 0x0000000a05257224 */ /* 0x000fe200078e0225 */
[----:B------:R-:W-:Y:S01]  /*0f50*/  ISETP.GE.AND P3, PT, R9, RZ, PT ;  /* 0x000000ff0900720c */ /* 0x000fe20003f66270 */
[C---:B------:R-:W-:Y:S01]  /*0f60*/  IMAD.HI.U32 R9, R6.reuse, R35, RZ ;  /* 0x0000002306097227 */ /* 0x040fe200078e00ff */
[----:B------:R-:W-:Y:S02]  /*0f70*/  ISETP.GT.U32.AND P5, PT, R5, R31, PT ;  /* 0x0000001f0500720c */ /* 0x000fe40003fa4070 */
[----:B------:R-:W-:Y:S01]  /*0f80*/  IABS R39, R11 ;  /* 0x0000000b00277213 */ /* 0x000fe20000000000 */
[--C-:B------:R-:W-:Y:S01]  /*0f90*/  @!P1 IMAD.IADD R33, R33, 0x1, -R5.reuse ;  /* 0x0000000121219824 */ /* 0x100fe200078e0a05 */
[----:B------:R-:W-:Y:S01]  /*0fa0*/  ISETP.GT.U32.AND P1, PT, R5, R37, PT ;  /* 0x000000250500720c */ /* 0x000fe20003f24070 */
[----:B------:R-:W-:Y:S01]  /*0fb0*/  @!P4 IMAD.IADD R29, R29, 0x1, -R5 ;  /* 0x000000011d1dc824 */ /* 0x000fe200078e0a05 */
[C---:B------:R-:W-:Y:S01]  /*0fc0*/  ISETP.GE.AND P4, PT, R7.reuse, RZ, PT ;  /* 0x000000ff0700720c */ /* 0x040fe20003f86270 */
[----:B------:R-:W-:Y:S01]  /*0fd0*/  IMAD.MOV R14, RZ, RZ, -R9 ;  /* 0x000000ffff0e7224 */ /* 0x000fe200078e0a09 */
[C---:B------:R-:W-:Y:S01]  /*0fe0*/  LOP3.LUT R13, R7.reuse, 0xf4, RZ, 0xfc, !PT ;  /* 0x000000f4070d7812 */ /* 0x040fe200078efcff */
[----:B------:R-:W-:Y:S01]  /*0ff0*/  IMAD.HI.U32 R9, R6, R39, RZ ;  /* 0x0000002706097227 */ /* 0x000fe200078e00ff */
[----:B------:R-:W-:-:S02]  /*1000*/  LOP3.LUT R16, R7, 0xf0, RZ, 0xfc, !PT ;  /* 0x000000f007107812 */ /* 0x000fc400078efcff */
[----:B------:R-:W-:Y:S01]  /*1010*/  IABS R41, R13 ;  /* 0x0000000d00297213 */ /* 0x000fe20000000000 */
[----:B------:R-:W-:Y:S01]  /*1020*/  IMAD.MOV R10, RZ, RZ, -R9 ;  /* 0x000000ffff0a7224 */ /* 0x000fe200078e0a09 */
[----:B------:R-:W-:Y:S01]  /*1030*/  IABS R43, R15 ;  /* 0x0000000f002b7213 */ /* 0x000fe20000000000 */
[--C-:B------:R-:W-:Y:S01]  /*1040*/  @!P5 IMAD.IADD R31, R31, 0x1, -R5.reuse ;  /* 0x000000011f1fd824 */ /* 0x100fe200078e0a05 */
[----:B------:R-:W-:Y:S01]  /*1050*/  IABS R127, R16 ;  /* 0x00000010007f7213 */ /* 0x000fe20000000000 */
[----:B------:R-:W-:Y:S01]  /*1060*/  @!P1 IMAD.IADD R37, R37, 0x1, -R5 ;  /* 0x0000000125259824 */ /* 0x000fe200078e0a05 */
[----:B------:R-:W-:Y:S01]  /*1070*/  LOP3.LUT R17, R7, 0xcc, RZ, 0xfc, !PT ;  /* 0x000000cc07117812 */ /* 0x000fe200078efcff */
[----:B------:R-:W-:Y:S01]  /*1080*/  @!P4 IMAD.MOV R29, RZ, RZ, -R29 ;  /* 0x000000ffff1dc224 */ /* 0x000fe200078e0a1d */
[C---:B------:R-:W-:Y:S01]  /*1090*/  ISETP.GT.U32.AND P4, PT, R5.reuse, R33, PT ;  /* 0x000000210500720c */ /* 0x040fe20003f84070 */
[C---:B------:R-:W-:Y:S01]  /*10a0*/  IMAD R39, R5.reuse, R10, R39 ;  /* 0x0000000a05277224 */ /* 0x040fe200078e0227 */
[----:B------:R-:W-:Y:S01]  /*10b0*/  ISETP.GT.U32.AND P1, PT, R5, R37, PT ;  /* 0x000000250500720c */ /* 0x000fe20003f24070 */
[----:B------:R-:W-:Y:S01]  /*10c0*/  IMAD.HI.U32 R9, R6, R41, RZ ;  /* 0x0000002906097227 */ /* 0x000fe200078e00ff */
[----:B------:R-:W-:-:S02]  /*10d0*/  IABS R63, R17 ;  /* 0x00000011003f7213 */ /* 0x000fc40000000000 */
[C---:B------:R-:W-:Y:S01]  /*10e0*/  LOP3.LUT R18, R7.reuse, 0x96, RZ, 0xfc, !PT ;  /* 0x0000009607127812 */ /* 0x040fe200078efcff */
[C---:B------:R-:W-:Y:S01]  /*10f0*/  IMAD.HI.U32 R10, R6.reuse, R43, RZ ;  /* 0x0000002b060a7227 */ /* 0x040fe200078e00ff */
[----:B------:R-:W-:Y:S02]  /*1100*/  LOP3.LUT R19, R7, 0x94, RZ, 0xfc, !PT ;  /* 0x0000009407137812 */ /* 0x000fe400078efcff */
[----:B------:R-:W-:Y:S01]  /*1110*/  IABS R159, R18 ;  /* 0x00000012009f7213 */ /* 0x000fe20000000000 */
[----:B------:R-:W-:Y:S01]  /*1120*/  IMAD R35, R5, R14, R35 ;  /* 0x0000000e05237224 */ /* 0x000fe200078e0223 */
[----:B------:R-:W-:Y:S01]  /*1130*/  IABS R161, R19 ;  /* 0x0000001300a17213 */ /* 0x000fe20000000000 */
[----:B------:R-:W-:Y:S01]  /*1140*/  @!P2 IMAD.MOV R31, RZ, RZ, -R31 ;  /* 0x000000ffff1fa224 */ /* 0x000fe200078e0a1f */
[----:B------:R-:W-:Y:S01]  /*1150*/  ISETP.GE.AND P2, PT, R11, RZ, PT ;  /* 0x000000ff0b00720c */ /* 0x000fe20003f46270 */
[----:B------:R-:W-:Y:S01]  /*1160*/  IMAD.MOV R14, RZ, RZ, -R9 ;  /* 0x000000ffff0e7224 */ /* 0x000fe200078e0a09 */
[----:B------:R-:W-:Y:S01]  /*1170*/  ISETP.GT.U32.AND P5, PT, R5, R35, PT ;  /* 0x000000230500720c */ /* 0x000fe20003fa4070 */
[----:B------:R-:W-:Y:S01]  /*1180*/  IMAD.HI.U32 R11, R6, R127, RZ ;  /* 0x0000007f060b7227 */ /* 0x000fe200078e00ff */
[----:B------:R-:W-:-:S02]  /*1190*/  LOP3.LUT R24, R7, 0x24, RZ, 0xfc, !PT ;  /* 0x0000002407187812 */ /* 0x000fc400078efcff */
[----:B------:R-:W-:Y:S01]  /*11a0*/  LOP3.LUT R26, R7, 0x22, RZ, 0xfc, !PT ;  /* 0x00000022071a7812 */ /* 0x000fe200078efcff */
[----:B------:R-:W-:Y:S01]  /*11b0*/  IMAD.MOV R10, RZ, RZ, -R10 ;  /* 0x000000ffff0a7224 */ /* 0x000fe200078e0a0a */
[----:B------:R-:W-:Y:S01]  /*11c0*/  IABS R23, R24 ;  /* 0x0000001800177213 */ /* 0x000fe20000000000 */
[----:B------:R-:W-:Y:S01]  /*11d0*/  IMAD R41, R5, R14, R41 ;  /* 0x0000000e05297224 */ /* 0x000fe200078e0229 */
[----:B------:R-:W-:Y:S01]  /*11e0*/  IABS R21, R26 ;  /* 0x0000001a00157213 */ /* 0x000fe20000000000 */
[----:B------:R-:W-:Y:S01]  /*11f0*/  IMAD.MOV R14, RZ, RZ, -R11 ;  /* 0x000000ffff0e7224 */ /* 0x000fe200078e0a0b */
[----:B------:R-:W-:Y:S01]  /*1200*/  LOP3.LUT R11, R7, 0xec, RZ, 0xfc, !PT ;  /* 0x000000ec070b7812 */ /* 0x000fe200078efcff */
[----:B------:R-:W-:Y:S01]  /*1210*/  IMAD R43, R5, R10, R43 ;  /* 0x0000000a052b7224 */ /* 0x000fe200078e022b */
[----:B------:R-:W-:Y:S01]  /*1220*/  LOP3.LUT R10, R7, 0xee, RZ, 0xfc, !PT ;  /* 0x000000ee070a7812 */ /* 0x000fe200078efcff */
[----:B------:R-:W-:Y:S01]  /*1230*/  @!P4 IMAD.IADD R33, R33, 0x1, -R5 ;  /* 0x000000012121c824 */ /* 0x000fe200078e0a05 */
[C---:B------:R-:W-:Y:S01]  /*1240*/  ISETP.GT.U32.AND P4, PT, R5.reuse, R39, PT ;  /* 0x000000270500720c */ /* 0x040fe20003f84070 */
[----:B------:R-:W-:Y:S01]  /*1250*/  IMAD R127, R5, R14, R127 ;  /* 0x0000000e057f7224 */ /* 0x000fe200078e027f */
[----:B------:R-:W-:Y:S01]  /*1260*/  IABS R45, R10 ;  /* 0x0000000a002d7213 */ /* 0x000fe20000000000 */
[----:B------:R-:W-:Y:S01]  /*1270*/  @!P1 IMAD.IADD R37, R37, 0x1, -R5 ;  /* 0x0000000125259824 */ /* 0x000fe200078e0a05 */
[C---:B------:R-:W-:Y:S01]  /*1280*/  ISETP.GT.U32.AND P1, PT, R5.reuse, R43, PT ;  /* 0x0000002b0500720c */ /* 0x040fe20003f24070 */
[----:B------:R-:W-:Y:S01]  /*1290*/  @!P0 IMAD.MOV R33, RZ, RZ, -R33 ;  /* 0x000000ffff218224 */ /* 0x000fe200078e0a21 */
[C---:B------:R-:W-:Y:S01]  /*12a0*/  ISETP.GT.U32.AND P0, PT, R5.reuse, R41, PT ;  /* 0x000000290500720c */ /* 0x040fe20003f04070 */
[----:B------:R-:W-:Y:S01]  /*12b0*/  @!P6 IMAD.MOV R37, RZ, RZ, -R37 ;  /* 0x000000ffff25e224 */ /* 0x000fe200078e0a25 */
[----:B------:R-:W-:Y:S01]  /*12c0*/  ISETP.GT.U32.AND P6, PT, R5, R127, PT ;  /* 0x0000007f0500720c */ /* 0x000fe20003fc4070 */
[----:B------:R-:W-:Y:S01]  /*12d0*/  @!P5 IMAD.IADD R35, R35, 0x1, -R5 ;  /* 0x000000012323d824 */ /* 0x000fe200078e0a05 */
[----:B------:R-:W-:Y:S01]  /*12e0*/  IABS R125, R11 ;  /* 0x0000000b007d7213 */ /* 0x000fe20000000000 */
[----:B------:R-:W-:Y:S01]  /*12f0*/  IMAD.HI.U32 R9, R6, R45, RZ ;  /* 0x0000002d06097227 */ /* 0x000fe200078e00ff */
[----:B------:R-:W-:-:S02]  /*1300*/  LOP3.LUT R36, R7, 0x1c, RZ, 0xfc, !PT ;  /* 0x0000001c07247812 */ /* 0x000fc400078efcff */
[----:B------:R-:W-:Y:S01]  /*1310*/  ISETP.GT.U32.AND P5, PT, R5, R35, PT ;  /* 0x000000230500720c */ /* 0x000fe20003fa4070 */
[--C-:B------:R-:W-:Y:S01]  /*1320*/  @!P4 IMAD.IADD R39, R39, 0x1, -R5.reuse ;  /* 0x000000012727c824 */ /* 0x100fe200078e0a05 */
[----:B------:R-:W-:Y:S01]  /*1330*/  LOP3.LUT R34, R7, 0x1e, RZ, 0xfc, !PT ;  /* 0x0000001e07227812 */ /* 0x000fe200078efcff */
[--C-:B------:R-:W-:Y:S01]  /*1340*/  @!P1 IMAD.IADD R43, R43, 0x1, -R5.reuse ;  /* 0x000000012b2b9824 */ /* 0x100fe200078e0a05 */
[----:B------:R-:W-:Y:S01]  /*1350*/  LOP3.LUT R40, R7, 0xa, RZ, 0xfc, !PT ;  /* 0x0000000a07287812 */ /* 0x000fe200078efcff */
[--C-:B------:R-:W-:Y:S01]  /*1360*/  @!P0 IMAD.IADD R41, R41, 0x1, -R5.reuse ;  /* 0x0000000129298824 */ /* 0x100fe200078e0a05 */
[----:B------:R-:W-:Y:S01]  /*1370*/  ISETP.GE.AND P0, PT, R10, RZ, PT ;  /* 0x000000ff0a00720c */ /* 0x000fe20003f06270 */
[----:B------:R-:W-:Y:S01]  /*1380*/  @!P6 IMAD.IADD R127, R127, 0x1, -R5 ;  /* 0x000000017f7fe824 */ /* 0x000fe200078e0a05 */
[C---:B------:R-:W-:Y:S01]  /*1390*/  ISETP.GT.U32.AND P4, PT, R5.reuse, R39, PT ;  /* 0x000000270500720c */ /* 0x040fe20003f84070 */
[----:B------:R-:W-:Y:S01]  /*13a0*/  IMAD.MOV R10, RZ, RZ, -R9 ;  /* 0x000000ffff0a7224 */ /* 0x000fe200078e0a09 */
[C---:B------:R-:W-:Y:S01]  /*13b0*/  ISETP.GT.U32.AND P6, PT, R5.reuse, R43, PT ;  /* 0x0000002b0500720c */ /* 0x040fe20003fc4070 */
[----:B------:R-:W-:Y:S01]  /*13c0*/  IMAD.HI.U32 R9, R6, R125, RZ ;  /* 0x0000007d06097227 */ /* 0x000fe200078e00ff */
[----:B------:R-:W-:-:S02]  /*13d0*/  ISETP.GT.U32.AND P1, PT, R5, R41, PT ;  /* 0x000000290500720c */ /* 0x000fc40003f24070 */
[----:B------:R-:W-:Y:S01]  /*13e0*/  IABS R139, R40 ;  /* 0x00000028008b7213 */ /* 0x000fe20000000000 */
[----:B------:R-:W-:Y:S01]  /*13f0*/  IMAD R45, R5, R10, R45 ;  /* 0x0000000a052d7224 */ /* 0x000fe200078e022d */
[C---:B------:R-:W-:Y:S01]  /*1400*/  LOP3.LUT R38, R7.reuse, 0xc, RZ, 0xfc, !PT ;  /* 0x0000000c07267812 */ /* 0x040fe200078efcff */
[----:B------:R-:W-:Y:S01]  /*1410*/  IMAD.MOV R10, RZ, RZ, -R9 ;  /* 0x000000ffff0a7224 */ /* 0x000fe200078e0a09 */
[----:B------:R-:W-:Y:S01]  /*1420*/  LOP3.LUT R42, R7, 0x8, RZ, 0xfc, !PT ;  /* 0x00000008072a7812 */ /* 0x000fe200078efcff */
[----:B------:R-:W-:Y:S01]  /*1430*/  @!P5 IMAD.IADD R35, R35, 0x1, -R5 ;  /* 0x000000012323d824 */ /* 0x000fe200078e0a05 */
[----:B------:R-:W-:Y:S01]  /*1440*/  ISETP.GE.AND P5, PT, R13, RZ, PT ;  /* 0x000000ff0d00720c */ /* 0x000fe20003fa6270 */
[----:B------:R-:W-:Y:S01]  /*1450*/  IMAD R125, R5, R10, R125 ;  /* 0x0000000a057d7224 */ /* 0x000fe200078e027d */
[----:B------:R-:W-:Y:S01]  /*1460*/  LOP3.LUT R13, R7, 0xea, RZ, 0xfc, !PT ;  /* 0x000000ea070d7812 */ /* 0x000fe200078efcff */
[--C-:B------:R-:W-:Y:S01]  /*1470*/  @!P4 IMAD.IADD R39, R39, 0x1, -R5.reuse ;  /* 0x000000012727c824 */ /* 0x100fe200078e0a05 */
[----:B------:R-:W-:Y:S01]  /*1480*/  ISETP.GE.AND P4, PT, R16, RZ, PT ;  /* 0x000000ff1000720c */ /* 0x000fe20003f86270 */
[----:B------:R-:W-:Y:S01]  /*1490*/  @!P6 IMAD.IADD R43, R43, 0x1, -R5 ;  /* 0x000000012b2be824 */ /* 0x000fe200078e0a05 */
[C---:B------:R-:W-:Y:S01]  /*14a0*/  ISETP.GT.U32.AND P6, PT, R5.reuse, R125, PT ;  /* 0x0000007d0500720c */ /* 0x040fe20003fc4070 */
[----:B------:R-:W-:Y:S01]  /*14b0*/  @!P2 IMAD.MOV R39, RZ, RZ, -R39 ;  /* 0x000000ffff27a224 */ /* 0x000fe200078e0a27 */
[----:B------:R-:W-:Y:S01]  /*14c0*/  ISETP.GT.U32.AND P2, PT, R5, R127, PT ;  /* 0x0000007f0500720c */ /* 0x000fe20003f44070 */
[----:B------:R-:W-:Y:S01]  /*14d0*/  @!P3 IMAD.MOV R35, RZ, RZ, -R35 ;  /* 0x000000ffff23b224 */ /* 0x000fe200078e0a23 */
[----:B------:R-:W-:Y:S01]  /*14e0*/  ISETP.GE.AND P3, PT, R15, RZ, PT ;  /* 0x000000ff0f00720c */ /* 0x000fe20003f66270 */
[----:B------:R-:W-:Y:S01]  /*14f0*/  @!P1 IMAD.IADD R41, R41, 0x1, -R5 ;  /* 0x0000000129299824 */ /* 0x000fe200078e0a05 */
[----:B------:R-:W-:-:S02]  /*1500*/  LOP3.LUT R15, R7, 0xe8, RZ, 0xfc, !PT ;  /* 0x000000e8070f7812 */ /* 0x000fc400078efcff */
[----:B------:R-:W-:Y:S01]  /*1510*/  IABS R47, R13 ;  /* 0x0000000d002f7213 */ /* 0x000fe20000000000 */
[----:B------:R-:W-:Y:S01]  /*1520*/  @!P5 IMAD.MOV R41, RZ, RZ, -R41 ;  /* 0x000000ffff29d224 */ /* 0x000fe200078e0a29 */
[----:B------:R-:W-:Y:S02]  /*1530*/  LOP3.LUT R16, R7, 0xe6, RZ, 0xfc, !PT ;  /* 0x000000e607107812 */ /* 0x000fe400078efcff */
[----:B------:R-:W-:Y:S01]  /*1540*/  IABS R49, R15 ;  /* 0x0000000f00317213 */ /* 0x000fe20000000000 */
[C---:B------:R-:W-:Y:S01]  /*1550*/  IMAD.HI.U32 R9, R6.reuse, R47, RZ ;  /* 0x0000002f06097227 */ /* 0x040fe200078e00ff */
[----:B------:R-:W-:Y:S02]  /*1560*/  IABS R121, R16 ;  /* 0x0000001000797213 */ /* 0x000fe40000000000 */
[----:B------:R-:W-:Y:S01]  /*1570*/  ISETP.GT.U32.AND P1, PT, R5, R45, PT ;  /* 0x0000002d0500720c */ /* 0x000fe20003f24070 */
[----:B------:R-:W-:Y:S01]  /*1580*/  @!P6 IMAD.IADD R125, R125, 0x1, -R5 ;  /* 0x000000017d7de824 */ /* 0x000fe200078e0a05 */
[----:B------:R-:W-:Y:S01]  /*1590*/  IABS R135, R38 ;  /* 0x0000002600877213 */ /* 0x000fe20000000000 */
[----:B------:R-:W-:Y:S01]  /*15a0*/  IMAD.HI.U32 R10, R6, R49, RZ ;  /* 0x00000031060a7227 */ /* 0x000fe200078e00ff */
[----:B------:R-:W-:-:S02]  /*15b0*/  IABS R137, R42 ;  /* 0x0000002a00897213 */ /* 0x000fc40000000000 */
[----:B------:R-:W-:Y:S01]  /*15c0*/  ISETP.GT.U32.AND P6, PT, R5, R125, PT ;  /* 0x0000007d0500720c */ /* 0x000fe20003fc4070 */
[----:B------:R-:W-:Y:S01]  /*15d0*/  IMAD.MOV R14, RZ, RZ, -R9 ;  /* 0x000000ffff0e7224 */ /* 0x000fe200078e0a09 */
[----:B------:R-:W-:Y:S01]  /*15e0*/  LOP3.LUT R44, R7, 0x6, RZ, 0xfc, !PT ;  /* 0x00000006072c7812 */ /* 0x000fe200078efcff */
[----:B------:R-:W-:Y:S01]  /*15f0*/  @!P2 IMAD.IADD R127, R127, 0x1, -R5 ;  /* 0x000000017f7fa824 */ /* 0x000fe200078e0a05 */
[----:B------:R-:W-:Y:S01]  /*1600*/  ISETP.GE.AND P2, PT, R11, RZ, PT ;  /* 0x000000ff0b00720c */ /* 0x000fe20003f46270 */
[----:B------:R-:W-:Y:S01]  /*1610*/  IMAD.HI.U32 R11, R6, R121, RZ ;  /* 0x00000079060b7227 */ /* 0x000fe200078e00ff */
[----:B------:R-:W-:Y:S02]  /*1620*/  LOP3.LUT R46, R7, 0x4, RZ, 0xfc, !PT ;  /* 0x00000004072e7812 */ /* 0x000fe400078efcff */
[----:B------:R-:W-:Y:S01]  /*1630*/  IABS R133, R44 ;  /* 0x0000002c00857213 */ /* 0x000fe20000000000 */
[----:B------:R-:W-:Y:S01]  /*1640*/  IMAD.MOV R10, RZ, RZ, -R10 ;  /* 0x000000ffff0a7224 */ /* 0x000fe200078e0a0a */
[----:B------:R-:W-:Y:S01]  /*1650*/  IABS R131, R46 ;  /* 0x0000002e00837213 */ /* 0x000fe20000000000 */
[----:B------:R-:W-:Y:S01]  /*1660*/  IMAD R47, R5, R14, R47 ;  /* 0x0000000e052f7224 */ /* 0x000fe200078e022f */
[----:B------:R-:W-:Y:S01]  /*1670*/  LOP3.LUT R0, R0, 0x3f, RZ, 0xc0, !PT ;  /* 0x0000003f00007812 */ /* 0x000fe200078ec0ff */
[----:B------:R-:W-:Y:S01]  /*1680*/  IMAD.MOV R14, RZ, RZ, -R11 ;  /* 0x000000ffff0e7224 */ /* 0x000fe200078e0a0b */
[----:B------:R-:W-:Y:S01]  /*1690*/  LOP3.LUT R11, R7, 0xe4, RZ, 0xfc, !PT ;  /* 0x000000e4070b7812 */ /* 0x000fe200078efcff */
[C---:B------:R-:W-:Y:S01]  /*16a0*/  IMAD R49, R5.reuse, R10, R49 ;  /* 0x0000000a05317224 */ /* 0x040fe200078e0231 */
[----:B------:R-:W-:Y:S01]  /*16b0*/  R2UR UR7, R8 ;  /* 0x00000000080772ca */ /* 0x000fe200000e0000 */
[----:B------:R-:W-:Y:S01]  /*16c0*/  @!P3 IMAD.MOV R43, RZ, RZ, -R43 ;  /* 0x000000ffff2bb224 */ /* 0x000fe200078e0a2b */
[C---:B------:R-:W-:Y:S01]  /*16d0*/  ISETP.GT.U32.AND P3, PT, R5.reuse, R47, PT ;  /* 0x0000002f0500720c */ /* 0x040fe20003f64070 */
[C---:B------:R-:W-:Y:S01]  /*16e0*/  IMAD R121, R5.reuse, R14, R121 ;  /* 0x0000000e05797224 */ /* 0x040fe200078e0279 */
[----:B------:R-:W-:Y:S01]  /*16f0*/  IABS R51, R11 ;  /* 0x0000000b00337213 */ /* 0x000fe20000000000 */
[----:B------:R-:W-:Y:S01]  /*1700*/  @!P4 IMAD.MOV R127, RZ, RZ, -R127 ;  /* 0x000000ffff7fc224 */ /* 0x000fe200078e0a7f */
[----:B------:R-:W-:Y:S01]  /*1710*/  ISETP.GT.U32.AND P4, PT, R5, R49, PT ;  /* 0x000000310500720c */ /* 0x000fe20003f84070 */
[--C-:B------:R-:W-:Y:S01]  /*1720*/  @!P6 IMAD.IADD R125, R125, 0x1, -R5.reuse ;  /* 0x000000017d7de824 */ /* 0x100fe200078e0a05 */
[----:B------:R-:W-:Y:S01]  /*1730*/  ISETP.GT.U32.AND P6, PT, R5, R121, PT ;  /* 0x000000790500720c */ /* 0x000fe20003fc4070 */
[--C-:B------:R-:W-:Y:S01]  /*1740*/  @!P1 IMAD.IADD R45, R45, 0x1, -R5.reuse ;  /* 0x000000012d2d9824 */ /* 0x100fe200078e0a05 */
[----:B------:R-:W-:Y:S01]  /*1750*/  ISETP.GE.AND P1, PT, R13, RZ, PT ;  /* 0x000000ff0d00720c */ /* 0x000fe20003f26270 */
[C---:B------:R-:W-:Y:S01]  /*1760*/  IMAD.HI.U32 R9, R6.reuse, R51, RZ ;  /* 0x0000003306097227 */ /* 0x040fe200078e00ff */
[----:B------:R-:W-:Y:S01]  /*1770*/  LOP3.LUT R13, R7, 0xe2, RZ, 0xfc, !PT ;  /* 0x000000e2070d7812 */ /* 0x000fe200078efcff */
[----:B------:R-:W-:Y:S01]  /*1780*/  UIADD3.64 UR22, UR6, 0x2, URZ ;  /* 0x0000000206167897 */ /* 0x000fe2000fffe03f */
[----:B------:R-:W-:Y:S01]  /*1790*/  ISETP.GT.U32.AND P5, PT, R5, R45, PT ;  /* 0x0000002d0500720c */ /* 0x000fe20003fa4070 */
[----:B------:R-:W-:Y:S01]  /*17a0*/  @!P3 IMAD.IADD R47, R47, 0x1, -R5 ;  /* 0x000000012f2fb824 */ /* 0x000fe200078e0a05 */
[----:B------:R-:W-:Y:S01]  /*17b0*/  IABS R119, R13 ;  /* 0x0000000d00777213 */ /* 0x000fe20000000000 */
[----:B------:R-:W-:Y:S01]  /*17c0*/  IMAD.MOV R10, RZ, RZ, -R9 ;  /* 0x000000ffff0a7224 */ /* 0x000fe200078e0a09 */
[----:B------:R-:W-:Y:S01]  /*17d0*/  LOP3.LUT R14, R7, 0xe0, RZ, 0xfc, !PT ;  /* 0x000000e0070e7812 */ /* 0x000fe200078efcff */
[--C-:B------:R-:W-:Y:S01]  /*17e0*/  @!P4 IMAD.IADD R49, R49, 0x1, -R5.reuse ;  /* 0x000000013131c824 */ /* 0x100fe200078e0a05 */
[----:B------:R-:W-:Y:S01]  /*17f0*/  ISETP.GT.U32.AND P4, PT, R5, R47, PT ;  /* 0x0000002f0500720c */ /* 0x000fe20003f84070 */
[----:B------:R-:W-:Y:S01]  /*1800*/  @!P6 IMAD.IADD R121, R121, 0x1, -R5 ;  /* 0x000000017979e824 */ /* 0x000fe200078e0a05 */
[----:B------:R-:W-:Y:S01]  /*1810*/  IABS R53, R14 ;  /* 0x0000000e00357213 */ /* 0x000fe20000000000 */
[----:B------:R-:W-:Y:S01]  /*1820*/  IMAD.HI.U32 R9, R6, R119, RZ ;  /* 0x0000007706097227 */ /* 0x000fe200078e00ff */
[C---:B------:R-:W-:Y:S01]  /*1830*/  ISETP.GT.U32.AND P6, PT, R5.reuse, R49, PT ;  /* 0x000000310500720c */ /* 0x040fe20003fc4070 */
[----:B------:R-:W-:Y:S01]  /*1840*/  UIADD3.64 UR18, UR6, 0x4, URZ ;  /* 0x0000000406127897 */ /* 0x000fe2000fffe03f */
[----:B------:R-:W-:Y:S01]  /*1850*/  ISETP.GE.AND P3, PT, R16, RZ, PT ;  /* 0x000000ff1000720c */ /* 0x000fe20003f66270 */
[----:B------:R-:W-:Y:S01]  /*1860*/  IMAD R51, R5, R10, R51 ;  /* 0x0000000a05337224 */ /* 0x000fe200078e0233 */
[----:B------:R-:W-:Y:S01]  /*1870*/  LOP3.LUT R16, R7, 0xdc, RZ, 0xfc, !PT ;  /* 0x000000dc07107812 */ /* 0x000fe200078efcff */
[----:B------:R-:W-:-:S02]  /*1880*/  IMAD.MOV R10, RZ, RZ, -R9 ;  /* 0x000000ffff0a7224 */ /* 0x000fc400078e0a09 */
[--C-:B------:R-:W-:Y:S01]  /*1890*/  @!P5 IMAD.IADD R45, R45, 0x1, -R5.reuse ;  /* 0x000000012d2dd824 */ /* 0x100fe200078e0a05 */
[----:B------:R-:W-:Y:S01]  /*18a0*/  ISETP.GE.AND P5, PT, R15, RZ, PT ;  /* 0x000000ff0f00720c */ /* 0x000fe20003fa6270 */
[----:B------:R-:W-:Y:S01]  /*18b0*/  @!P4 IMAD.IADD R47, R47, 0x1, -R5 ;  /* 0x000000012f2fc824 */ /* 0x000fe200078e0a05 */
[C---:B------:R-:W-:Y:S01]  /*18c0*/  ISETP.GT.U32.AND P4, PT, R5.reuse, R51, PT ;  /* 0x000000330500720c */ /* 0x040fe20003f84070 */
[----:B------:R-:W-:Y:S01]  /*18d0*/  IMAD R119, R5, R10, R119 ;  /* 0x0000000a05777224 */ /* 0x000fe200078e0277 */
[----:B------:R-:W-:Y:S01]  /*18e0*/  LOP3.LUT R15, R7, 0xde, RZ, 0xfc, !PT ;  /* 0x000000de070f7812 */ /* 0x000fe200078efcff */
[----:B------:R-:W-:Y:S01]  /*18f0*/  @!P6 IMAD.IADD R49, R49, 0x1, -R5 ;  /* 0x000000013131e824 */ /* 0x000fe200078e0a05 */
[----:B------:R-:W-:Y:S01]  /*1900*/  IABS R55, R16 ;  /* 0x0000001000377213 */ /* 0x000fe20000000000 */
[----:B------:R-:W-:Y:S01]  /*1910*/  IMAD.HI.U32 R9, R6, R53, RZ ;  /* 0x0000003506097227 */ /* 0x000fe200078e00ff */
[----:B------:R-:W-:Y:S02]  /*1920*/  ISETP.GT.U32.AND P6, PT, R5, R119, PT ;  /* 0x000000770500720c */ /* 0x000fe40003fc4070 */
[----:B------:R-:W-:Y:S01]  /*1930*/  IABS R117, R15 ;  /* 0x0000000f00757213 */ /* 0x000fe20000000000 */
[----:B------:R-:W-:-:S02]  /*1940*/  IMAD.MOV R10, RZ, RZ, -R9 ;  /* 0x000000ffff0a7224 */ /* 0x000fc400078e0a09 */
[----:B------:R-:W-:Y:S01]  /*1950*/  @!P0 IMAD.MOV R45, RZ, RZ, -R45 ;  /* 0x000000ffff2d8224 */ /* 0x000fe200078e0a2d */
[----:B------:R-:W-:Y:S01]  /*1960*/  ISETP.GT.U32.AND P0, PT, R5, R121, PT ;  /* 0x000000790500720c */ /* 0x000fe20003f04070 */
[----:B------:R-:W-:Y:S01]  /*1970*/  @!P4 IMAD.IADD R51, R51, 0x1, -R5 ;  /* 0x000000013333c824 */ /* 0x000fe200078e0a05 */
[----:B------:R-:W-:Y:S01]  /*1980*/  ISETP.GE.AND P4, PT, R13, RZ, PT ;  /* 0x000000ff0d00720c */ /* 0x000fe20003f86270 */
[----:B------:R-:W-:Y:S01]  /*1990*/  IMAD.HI.U32 R9, R6, R117, RZ ;  /* 0x0000007506097227 */ /* 0x000fe200078e00ff */
[----:B------:R-:W-:-:S03]  /*19a0*/  LOP3.LUT R13, R7, 0xd6, RZ, 0xfc, !PT ;  /* 0x000000d6070d7812 */ /* 0x000fc600078efcff */
[----:B------:R-:W-:Y:S01]  /*19b0*/  @!P6 IMAD.IADD R119, R119, 0x1, -R5 ;  /* 0x000000017777e824 */ /* 0x000fe200078e0a05 */
[C---:B------:R-:W-:Y:S01]  /*19c0*/  ISETP.GT.U32.AND P6, PT, R5.reuse, R51, PT ;  /* 0x000000330500720c */ /* 0x040fe20003fc4070 */
[C---:B------:R-:W-:Y:S01]  /*19d0*/  IMAD R53, R5.reuse, R10, R53 ;  /* 0x0000000a05357224 */ /* 0x040fe200078e0235 */
[----:B------:R-:W-:Y:S01]  /*19e0*/  IABS R113, R13 ;  /* 0x0000000d00717213 */ /* 0x000fe20000000000 */
[----:B------:R-:W-:Y:S02]  /*19f0*/  IMAD.MOV R10, RZ, RZ, -R9 ;  /* 0x000000ffff0a7224 */ /* 0x000fe400078e0a09 */
[----:B------:R-:W-:Y:S01]  /*1a00*/  @!P2 IMAD.MOV R125, RZ, RZ, -R125 ;  /* 0x000000ffff7da224 */ /* 0x000fe200078e0a7d */
[C---:B------:R-:W-:Y:S01]  /*1a10*/  ISETP.GT.U32.AND P2, PT, R5.reuse, R53, PT ;  /* 0x000000350500720c */ /* 0x040fe20003f44070 */
[----:B------:R-:W-:Y:S02]  /*1a20*/  IMAD R117, R5, R10, R117 ;  /* 0x0000000a05757224 */ /* 0x000fe400078e0275 */
[----:B------:R-:W-:Y:S01]  /*1a30*/  @!P0 IMAD.IADD R121, R121, 0x1, -R5 ;  /* 0x0000000179798824 */ /* 0x000fe200078e0a05 */
[----:B------:R-:W-:Y:S01]  /*1a40*/  ISETP.GE.AND P0, PT, R11, RZ, PT ;  /* 0x000000ff0b00720c */ /* 0x000fe20003f06270 */
[----:B------:R-:W-:Y:S01]  /*1a50*/  @!P1 IMAD.MOV R47, RZ, RZ, -R47 ;  /* 0x000000ffff2f9224 */ /* 0x000fe200078e0a2f */
[----:B------:R-:W-:Y:S01]  /*1a60*/  ISETP.GT.U32.AND P1, PT, R5, R119, PT ;  /* 0x000000770500720c */ /* 0x000fe20003f24070 */
[----:B------:R-:W-:Y:S01]  /*1a70*/  @!P6 IMAD.IADD R51, R51, 0x1, -R5 ;  /* 0x000000013333e824 */ /* 0x000fe200078e0a05 */
[----:B------:R-:W-:Y:S01]  /*1a80*/  ISETP.GT.U32.AND P6, PT, R5, R117, PT ;  /* 0x000000750500720c */ /* 0x000fe20003fc4070 */
[----:B------:R-:W-:Y:S01]  /*1a90*/  IMAD.HI.U32 R9, R6, R55, RZ ;  /* 0x0000003706097227 */ /* 0x000fe200078e00ff */
[----:B------:R-:W-:-:S03]  /*1aa0*/  LOP3.LUT R11, R7, 0xda, RZ, 0xfc, !PT ;  /* 0x000000da070b7812 */ /* 0x000fc600078efcff */
[----:B------:R-:W-:Y:S01]  /*1ab0*/  @!P2 IMAD.IADD R53, R53, 0x1, -R5 ;  /* 0x000000013535a824 */ /* 0x000fe200078e0a05 */
[----:B------:R-:W-:Y:S01]  /*1ac0*/  IABS R115, R11 ;  /* 0x0000000b00737213 */ /* 0x000fe20000000000 */
[----:B------:R-:W-:Y:S01]  /*1ad0*/  IMAD.MOV R10, RZ, RZ, -R9 ;  /* 0x000000ffff0a7224 */ /* 0x000fe200078e0a09 */
[----:B------:R-:W-:Y:S01]  /*1ae0*/  ISETP.GE.AND P2, PT, R11, RZ, PT ;  /* 0x000000ff0b00720c */ /* 0x000fe20003f46270 */
[----:B------:R-:W-:Y:S01]  /*1af0*/  @!P0 IMAD.MOV R51, RZ, RZ, -R51 ;  /* 0x000000ffff338224 */ /* 0x000fe200078e0a33 */
[----:B------:R-:W-:Y:S01]  /*1b00*/  LOP3.LUT R11, R7, 0xd8, RZ, 0xfc, !PT ;  /* 0x000000d8070b7812 */ /* 0x000fe200078efcff */
[----:B------:R-:W-:-:S03]  /*1b10*/  IMAD.HI.U32 R9, R6, R115, RZ ;  /* 0x0000007306097227 */ /* 0x000fc600078e00ff */
[----:B------:R-:W-:Y:S01]  /*1b20*/  IABS R57, R11 ;  /* 0x0000000b00397213 */ /* 0x000fe20000000000 */
[----:B------:R-:W-:Y:S01]  /*1b30*/  @!P6 IMAD.IADD R117, R117, 0x1, -R5 ;  /* 0x000000017575e824 */ /* 0x000fe200078e0a05 */
[C---:B------:R-:W-:Y:S01]  /*1b40*/  ISETP.GT.U32.AND P6, PT, R5.reuse, R53, PT ;  /* 0x000000350500720c */ /* 0x040fe20003fc4070 */
[----:B------:R-:W-:Y:S02]  /*1b50*/  IMAD R55, R5, R10, R55 ;  /* 0x0000000a05377224 */ /* 0x000fe400078e0237 */
[----:B------:R-:W-:Y:S01]  /*1b60*/  @!P1 IMAD.IADD R119, R119, 0x1, -R5 ;  /* 0x0000000177779824 */ /* 0x000fe200078e0a05 */
[C---:B------:R-:W-:Y:S01]  /*1b70*/  ISETP.GT.U32.AND P0, PT, R5.reuse, R117, PT ;  /* 0x000000750500720c */ /* 0x040fe20003f04070 */
[----:B------:R-:W-:Y:S01]  /*1b80*/  IMAD.MOV R10, RZ, RZ, -R9 ;  /* 0x000000ffff0a7224 */ /* 0x000fe200078e0a09 */
[----:B------:R-:W-:Y:S01]  /*1b90*/  ISETP.GE.AND P1, PT, R16, RZ, PT ;  /* 0x000000ff1000720c */ /* 0x000fe20003f26270 */
[----:B------:R-:W-:Y:S01]  /*1ba0*/  @!P4 IMAD.MOV R119, RZ, RZ, -R119 ;  /* 0x000000ffff77c224 */ /* 0x000fe200078e0a77 */
[C---:B------:R-:W-:Y:S01]  /*1bb0*/  ISETP.GT.U32.AND P4, PT, R5.reuse, R55, PT ;  /* 0x000000370500720c */ /* 0x040fe20003f84070 */
[----:B------:R-:W-:Y:S01]  /*1bc0*/  IMAD R115, R5, R10, R115 ;  /* 0x0000000a05737224 */ /* 0x000fe200078e0273 */
[----:B------:R-:W-:Y:S01]  /*1bd0*/  LOP3.LUT R16, R7, 0xce, RZ, 0xfc, !PT ;  /* 0x000000ce07107812 */ /* 0x000fe200078efcff */
[----:B------:R-:W-:Y:S01]  /*1be0*/  @!P3 IMAD.MOV R121, RZ, RZ, -R121 ;  /* 0x000000ffff79b224 */ /* 0x000fe200078e0a79 */
[----:B------:R-:W-:Y:S01]  /*1bf0*/  ISETP.GE.AND P3, PT, R15, RZ, PT ;  /* 0x000000ff0f00720c */ /* 0x000fe20003f66270 */
[----:B------:R-:W-:Y:S01]  /*1c00*/  @!P6 IMAD.IADD R53, R53, 0x1, -R5 ;  /* 0x000000013535e824 */ /* 0x000fe200078e0a05 */
[----:B------:R-:W-:Y:S01]  /*1c10*/  ISETP.GT.U32.AND P6, PT, R5, R115, PT ;  /* 0x000000730500720c */ /* 0x000fe20003fc4070 */
[----:B------:R-:W-:Y:S01]  /*1c20*/  IMAD.HI.U32 R9, R6, R57, RZ ;  /* 0x0000003906097227 */ /* 0x000fe200078e00ff */
[----:B------:R-:W-:-:S02]  /*1c30*/  LOP3.LUT R15, R7, 0xd4, RZ, 0xfc, !PT ;  /* 0x000000d4070f7812 */ /* 0x000fc400078efcff */
[----:B------:R-:W-:Y:S01]  /*1c40*/  IABS R109, R16 ;  /* 0x00000010006d7213 */ /* 0x000fe20000000000 */
[----:B------:R-:W-:Y:S01]  /*1c50*/  @!P5 IMAD.MOV R49, RZ, RZ, -R49 ;  /* 0x000000ffff31d224 */ /* 0x000fe200078e0a31 */
[----:B------:R-:W-:Y:S01]  /*1c60*/  ISETP.GE.AND P5, PT, R14, RZ, PT ;  /* 0x000000ff0e00720c */ /* 0x000fe20003fa6270 */
[--C-:B------:R-:W-:Y:S01]  /*1c70*/  @!P4 IMAD.IADD R55, R55, 0x1, -R5.reuse ;  /* 0x000000013737c824 */ /* 0x100fe200078e0a05 */
[----:B------:R-:W-:Y:S01]  /*1c80*/  IABS R59, R15 ;  /* 0x0000000f003b7213 */ /* 0x000fe20000000000 */
[----:B------:R-:W-:Y:S01]  /*1c90*/  IMAD.HI.U32 R10, R6, R113, RZ ;  /* 0x00000071060a7227 */ /* 0x000fe200078e00ff */
[----:B------:R-:W-:Y:S02]  /*1ca0*/  ISETP.GE.AND P4, PT, R13, RZ, PT ;  /* 0x000000ff0d00720c */ /* 0x000fe40003f86270 */
[----:B------:R-:W-:Y:S01]  /*1cb0*/  LOP3.LUT R13, R7, 0xd0, RZ, 0xfc, !PT ;  /* 0x000000d0070d7812 */ /* 0x000fe200078efcff */
[----:B------:R-:W-:Y:S01]  /*1cc0*/  @!P6 IMAD.IADD R115, R115, 0x1, -R5 ;  /* 0x000000017373e824 */ /* 0x000fe200078e0a05 */
[----:B------:R-:W-:Y:S01]  /*1cd0*/  ISETP.GT.U32.AND P6, PT, R5, R55, PT ;  /* 0x000000370500720c */ /* 0x000fe20003fc4070 */
[----:B------:R-:W-:Y:S01]  /*1ce0*/  IMAD.MOV R14, RZ, RZ, -R9 ;  /* 0x000000ffff0e7224 */ /* 0x000fe200078e0a09 */
[----:B------:R-:W-:Y:S01]  /*1cf0*/  IABS R61, R13 ;  /* 0x0000000d003d7213 */ /* 0x000fe20000000000 */
[----:B------:R-:W-:Y:S01]  /*1d00*/  @!P0 IMAD.IADD R117, R117, 0x1, -R5 ;  /* 0x0000000175758824 */ /* 0x000fe200078e0a05 */
[----:B------:R-:W-:Y:S01]  /*1d10*/  ISETP.GE.AND P0, PT, R11, RZ, PT ;  /* 0x000000ff0b00720c */ /* 0x000fe20003f06270 */
[----:B------:R-:W-:Y:S01]  /*1d20*/  IMAD.MOV R10, RZ, RZ, -R10 ;  /* 0x000000ffff0a7224 */ /* 0x000fe200078e0a0a */
[----:B------:R-:W-:Y:S01]  /*1d30*/  LOP3.LUT R11, R7, 0xd2, RZ, 0xfc, !PT ;  /* 0x000000d2070b7812 */ /* 0x000fe200078efcff */
[----:B------:R-:W-:-:S02]  /*1d40*/  IMAD R57, R5, R14, R57 ;  /* 0x0000000e05397224 */ /* 0x000fc400078e0239 */
[C---:B------:R-:W-:Y:S01]  /*1d50*/  IMAD R113, R5.reuse, R10, R113 ;  /* 0x0000000a05717224 */ /* 0x040fe200078e0271 */
[----:B------:R-:W-:Y:S01]  /*1d60*/  IABS R111, R11 ;  /* 0x0000000b006f7213 */ /* 0x000fe20000000000 */
[----:B------:R-:W-:Y:S01]  /*1d70*/  @!P3 IMAD.MOV R117, RZ, RZ, -R117 ;  /* 0x000000ffff75b224 */ /* 0x000fe200078e0a75 */
[C---:B------:R-:W-:Y:S01]  /*1d80*/  ISETP.GT.U32.AND P3, PT, R5.reuse, R57, PT ;  /* 0x000000390500720c */ /* 0x040fe20003f64070 */
[----:B------:R-:W-:Y:S01]  /*1d90*/  @!P5 IMAD.MOV R53, RZ, RZ, -R53 ;  /* 0x000000ffff35d224 */ /* 0x000fe200078e0a35 */
[----:B------:R-:W-:Y:S01]  /*1da0*/  ISETP.GT.U32.AND P5, PT, R5, R115, PT ;  /* 0x000000730500720c */ /* 0x000fe20003fa4070 */
[----:B------:R-:W-:Y:S01]  /*1db0*/  @!P6 IMAD.IADD R55, R55, 0x1, -R5 ;  /* 0x000000013737e824 */ /* 0x000fe200078e0a05 */
[----:B------:R-:W-:Y:S01]  /*1dc0*/  ISETP.GT.U32.AND P6, PT, R5, R113, PT ;  /* 0x000000710500720c */ /* 0x000fe20003fc4070 */
[----:B------:R-:W-:-:S04]  /*1dd0*/  IMAD.HI.U32 R9, R6, R59, RZ ;  /* 0x0000003b06097227 */ /* 0x000fc800078e00ff */
[----:B------:R-:W-:Y:S02]  /*1de0*/  IMAD.MOV R14, RZ, RZ, -R9 ;  /* 0x000000ffff0e7224 */ /* 0x000fe400078e0a09 */
[----:B------:R-:W-:-:S04]  /*1df0*/  IMAD.HI.U32 R9, R6, R111, RZ ;  /* 0x0000006f06097227 */ /* 0x000fc800078e00ff */
[----:B------:R-:W-:Y:S02]  /*1e00*/  IMAD R59, R5, R14, R59 ;  /* 0x0000000e053b7224 */ /* 0x000fe400078e023b */
[--C-:B------:R-:W-:Y:S01]  /*1e10*/  @!P3 IMAD.IADD R57, R57, 0x1, -R5.reuse ;  /* 0x000000013939b824 */ /* 0x100fe200078e0a05 */
[----:B------:R-:W-:Y:S01]  /*1e20*/  ISETP.GE.AND P3, PT, R15, RZ, PT ;  /* 0x000000ff0f00720c */ /* 0x000fe20003f66270 */
[--C-:B------:R-:W-:Y:S01]  /*1e30*/  @!P5 IMAD.IADD R115, R115, 0x1, -R5.reuse ;  /* 0x000000017373d824 */ /* 0x100fe200078e0a05 */
[----:B------:R-:W-:Y:S01]  /*1e40*/  ISETP.GT.U32.AND P5, PT, R5, R59, PT ;  /* 0x0000003b0500720c */ /* 0x000fe20003fa4070 */
[----:B------:R-:W-:Y:S01]  /*1e50*/  @!P6 IMAD.IADD R113, R113, 0x1, -R5 ;  /* 0x000000017171e824 */ /* 0x000fe200078e0a05 */
[----:B------:R-:W-:Y:S01]  /*1e60*/  ISETP.GT.U32.AND P6, PT, R5, R57, PT ;  /* 0x000000390500720c */ /* 0x000fe20003fc4070 */
[----:B------:R-:W-:Y:S01]  /*1e70*/  IMAD.MOV R14, RZ, RZ, -R9 ;  /* 0x000000ffff0e7224 */ /* 0x000fe200078e0a09 */
[----:B------:R-:W-:Y:S01]  /*1e80*/  LOP3.LUT R15, R7, 0xba, RZ, 0xfc, !PT ;  /* 0x000000ba070f7812 */ /* 0x000fe200078efcff */
[----:B------:R-:W-:-:S03]  /*1e90*/  IMAD.HI.U32 R10, R6, R61, RZ ;  /* 0x0000003d060a7227 */ /* 0x000fc600078e00ff */
[----:B------:R-:W-:Y:S01]  /*1ea0*/  IABS R99, R15 ;  /* 0x0000000f00637213 */ /* 0x000fe20000000000 */
[----:B------:R-:W-:Y:S02]  /*1eb0*/  IMAD R111, R5, R14, R111 ;  /* 0x0000000e056f7224 */ /* 0x000fe400078e026f */
[----:B------:R-:W-:Y:S02]  /*1ec0*/  IMAD.MOV R10, RZ, RZ, -R10 ;  /* 0x000000ffff0a7224 */ /* 0x000fe400078e0a0a */
[--C-:B------:R-:W-:Y:S01]  /*1ed0*/  @!P5 IMAD.IADD R59, R59, 0x1, -R5.reuse ;  /* 0x000000013b3bd824 */ /* 0x100fe200078e0a05 */
[----:B------:R-:W-:Y:S01]  /*1ee0*/  ISETP.GT.U32.AND P5, PT, R5, R113, PT ;  /* 0x000000710500720c */ /* 0x000fe20003fa4070 */
[----:B------:R-:W-:Y:S01]  /*1ef0*/  @!P6 IMAD.IADD R57, R57, 0x1, -R5 ;  /* 0x000000013939e824 */ /* 0x000fe200078e0a05 */
[C---:B------:R-:W-:Y:S01]  /*1f00*/  ISETP.GT.U32.AND P6, PT, R5.reuse, R111, PT ;  /* 0x0000006f0500720c */ /* 0x040fe20003fc4070 */
[----:B------:R-:W-:Y:S02]  /*1f10*/  IMAD R61, R5, R10, R61 ;  /* 0x0000000a053d7224 */ /* 0x000fe400078e023d */
[----:B------:R-:W-:-:S04]  /*1f20*/  IMAD.HI.U32 R10, R6, R63, RZ ;  /* 0x0000003f060a7227 */ /* 0x000fc800078e00ff */
[----:B------:R-:W-:Y:S02]  /*1f30*/  IMAD.MOV R10, RZ, RZ, -R10 ;  /* 0x000000ffff0a7224 */ /* 0x000fe400078e0a0a */
[----:B------:R-:W-:Y:S01]  /*1f40*/  @!P1 IMAD.MOV R55, RZ, RZ, -R55 ;  /* 0x000000ffff379224 */ /* 0x000fe200078e0a37 */
[----:B------:R-:W-:Y:S01]  /*1f50*/  ISETP.GT.U32.AND P1, PT, R5, R59, PT ;  /* 0x0000003b0500720c */ /* 0x000fe20003f24070 */
[----:B------:R-:W-:Y:S01]  /*1f60*/  @!P5 IMAD.IADD R113, R113, 0x1, -R5 ;  /* 0x000000017171d824 */ /* 0x000fe200078e0a05 */
[C---:B------:R-:W-:Y:S01]  /*1f70*/  ISETP.GT.U32.AND P5, PT, R5.reuse, R61, PT ;  /* 0x0000003d0500720c */ /* 0x040fe20003fa4070 */
[----:B------:R-:W-:Y:S02]  /*1f80*/  IMAD R63, R5, R10, R63 ;  /* 0x0000000a053f7224 */ /* 0x000fe400078e023f */
[----:B------:R-:W-:Y:S02]  /*1f90*/  @!P6 IMAD.IADD R111, R111, 0x1, -R5 ;  /* 0x000000016f6fe824 */ /* 0x000fe400078e0a05 */
[----:B------:R-:W-:-:S02]  /*1fa0*/  @!P0 IMAD.MOV R57, RZ, RZ, -R57 ;  /* 0x000000ffff398224 */ /* 0x000fc400078e0a39 */
[----:B------:R-:W-:Y:S01]  /*1fb0*/  @!P4 IMAD.MOV R113, RZ, RZ, -R113 ;  /* 0x000000ffff71c224 */ /* 0x000fe200078e0a71 */
[C---:B------:R-:W-:Y:S01]  /*1fc0*/  ISETP.GT.U32.AND P0, PT, R5.reuse, R111, PT ;  /* 0x0000006f0500720c */ /* 0x040fe20003f04070 */
[----:B------:R-:W-:Y:S01]  /*1fd0*/  @!P2 IMAD.MOV R115, RZ, RZ, -R115 ;  /* 0x000000ffff73a224 */ /* 0x000fe200078e0a73 */
[----:B------:R-:W-:Y:S01]  /*1fe0*/  ISETP.GT.U32.AND P4, PT, R5, R63, PT ;  /* 0x0000003f0500720c */ /* 0x000fe20003f84070 */
[----:B------:R-:W-:Y:S01]  /*1ff0*/  IMAD.HI.U32 R9, R6, R109, RZ ;  /* 0x0000006d06097227 */ /* 0x000fe200078e00ff */
[----:B------:R-:W-:Y:S02]  /*2000*/  ISETP.GE.AND P2, PT, R11, RZ, PT ;  /* 0x000000ff0b00720c */ /* 0x000fe40003f46270 */
[----:B------:R-:W-:Y:S01]  /*2010*/  LOP3.LUT R11, R7, 0xca, RZ, 0xfc, !PT ;  /* 0x000000ca070b7812 */ /* 0x000fe200078efcff */
[----:B------:R-:W-:Y:S01]  /*2020*/  @!P1 IMAD.IADD R59, R59, 0x1, -R5 ;  /* 0x000000013b3b9824 */ /* 0x000fe200078e0a05 */
[----:B------:R-:W-:Y:S01]  /*2030*/  ISETP.GE.AND P1, PT, R13, RZ, PT ;  /* 0x000000ff0d00720c */ /* 0x000fe20003f26270 */
[----:B------:R-:W-:Y:S01]  /*2040*/  IMAD.MOV R14, RZ, RZ, -R9 ;  /* 0x000000ffff0e7224 */ /* 0x000fe200078e0a09 */
[----:B------:R-:W-:Y:S01]  /*2050*/  IABS R107, R11 ;  /* 0x0000000b006b7213 */ /* 0x000fe20000000000 */
[----:B------:R-:W-:Y:S01]  /*2060*/  @!P5 IMAD.IADD R61, R61, 0x1, -R5 ;  /* 0x000000013d3dd824 */ /* 0x000fe200078e0a05 */
[----:B------:R-:W-:Y:S01]  /*2070*/  LOP3.LUT R13, R7, 0xc8, RZ, 0xfc, !PT ;  /* 0x000000c8070d7812 */ /* 0x000fe200078efcff */
[----:B------:R-:W-:-:S02]  /*2080*/  IMAD R109, R5, R14, R109 ;  /* 0x0000000e056d7224 */ /* 0x000fc400078e026d */
[--C-:B------:R-:W-:Y:S01]  /*2090*/  @!P0 IMAD.IADD R111, R111, 0x1, -R5.reuse ;  /* 0x000000016f6f8824 */ /* 0x100fe200078e0a05 */
[----:B------:R-:W-:Y:S01]  /*20a0*/  IABS R65, R13 ;  /* 0x0000000d00417213 */ /* 0x000fe20000000000 */
[----:B------:R-:W-:Y:S01]  /*20b0*/  @!P4 IMAD.IADD R63, R63, 0x1, -R5 ;  /* 0x000000013f3fc824 */ /* 0x000fe200078e0a05 */
[C---:B------:R-:W-:Y:S01]  /*20c0*/  ISETP.GT.U32.AND P5, PT, R5.reuse, R61, PT ;  /* 0x0000003d0500720c */ /* 0x040fe20003fa4070 */
[C---:B------:R-:W-:Y:S01]  /*20d0*/  IMAD.HI.U32 R9, R6.reuse, R107, RZ ;  /* 0x0000006b06097227 */ /* 0x040fe200078e00ff */
[----:B------:R-:W-:Y:S02]  /*20e0*/  ISETP.GT.U32.AND P6, PT, R5, R109, PT ;  /* 0x0000006d0500720c */ /* 0x000fe40003fc4070 */
[----:B------:R-:W-:Y:S01]  /*20f0*/  ISETP.GE.AND P4, PT, R11, RZ, PT ;  /* 0x000000ff0b00720c */ /* 0x000fe20003f86270 */
[----:B------:R-:W-:Y:S01]  /*2100*/  @!P2 IMAD.MOV R111, RZ, RZ, -R111 ;  /* 0x000000ffff6fa224 */ /* 0x000fe200078e0a6f */
[----:B------:R-:W-:Y:S01]  /*2110*/  ISETP.GT.U32.AND P2, PT, R5, R63, PT ;  /* 0x0000003f0500720c */ /* 0x000fe20003f44070 */
[----:B------:R-:W-:Y:S01]  /*2120*/  IMAD.MOV R10, RZ, RZ, -R9 ;  /* 0x000000ffff0a7224 */ /* 0x000fe200078e0a09 */
[----:B------:R-:W-:Y:S01]  /*2130*/  LOP3.LUT R11, R7, 0xc2, RZ, 0xfc, !PT ;  /* 0x000000c2070b7812 */ /* 0x000fe200078efcff */
[----:B------:R-:W-:Y:S01]  /*2140*/  IMAD.HI.U32 R9, R6, R65, RZ ;  /* 0x0000004106097227 */ /* 0x000fe200078e00ff */
[----:B------:R-:W-:-:S02]  /*2150*/  ISETP.GE.AND P0, PT, R17, RZ, PT ;  /* 0x000000ff1100720c */ /* 0x000fc40003f06270 */
[----:B------:R-:W-:Y:S01]  /*2160*/  IABS R103, R11 ;  /* 0x0000000b00677213 */ /* 0x000fe20000000000 */
[----:B------:R-:W-:Y:S01]  /*2170*/  IMAD R107, R5, R10, R107 ;  /* 0x0000000a056b7224 */ /* 0x000fe200078e026b */
[C---:B------:R-:W-:Y:S01]  /*2180*/  LOP3.LUT R17, R7.reuse, 0xb6, RZ, 0xfc, !PT ;  /* 0x000000b607117812 */ /* 0x040fe200078efcff */
[----:B------:R-:W-:Y:S01]  /*2190*/  IMAD.MOV R10, RZ, RZ, -R9 ;  /* 0x000000ffff0a7224 */ /* 0x000fe200078e0a09 */
[----:B------:R-:W-:Y:S01]  /*21a0*/  LOP3.LUT R9, R7, 0xc6, RZ, 0xfc, !PT ;  /* 0x000000c607097812 */ /* 0x000fe200078efcff */
[----:B------:R-:W-:Y:S01]  /*21b0*/  @!P5 IMAD.IADD R61, R61, 0x1, -R5 ;  /* 0x000000013d3dd824 */ /* 0x000fe200078e0a05 */
[C---:B------:R-:W-:Y:S01]  /*21c0*/  ISETP.GT.U32.AND P5, PT, R5.reuse, R107, PT ;  /* 0x0000006b0500720c */ /* 0x040fe20003fa4070 */
[----:B------:R-:W-:Y:S01]  /*21d0*/  IMAD R65, R5, R10, R65 ;  /* 0x0000000a05417224 */ /* 0x000fe200078e0241 */
[----:B------:R-:W-:Y:S01]  /*21e0*/  IABS R105, R9 ;  /* 0x0000000900697213 */ /* 0x000fe20000000000 */
[--C-:B------:R-:W-:Y:S01]  /*21f0*/  @!P6 IMAD.IADD R109, R109, 0x1, -R5.reuse ;  /* 0x000000016d6de824 */ /* 0x100fe200078e0a05 */
[----:B------:R-:W-:Y:S01]  /*2200*/  LOP3.LUT R10, R7, 0xc4, RZ, 0xfc, !PT ;  /* 0x000000c4070a7812 */ /* 0x000fe200078efcff */
[----:B------:R-:W-:Y:S01]  /*2210*/  @!P2 IMAD.IADD R63, R63, 0x1, -R5 ;  /* 0x000000013f3fa824 */ /* 0x000fe200078e0a05 */
[C---:B------:R-:W-:Y:S01]  /*2220*/  ISETP.GT.U32.AND P2, PT, R5.reuse, R65, PT ;  /* 0x000000410500720c */ /* 0x040fe20003f44070 */
[----:B------:R-:W-:Y:S01]  /*2230*/  @!P3 IMAD.MOV R59, RZ, RZ, -R59 ;  /* 0x000000ffff3bb224 */ /* 0x000fe200078e0a3b */
[----:B------:R-:W-:Y:S01]  /*2240*/  ISETP.GT.U32.AND P6, PT, R5, R109, PT ;  /* 0x0000006d0500720c */ /* 0x000fe20003fc4070 */
[----:B------:R-:W-:Y:S01]  /*2250*/  @!P1 IMAD.MOV R61, RZ, RZ, -R61 ;  /* 0x000000ffff3d9224 */ /* 0x000fe200078e0a3d */
[----:B------:R-:W-:Y:S01]  /*2260*/  ISETP.GE.AND P3, PT, R16, RZ, PT ;  /* 0x000000ff1000720c */ /* 0x000fe20003f66270 */
[----:B------:R-:W-:Y:S01]  /*2270*/  @!P0 IMAD.MOV R63, RZ, RZ, -R63 ;  /* 0x000000ffff3f8224 */ /* 0x000fe200078e0a3f */
[----:B------:R-:W-:Y:S01]  /*2280*/  ISETP.GE.AND P1, PT, R9, RZ, PT ;  /* 0x000000ff0900720c */ /* 0x000fe20003f26270 */
[----:B------:R-:W-:Y:S01]  /*2290*/  @!P5 IMAD.IADD R107, R107, 0x1, -R5 ;  /* 0x000000016b6bd824 */ /* 0x000fe200078e0a05 */
[----:B------:R-:W-:Y:S01]  /*22a0*/  IABS R67, R10 ;  /* 0x0000000a00437213 */ /* 0x000fe20000000000 */
[----:B------:R-:W-:Y:S01]  /*22b0*/  IMAD.HI.U32 R9, R6, R105, RZ ;  /* 0x0000006906097227 */ /* 0x000fe200078e00ff */
[----:B------:R-:W-:-:S02]  /*22c0*/  ISETP.GE.AND P0, PT, R11, RZ, PT ;  /* 0x000000ff0b00720c */ /* 0x000fc40003f06270 */
[----:B------:R-:W-:Y:S01]  /*22d0*/  ISETP.GT.U32.AND P5, PT, R5, R107, PT ;  /* 0x0000006b0500720c */ /* 0x000fe20003fa4070 */
[--C-:B------:R-:W-:Y:S01]  /*22e0*/  @!P2 IMAD.IADD R65, R65, 0x1, -R5.reuse ;  /* 0x000000014141a824 */ /* 0x100fe200078e0a05 */
[----:B------:R-:W-:Y:S01]  /*22f0*/  LOP3.LUT R11, R7, 0xbe, RZ, 0xfc, !PT ;  /* 0x000000be070b7812 */ /* 0x000fe200078efcff */
[----:B------:R-:W-:Y:S01]  /*2300*/  @!P6 IMAD.IADD R109, R109, 0x1, -R5 ;  /* 0x000000016d6de824 */ /* 0x000fe200078e0a05 */
[----:B------:R-:W-:Y:S01]  /*2310*/  ISETP.GE.AND P6, PT, R13, RZ, PT ;  /* 0x000000ff0d00720c */ /* 0x000fe20003fc6270 */
[----:B------:R-:W-:Y:S01]  /*2320*/  IMAD.MOV R14, RZ, RZ, -R9 ;  /* 0x000000ffff0e7224 */ /* 0x000fe200078e0a09 */
[----:B------:R-:W-:Y:S01]  /*2330*/  ISETP.GT.U32.AND P2, PT, R5, R65, PT ;  /* 0x000000410500720c */ /* 0x000fe20003f44070 */
[----:B------:R-:W-:Y:S01]  /*2340*/  @!P3 IMAD.MOV R109, RZ, RZ, -R109 ;  /* 0x000000ffff6db224 */ /* 0x000fe200078e0a6d */
[----:B------:R-:W-:Y:S01]  /*2350*/  ISETP.GE.AND P3, PT, R10, RZ, PT ;  /* 0x000000ff0a00720c */ /* 0x000fe20003f66270 */
[----:B------:R-:W-:Y:S01]  /*2360*/  IMAD.HI.U32 R10, R6, R103, RZ ;  /* 0x00000067060a7227 */ /* 0x000fe200078e00ff */
[----:B------:R-:W-:-:S02]  /*2370*/  LOP3.LUT R13, R7, 0xc0, RZ, 0xfc, !PT ;  /* 0x000000c0070d7812 */ /* 0x000fc400078efcff */
[----:B------:R-:W-:Y:S01]  /*2380*/  IABS R101, R11 ;  /* 0x0000000b00657213 */ /* 0x000fe20000000000 */
[----:B------:R-:W-:Y:S01]  /*2390*/  @!P5 IMAD.IADD R107, R107, 0x1, -R5 ;  /* 0x000000016b6bd824 */ /* 0x000fe200078e0a05 */
[----:B------:R-:W-:Y:S01]  /*23a0*/  ISETP.GE.AND P5, PT, R13, RZ, PT ;  /* 0x000000ff0d00720c */ /* 0x000fe20003fa6270 */
[----:B------:R-:W-:Y:S01]  /*23b0*/  IMAD R105, R5, R14, R105 ;  /* 0x0000000e05697224 */ /* 0x000fe200078e0269 */
[----:B------:R-:W-:Y:S01]  /*23c0*/  IABS R69, R13 ;  /* 0x0000000d00457213 */ /* 0x000fe20000000000 */
[----:B------:R-:W-:Y:S01]  /*23d0*/  IMAD.MOV R10, RZ, RZ, -R10 ;  /* 0x000000ffff0a7224 */ /* 0x000fe200078e0a0a */
[----:B------:R-:W-:Y:S01]  /*23e0*/  LOP3.LUT R13, R7, 0xbc, RZ, 0xfc, !PT ;  /* 0x000000bc070d7812 */ /* 0x000fe200078efcff */
[----:B------:R-:W-:Y:S01]  /*23f0*/  @!P4 IMAD.MOV R107, RZ, RZ, -R107 ;  /* 0x000000ffff6bc224 */ /* 0x000fe200078e0a6b */
[----:B------:R-:W-:Y:S01]  /*2400*/  ISETP.GT.U32.AND P4, PT, R5, R105, PT ;  /* 0x000000690500720c */ /* 0x000fe20003f84070 */
[----:B------:R-:W-:Y:S01]  /*2410*/  @!P2 IMAD.IADD R65, R65, 0x1, -R5 ;  /* 0x000000014141a824 */ /* 0x000fe200078e0a05 */
[----:B------:R-:W-:Y:S01]  /*2420*/  IABS R71, R13 ;  /* 0x0000000d00477213 */ /* 0x000fe20000000000 */
[----:B------:R-:W-:Y:S01]  /*2430*/  IMAD R103, R5, R10, R103 ;  /* 0x0000000a05677224 */ /* 0x000fe200078e0267 */
[----:B------:R-:W-:Y:S01]  /*2440*/  LOP3.LUT R16, R7, 0xb8, RZ, 0xfc, !PT ;  /* 0x000000b807107812 */ /* 0x000fe200078efcff */
[----:B------:R-:W-:Y:S01]  /*2450*/  @!P6 IMAD.MOV R65, RZ, RZ, -R65 ;  /* 0x000000ffff41e224 */ /* 0x000fe200078e0a41 */
[----:B------:R-:W-:Y:S01]  /*2460*/  IABS R97, R17 ;  /* 0x0000001100617213 */ /* 0x000fe20000000000 */
[----:B------:R-:W-:Y:S01]  /*2470*/  IMAD.HI.U32 R9, R6, R67, RZ ;  /* 0x0000004306097227 */ /* 0x000fe200078e00ff */
[----:B------:R-:W-:-:S02]  /*2480*/  ISETP.GT.U32.AND P6, PT, R5, R103, PT ;  /* 0x000000670500720c */ /* 0x000fc40003fc4070 */
[----:B------:R-:W-:Y:S01]  /*2490*/  IABS R73, R16 ;  /* 0x0000001000497213 */ /* 0x000fe20000000000 */
[----:B------:R-:W-:Y:S02]  /*24a0*/  IMAD.MOV R14, RZ, RZ, -R9 ;  /* 0x000000ffff0e7224 */ /* 0x000fe400078e0a09 */
[----:B------:R-:W-:Y:S02]  /*24b0*/  @!P4 IMAD.IADD R105, R105, 0x1, -R5 ;  /* 0x000000016969c824 */ /* 0x000fe400078e0a05 */
[C---:B------:R-:W-:Y:S02]  /*24c0*/  IMAD R67, R5.reuse, R14, R67 ;  /* 0x0000000e05437224 */ /* 0x040fe400078e0243 */
[----:B------:R-:W-:Y:S01]  /*24d0*/  IMAD.HI.U32 R9, R6, R69, RZ ;  /* 0x0000004506097227 */ /* 0x000fe200078e00ff */
[C---:B------:R-:W-:Y:S02]  /*24e0*/  ISETP.GT.U32.AND P4, PT, R5.reuse, R105, PT ;  /* 0x000000690500720c */ /* 0x040fe40003f84070 */
[----:B------:R-:W-:Y:S01]  /*24f0*/  ISETP.GT.U32.AND P2, PT, R5, R67, PT ;  /* 0x000000430500720c */ /* 0x000fe20003f44070 */
[----:B------:R-:W-:-:S02]  /*2500*/  @!P6 IMAD.IADD R103, R103, 0x1, -R5 ;  /* 0x000000016767e824 */ /* 0x000fc400078e0a05 */
[----:B------:R-:W-:Y:S02]  /*2510*/  IMAD.MOV R14, RZ, RZ, -R9 ;  /* 0x000000ffff0e7224 */ /* 0x000fe400078e0a09 */
[----:B------:R-:W-:Y:S01]  /*2520*/  IMAD.HI.U32 R10, R6, R71, RZ ;  /* 0x00000047060a7227 */ /* 0x000fe200078e00ff */
[----:B------:R-:W-:-:S03]  /*2530*/  ISETP.GT.U32.AND P6, PT, R5, R103, PT ;  /* 0x000000670500720c */ /* 0x000fc60003fc4070 */
[----:B------:R-:W-:Y:S02]  /*2540*/  IMAD R69, R5, R14, R69 ;  /* 0x0000000e05457224 */ /* 0x000fe400078e0245 */
[----:B------:R-:W-:Y:S02]  /*2550*/  IMAD.MOV R10, RZ, RZ, -R10 ;  /* 0x000000ffff0a7224 */ /* 0x000fe400078e0a0a */
[--C-:B------:R-:W-:Y:S02]  /*2560*/  @!P2 IMAD.IADD R67, R67, 0x1, -R5.reuse ;  /* 0x000000014343a824 */ /* 0x100fe400078e0a05 */
[----:B------:R-:W-:Y:S01]  /*2570*/  @!P4 IMAD.IADD R105, R105, 0x1, -R5 ;  /* 0x000000016969c824 */ /* 0x000fe200078e0a05 */
[C---:B------:R-:W-:Y:S01]  /*2580*/  ISETP.GT.U32.AND P4, PT, R5.reuse, R69, PT ;  /* 0x000000450500720c */ /* 0x040fe20003f84070 */
[C---:B------:R-:W-:Y:S01]  /*2590*/  IMAD R71, R5.reuse, R10, R71 ;  /* 0x0000000a05477224 */ /* 0x040fe200078e0247 */
[----:B------:R-:W-:Y:S01]  /*25a0*/  ISETP.GT.U32.AND P2, PT, R5, R67, PT ;  /* 0x000000430500720c */ /* 0x000fe20003f44070 */
[----:B------:R-:W-:-:S02]  /*25b0*/  @!P6 IMAD.IADD R103, R103, 0x1, -R5 ;  /* 0x000000016767e824 */ /* 0x000fc400078e0a05 */
[----:B------:R-:W-:Y:S01]  /*25c0*/  IMAD.HI.U32 R9, R6, R101, RZ ;  /* 0x0000006506097227 */ /* 0x000fe200078e00ff */
[----:B------:R-:W-:-:S03]  /*25d0*/  ISETP.GT.U32.AND P6, PT, R5, R71, PT ;  /* 0x000000470500720c */ /* 0x000fc60003fc4070 */
[----:B------:R-:W-:Y:S02]  /*25e0*/  IMAD.MOV R14, RZ, RZ, -R9 ;  /* 0x000000ffff0e7224 */ /* 0x000fe400078e0a09 */
[----:B------:R-:W-:Y:S02]  /*25f0*/  @!P1 IMAD.MOV R105, RZ, RZ, -R105 ;  /* 0x000000ffff699224 */ /* 0x000fe400078e0a69 */
[----:B------:R-:W-:Y:S02]  /*2600*/  IMAD R101, R5, R14, R101 ;  /* 0x0000000e05657224 */ /* 0x000fe400078e0265 */
[--C-:B------:R-:W-:Y:S01]  /*2610*/  @!P4 IMAD.IADD R69, R69, 0x1, -R5.reuse ;  /* 0x000000014545c824 */ /* 0x100fe200078e0a05 */
[----:B------:R-:W-:Y:S01]  /*2620*/  ISETP.GE.AND P4, PT, R11, RZ, PT ;  /* 0x000000ff0b00720c */ /* 0x000fe20003f86270 */
[--C-:B------:R-:W-:Y:S01]  /*2630*/  @!P2 IMAD.IADD R67, R67, 0x1, -R5.reuse ;  /* 0x000000014343a824 */ /* 0x100fe200078e0a05 */
[----:B------:R-:W-:Y:S01]  /*2640*/  ISETP.GT.U32.AND P2, PT, R5, R101, PT ;  /* 0x000000650500720c */ /* 0x000fe20003f44070 */
[----:B------:R-:W-:Y:S01]  /*2650*/  @!P6 IMAD.IADD R71, R71, 0x1, -R5 ;  /* 0x000000014747e824 */ /* 0x000fe200078e0a05 */
[----:B------:R-:W-:Y:S01]  /*2660*/  ISETP.GT.U32.AND P1, PT, R5, R69, PT ;  /* 0x000000450500720c */ /* 0x000fe20003f24070 */
[----:B------:R-:W-:Y:S01]  /*2670*/  IMAD.HI.U32 R9, R6, R99, RZ ;  /* 0x0000006306097227 */ /* 0x000fe200078e00ff */
[----:B------:R-:W-:-:S02]  /*2680*/  LOP3.LUT R11, R7, 0xb4, RZ, 0xfc, !PT ;  /* 0x000000b4070b7812 */ /* 0x000fc400078efcff */
[----:B------:R-:W-:Y:S01]  /*2690*/  ISETP.GT.U32.AND P6, PT, R5, R71, PT ;  /* 0x000000470500720c */ /* 0x000fe20003fc4070 */
[----:B------:R-:W-:Y:S01]  /*26a0*/  IMAD.HI.U32 R10, R6, R73, RZ ;  /* 0x00000049060a7227 */ /* 0x000fe200078e00ff */
[----:B------:R-:W-:-:S03]  /*26b0*/  IABS R75, R11 ;  /* 0x0000000b004b7213 */ /* 0x000fc60000000000 */
[----:B------:R-:W-:Y:S02]  /*26c0*/  IMAD.MOV R14, RZ, RZ, -R9 ;  /* 0x000000ffff0e7224 */ /* 0x000fe400078e0a09 */
[----:B------:R-:W-:Y:S02]  /*26d0*/  IMAD.MOV R10, RZ, RZ, -R10 ;  /* 0x000000ffff0a7224 */ /* 0x000fe400078e0a0a */
[----:B------:R-:W-:-:S04]  /*26e0*/  IMAD.HI.U32 R9, R6, R97, RZ ;  /* 0x0000006106097227 */ /* 0x000fc800078e00ff */
[C---:B------:R-:W-:Y:S02]  /*26f0*/  IMAD R73, R5.reuse, R10, R73 ;  /* 0x0000000a05497224 */ /* 0x040fe400078e0249 */
[----:B------:R-:W-:Y:S02]  /*2700*/  IMAD R99, R5, R14, R99 ;  /* 0x0000000e05637224 */ /* 0x000fe400078e0263 */
[----:B------:R-:W-:Y:S02]  /*2710*/  IMAD.MOV R10, RZ, RZ, -R9 ;  /* 0x000000ffff0a7224 */ /* 0x000fe400078e0a09 */
[--C-:B------:R-:W-:Y:S01]  /*2720*/  @!P2 IMAD.IADD R101, R101, 0x1, -R5.reuse ;  /* 0x000000016565a824 */ /* 0x100fe200078e0a05 */
[----:B------:R-:W-:Y:S01]  /*2730*/  ISETP.GE.AND P2, PT, R13, RZ, PT ;  /* 0x000000ff0d00720c */ /* 0x000fe20003f46270 */
[----:B------:R-:W-:Y:S01]  /*2740*/  @!P1 IMAD.IADD R69, R69, 0x1, -R5 ;  /* 0x0000000145459824 */ /* 0x000fe200078e0a05 */
[C---:B------:R-:W-:Y:S01]  /*2750*/  ISETP.GT.U32.AND P1, PT, R5.reuse, R99, PT ;  /* 0x000000630500720c */ /* 0x040fe20003f24070 */
[----:B------:R-:W-:Y:S01]  /*2760*/  IMAD R97, R5, R10, R97 ;  /* 0x0000000a05617224 */ /* 0x000fe200078e0261 */
[----:B------:R-:W-:Y:S01]  /*2770*/  LOP3.LUT R13, R7, 0xb2, RZ, 0xfc, !PT ;  /* 0x000000b2070d7812 */ /* 0x000fe200078efcff */
[----:B------:R-:W-:Y:S01]  /*2780*/  @!P3 IMAD.MOV R67, RZ, RZ, -R67 ;  /* 0x000000ffff43b224 */ /* 0x000fe200078e0a43 */
[C---:B------:R-:W-:Y:S01]  /*2790*/  ISETP.GT.U32.AND P3, PT, R5.reuse, R101, PT ;  /* 0x000000650500720c */ /* 0x040fe20003f64070 */
[----:B------:R-:W-:Y:S01]  /*27a0*/  @!P5 IMAD.MOV R69, RZ, RZ, -R69 ;  /* 0x000000ffff45d224 */ /* 0x000fe200078e0a45 */
[----:B------:R-:W-:Y:S01]  /*27b0*/  ISETP.GT.U32.AND P5, PT, R5, R73, PT ;  /* 0x000000490500720c */ /* 0x000fe20003fa4070 */
[----:B------:R-:W-:Y:S01]  /*27c0*/  @!P6 IMAD.IADD R71, R71, 0x1, -R5 ;  /* 0x000000014747e824 */ /* 0x000fe200078e0a05 */
[----:B------:R-:W-:Y:S01]  /*27d0*/  ISETP.GT.U32.AND P6, PT, R5, R97, PT ;  /* 0x000000610500720c */ /* 0x000fe20003fc4070 */
[----:B------:R-:W-:Y:S01]  /*27e0*/  IMAD.HI.U32 R9, R6, R75, RZ ;  /* 0x0000004b06097227 */ /* 0x000fe200078e00ff */
[----:B------:R-:W-:-:S03]  /*27f0*/  IABS R95, R13 ;  /* 0x0000000d005f7213 */ /* 0x000fc60000000000 */
[----:B------:R-:W-:Y:S01]  /*2800*/  @!P1 IMAD.IADD R99, R99, 0x1, -R5 ;  /* 0x0000000163639824 */ /* 0x000fe200078e0a05 */
[----:B------:R-:W-:Y:S01]  /*2810*/  ISETP.GE.AND P1, PT, R17, RZ, PT ;  /* 0x000000ff1100720c */ /* 0x000fe20003f26270 */
[----:B------:R-:W-:Y:S01]  /*2820*/  IMAD.MOV R10, RZ, RZ, -R9 ;  /* 0x000000ffff0a7224 */ /* 0x000fe200078e0a09 */
[----:B------:R-:W-:Y:S01]  /*2830*/  LOP3.LUT R17, R7, 0x9c, RZ, 0xfc, !PT ;  /* 0x0000009c07117812 */ /* 0x000fe200078efcff */
[--C-:B------:R-:W-:Y:S01]  /*2840*/  @!P3 IMAD.IADD R101, R101, 0x1, -R5.reuse ;  /* 0x000000016565b824 */ /* 0x100fe200078e0a05 */
[----:B------:R-:W-:Y:S01]  /*2850*/  ISETP.GE.AND P3, PT, R16, RZ, PT ;  /* 0x000000ff1000720c */ /* 0x000fe20003f66270 */
[--C-:B------:R-:W-:Y:S01]  /*2860*/  @!P5 IMAD.IADD R73, R73, 0x1, -R5.reuse ;  /* 0x000000014949d824 */ /* 0x100fe200078e0a05 */
[----:B------:R-:W-:Y:S01]  /*2870*/  ISETP.GT.U32.AND P5, PT, R5, R99, PT ;  /* 0x000000630500720c */ /* 0x000fe20003fa4070 */
[----:B------:R-:W-:Y:S01]  /*2880*/  @!P6 IMAD.IADD R97, R97, 0x1, -R5 ;  /* 0x000000016161e824 */ /* 0x000fe200078e0a05 */
[----:B------:R-:W-:Y:S01]  /*2890*/  LOP3.LUT R16, R7, 0xae, RZ, 0xfc, !PT ;  /* 0x000000ae07107812 */ /* 0x000fe200078efcff */
[----:B------:R-:W-:Y:S01]  /*28a0*/  @!P4 IMAD.MOV R101, RZ, RZ, -R101 ;  /* 0x000000ffff65c224 */ /* 0x000fe200078e0a65 */
[C---:B------:R-:W-:Y:S01]  /*28b0*/  ISETP.GT.U32.AND P6, PT, R5.reuse, R73, PT ;  /* 0x000000490500720c */ /* 0x040fe20003fc4070 */
[----:B------:R-:W-:Y:S01]  /*28c0*/  IMAD.HI.U32 R9, R6, R95, RZ ;  /* 0x0000005f06097227 */ /* 0x000fe200078e00ff */
[----:B------:R-:W-:-:S02]  /*28d0*/  ISETP.GT.U32.AND P4, PT, R5, R97, PT ;  /* 0x000000610500720c */ /* 0x000fc40003f84070 */
[----:B------:R-:W-:Y:S01]  /*28e0*/  IABS R93, R16 ;  /* 0x00000010005d7213 */ /* 0x000fe20000000000 */
[----:B------:R-:W-:Y:S01]  /*28f0*/  IMAD R75, R5, R10, R75 ;  /* 0x0000000a054b7224 */ /* 0x000fe200078e024b */
[----:B------:R-:W-:Y:S01]  /*2900*/  IABS R151, R17 ;  /* 0x0000001100977213 */ /* 0x000fe20000000000 */
[----:B------:R-:W-:Y:S02]  /*2910*/  IMAD.MOV R10, RZ, RZ, -R9 ;  /* 0x000000ffff0a7224 */ /* 0x000fe400078e0a09 */
[----:B------:R-:W-:Y:S01]  /*2920*/  @!P5 IMAD.IADD R99, R99, 0x1, -R5 ;  /* 0x000000016363d824 */ /* 0x000fe200078e0a05 */
[C---:B------:R-:W-:Y:S01]  /*2930*/  ISETP.GT.U32.AND P5, PT, R5.reuse, R75, PT ;  /* 0x0000004b0500720c */ /* 0x040fe20003fa4070 */
[----:B------:R-:W-:Y:S02]  /*2940*/  IMAD R95, R5, R10, R95 ;  /* 0x0000000a055f7224 */ /* 0x000fe400078e025f */
[----:B------:R-:W-:Y:S01]  /*2950*/  @!P0 IMAD.MOV R103, RZ, RZ, -R103 ;  /* 0x000000ffff678224 */ /* 0x000fe200078e0a67 */
[----:B------:R-:W-:Y:S01]  /*2960*/  ISETP.GE.AND P0, PT, R15, RZ, PT ;  /* 0x000000ff0f00720c */ /* 0x000fe20003f06270 */
[--C-:B------:R-:W-:Y:S01]  /*2970*/  @!P4 IMAD.IADD R97, R97, 0x1, -R5.reuse ;  /* 0x000000016161c824 */ /* 0x100fe200078e0a05 */
[----:B------:R-:W-:Y:S01]  /*2980*/  ISETP.GT.U32.AND P4, PT, R5, R95, PT ;  /* 0x0000005f0500720c */ /* 0x000fe20003f84070 */
[----:B------:R-:W-:Y:S01]  /*2990*/  @!P6 IMAD.IADD R73, R73, 0x1, -R5 ;  /* 0x000000014949e824 */ /* 0x000fe200078e0a05 */
[----:B------:R-:W-:Y:S01]  /*29a0*/  LOP3.LUT R15, R7, 0xb0, RZ, 0xfc, !PT ;  /* 0x000000b0070f7812 */ /* 0x000fe200078efcff */
[----:B------:R-:W-:Y:S01]  /*29b0*/  IMAD.HI.U32 R10, R6, R93, RZ ;  /* 0x0000005d060a7227 */ /* 0x000fe200078e00ff */
[----:B------:R-:W-:-:S02]  /*29c0*/  ISETP.GE.AND P6, PT, R11, RZ, PT ;  /* 0x000000ff0b00720c */ /* 0x000fc40003fc6270 */
[----:B------:R-:W-:Y:S01]  /*29d0*/  IABS R77, R15 ;  /* 0x0000000f004d7213 */ /* 0x000fe20000000000 */
[--C-:B------:R-:W-:Y:S01]  /*29e0*/  @!P5 IMAD.IADD R75, R75, 0x1, -R5.reuse ;  /* 0x000000014b4bd824 */ /* 0x100fe200078e0a05 */
[----:B------:R-:W-:Y:S01]  /*29f0*/  LOP3.LUT R11, R7, 0xac, RZ, 0xfc, !PT ;  /* 0x000000ac070b7812 */ /* 0x000fe200078efcff */
[----:B------:R-:W-:Y:S01]  /*2a00*/  IMAD.MOV R10, RZ, RZ, -R10 ;  /* 0x000000ffff0a7224 */ /* 0x000fe200078e0a0a */
[----:B------:R-:W-:Y:S01]  /*2a10*/  ISETP.GE.AND P5, PT, R13, RZ, PT ;  /* 0x000000ff0d00720c */ /* 0x000fe20003fa6270 */
[----:B------:R-:W-:Y:S01]  /*2a20*/  IMAD.HI.U32 R9, R6, R77, RZ ;  /* 0x0000004d06097227 */ /* 0x000fe200078e00ff */
[----:B------:R-:W-:Y:S02]  /*2a30*/  LOP3.LUT R13, R7, 0xaa, RZ, 0xfc, !PT ;  /* 0x000000aa070d7812 */ /* 0x000fe400078efcff */
[----:B------:R-:W-:Y:S01]  /*2a40*/  IABS R79, R11 ;  /* 0x0000000b004f7213 */ /* 0x000fe20000000000 */
[----:B------:R-:W-:Y:S01]  /*2a50*/  @!P4 IMAD.IADD R95, R95, 0x1, -R5 ;  /* 0x000000015f5fc824 */ /* 0x000fe200078e0a05 */
[C---:B------:R-:W-:Y:S01]  /*2a60*/  ISETP.GT.U32.AND P4, PT, R5.reuse, R75, PT ;  /* 0x0000004b0500720c */ /* 0x040fe20003f84070 */
[C---:B------:R-:W-:Y:S01]  /*2a70*/  IMAD R93, R5.reuse, R10, R93 ;  /* 0x0000000a055d7224 */ /* 0x040fe200078e025d */
[----:B------:R-:W-:Y:S01]  /*2a80*/  IABS R91, R13 ;  /* 0x0000000d005b7213 */ /* 0x000fe20000000000 */
[----:B------:R-:W-:Y:S01]  /*2a90*/  @!P2 IMAD.MOV R71, RZ, RZ, -R71 ;  /* 0x000000ffff47a224 */ /* 0x000fe200078e0a47 */
[----:B------:R-:W-:Y:S01]  /*2aa0*/  ISETP.GT.U32.AND P2, PT, R5, R95, PT ;  /* 0x0000005f0500720c */ /* 0x000fe20003f44070 */
[----:B------:R-:W-:-:S02]  /*2ab0*/  IMAD.MOV R14, RZ, RZ, -R9 ;  /* 0x000000ffff0e7224 */ /* 0x000fc400078e0a09 */
[----:B------:R-:W-:-:S04]  /*2ac0*/  IMAD.HI.U32 R9, R6, R79, RZ ;  /* 0x0000004f06097227 */ /* 0x000fc800078e00ff */
[----:B------:R-:W-:Y:S01]  /*2ad0*/  @!P3 IMAD.MOV R73, RZ, RZ, -R73 ;  /* 0x000000ffff49b224 */ /* 0x000fe200078e0a49 */
[C---:B------:R-:W-:Y:S01]  /*2ae0*/  ISETP.GT.U32.AND P3, PT, R5.reuse, R93, PT ;  /* 0x0000005d0500720c */ /* 0x040fe20003f64070 */
[----:B------:R-:W-:Y:S02]  /*2af0*/  IMAD R77, R5, R14, R77 ;  /* 0x0000000e054d7224 */ /* 0x000fe400078e024d */
[----:B------:R-:W-:-:S04]  /*2b00*/  IMAD.HI.U32 R10, R6, R91, RZ ;  /* 0x0000005b060a7227 */ /* 0x000fc800078e00ff */
[----:B------:R-:W-:Y:S02]  /*2b10*/  IMAD.MOV R14, RZ, RZ, -R9 ;  /* 0x000000ffff0e7224 */ /* 0x000fe400078e0a09 */
[----:B------:R-:W-:Y:S01]  /*2b20*/  @!P4 IMAD.IADD R75, R75, 0x1, -R5 ;  /* 0x000000014b4bc824 */ /* 0x000fe200078e0a05 */
[----:B------:R-:W-:Y:S01]  /*2b30*/  ISETP.GE.AND P4, PT, R16, RZ, PT ;  /* 0x000000ff1000720c */ /* 0x000fe20003f86270 */
[----:B------:R-:W-:Y:S01]  /*2b40*/  IMAD.MOV R10, RZ, RZ, -R10 ;  /* 0x000000ffff0a7224 */ /* 0x000fe200078e0a0a */
[----:B------:R-:W-:Y:S01]  /*2b50*/  LOP3.LUT R16, R7, 0x9e, RZ, 0xfc, !PT ;  /* 0x0000009e07107812 */ /* 0x000fe200078efcff */
[----:B------:R-:W-:Y:S02]  /*2b60*/  IMAD R79, R5, R14, R79 ;  /* 0x0000000e054f7224 */ /* 0x000fe400078e024f */
[----:B------:R-:W-:Y:S01]  /*2b70*/  @!P2 IMAD.IADD R95, R95, 0x1, -R5 ;  /* 0x000000015f5fa824 */ /* 0x000fe200078e0a05 */
[----:B------:R-:W-:Y:S01]  /*2b80*/  ISETP.GE.AND P2, PT, R11, RZ, PT ;  /* 0x000000ff0b00720c */ /* 0x000fe20003f46270 */
[----:B------:R-:W-:Y:S01]  /*2b90*/  IMAD R91, R5, R10, R91 ;  /* 0x0000000a055b7224 */ /* 0x000fe200078e025b */
[----:B------:R-:W-:Y:S01]  /*2ba0*/  LOP3.LUT R10, R7, 0xa8, RZ, 0xfc, !PT ;  /* 0x000000a8070a7812 */ /* 0x000fe200078efcff */
[----:B------:R-:W-:Y:S01]  /*2bb0*/  @!P6 IMAD.MOV R75, RZ, RZ, -R75 ;  /* 0x000000ffff4be224 */ /* 0x000fe200078e0a4b */
[C---:B------:R-:W-:Y:S01]  /*2bc0*/  ISETP.GT.U32.AND P6, PT, R5.reuse, R79, PT ;  /* 0x0000004f0500720c */ /* 0x040fe20003fc4070 */
[----:B------:R-:W-:Y:S01]  /*2bd0*/  @!P0 IMAD.MOV R99, RZ, RZ, -R99 ;  /* 0x000000ffff638224 */ /* 0x000fe200078e0a63 */
[----:B------:R-:W-:Y:S01]  /*2be0*/  ISETP.GT.U32.AND P0, PT, R5, R77, PT ;  /* 0x0000004d0500720c */ /* 0x000fe20003f04070 */
[----:B------:R-:W-:Y:S01]  /*2bf0*/  @!P3 IMAD.IADD R93, R93, 0x1, -R5 ;  /* 0x000000015d5db824 */ /* 0x000fe200078e0a05 */
[----:B------:R-:W-:Y:S01]  /*2c00*/  LOP3.LUT R11, R7, 0xa6, RZ, 0xfc, !PT ;  /* 0x000000a6070b7812 */ /* 0x000fe200078efcff */
[----:B------:R-:W-:Y:S01]  /*2c10*/  @!P5 IMAD.MOV R95, RZ, RZ, -R95 ;  /* 0x000000ffff5fd224 */ /* 0x000fe200078e0a5f */
[C---:B------:R-:W-:Y:S01]  /*2c20*/  ISETP.GT.U32.AND P5, PT, R5.reuse, R91, PT ;  /* 0x0000005b0500720c */ /* 0x040fe20003fa4070 */
[----:B------:R-:W-:Y:S01]  /*2c30*/  @!P1 IMAD.MOV R97, RZ, RZ, -R97 ;  /* 0x000000ffff619224 */ /* 0x000fe200078e0a61 */
[----:B------:R-:W-:Y:S01]  /*2c40*/  ISETP.GT.U32.AND P3, PT, R5, R93, PT ;  /* 0x0000005d0500720c */ /* 0x000fe20003f64070 */
[----:B------:R-:W-:Y:S01]  /*2c50*/  IMAD R0, R0, UR4, RZ ;  /* 0x0000000400007c24 */ /* 0x000fe2000f8e02ff */
[----:B------:R-:W-:Y:S01]  /*2c60*/  IABS R81, R10 ;  /* 0x0000000a00517213 */ /* 0x000fe20000000000 */
[----:B------:R-:W-:Y:S01]  /*2c70*/  USHF.L.U32 UR4, UR4, 0x6, URZ ;  /* 0x0000000604047899 */ /* 0x000fe2000800063f */
[----:B------:R-:W-:Y:S01]  /*2c80*/  IABS R89, R11 ;  /* 0x0000000b00597213 */ /* 0x000fe20000000000 */
[--C-:B------:R-:W-:Y:S01]  /*2c90*/  @!P6 IMAD.IADD R79, R79, 0x1, -R5.reuse ;  /* 0x000000014f4fe824 */ /* 0x100fe200078e0a05 */
[----:B------:R-:W-:Y:S01]  /*2ca0*/  ISETP.GE.AND P1, PT, R15, RZ, PT ;  /* 0x000000ff0f00720c */ /* 0x000fe20003f26270 */
[--C-:B------:R-:W-:Y:S01]  /*2cb0*/  @!P0 IMAD.IADD R77, R77, 0x1, -R5.reuse ;  /* 0x000000014d4d8824 */ /* 0x100fe200078e0a05 */
[----:B------:R-:W-:Y:S01]  /*2cc0*/  IABS R85, R16 ;  /* 0x0000001000557213 */ /* 0x000fe20000000000 */
[----:B------:R-:W-:Y:S01]  /*2cd0*/  IMAD.HI.U32 R9, R6, R81, RZ ;  /* 0x0000005106097227 */ /* 0x000fe200078e00ff */
[C---:B------:R-:W-:Y:S01]  /*2ce0*/  ISETP.GT.U32.AND P6, PT, R5.reuse, R79, PT ;  /* 0x0000004f0500720c */ /* 0x040fe20003fc4070 */
[----:B------:R-:W-:Y:S01]  /*2cf0*/  USHF.R.S32.HI UR5, URZ, 0x1f, UR4 ;  /* 0x0000001f3f057899 */ /* 0x000fe20008011404 */
[----:B------:R-:W-:Y:S01]  /*2d00*/  ISETP.GT.U32.AND P0, PT, R5, R77, PT ;  /* 0x0000004d0500720c */ /* 0x000fe20003f04070 */
[--C-:B------:R-:W-:Y:S01]  /*2d10*/  @!P5 IMAD.IADD R91, R91, 0x1, -R5.reuse ;  /* 0x000000015b5bd824 */ /* 0x100fe200078e0a05 */
[----:B------:R-:W-:Y:S01]  /*2d20*/  LOP3.LUT R15, R7, 0xa0, RZ, 0xfc, !PT ;  /* 0x000000a0070f7812 */ /* 0x000fe200078efcff */
[----:B------:R-:W-:Y:S01]  /*2d30*/  @!P3 IMAD.IADD R93, R93, 0x1, -R5 ;  /* 0x000000015d5db824 */ /* 0x000fe200078e0a05 */
[----:B------:R-:W-:Y:S01]  /*2d40*/  ISETP.GE.AND P3, PT, R10, RZ, PT ;  /* 0x000000ff0a00720c */ /* 0x000fe20003f66270 */
[----:B------:R-:W-:Y:S01]  /*2d50*/  IMAD.HI.U32 R10, R6, R89, RZ ;  /* 0x00000059060a7227 */ /* 0x000fe200078e00ff */
[----:B------:R-:W-:Y:S01]  /*2d60*/  ISETP.GT.U32.AND P5, PT, R5, R91, PT ;  /* 0x0000005b0500720c */ /* 0x000fe20003fa4070 */
[----:B------:R-:W-:Y:S01]  /*2d70*/  USHF.L.U32 UR40, UR4, 0x1, URZ ;  /* 0x0000000104287899 */ /* 0x000fe2000800063f */
[----:B------:R-:W-:Y:S01]  /*2d80*/  IABS R149, R15 ;  /* 0x0000000f00957213 */ /* 0x000fe20000000000 */
[----:B------:R-:W-:Y:S01]  /*2d90*/  IMAD.MOV R14, RZ, RZ, -R9 ;  /* 0x000000ffff0e7224 */ /* 0x000fe200078e0a09 */
[----:B------:R-:W-:Y:S01]  /*2da0*/  USHF.L.U64.HI UR13, UR4, 0x1, UR5 ;  /* 0x00000001040d7899 */ /* 0x000fe20008010205 */
[----:B------:R-:W-:-:S02]  /*2db0*/  IMAD.MOV R10, RZ, RZ, -R10 ;  /* 0x000000ffff0a7224 */ /* 0x000fc400078e0a0a */
[C---:B------:R-:W-:Y:S02]  /*2dc0*/  IMAD R81, R5.reuse, R14, R81 ;  /* 0x0000000e05517224 */ /* 0x040fe400078e0251 */
[----:B------:R-:W-:Y:S02]  /*2dd0*/  IMAD R89, R5, R10, R89 ;  /* 0x0000000a05597224 */ /* 0x000fe400078e0259 */
[--C-:B------:R-:W-:Y:S01]  /*2de0*/  @!P6 IMAD.IADD R79, R79, 0x1, -R5.reuse ;  /* 0x000000014f4fe824 */ /* 0x100fe200078e0a05 */
[----:B------:R-:W-:Y:S01]  /*2df0*/  ISETP.GT.U32.AND P6, PT, R5, R81, PT ;  /* 0x000000510500720c */ /* 0x000fe20003fc4070 */
[--C-:B------:R-:W-:Y:S01]  /*2e00*/  @!P0 IMAD.IADD R77, R77, 0x1, -R5.reuse ;  /* 0x000000014d4d8824 */ /* 0x100fe200078e0a05 */
[----:B------:R-:W-:Y:S01]  /*2e10*/  ISETP.GE.AND P0, PT, R13, RZ, PT ;  /* 0x000000ff0d00720c */ /* 0x000fe20003f06270 */
[----:B------:R-:W-:Y:S01]  /*2e20*/  @!P5 IMAD.IADD R91, R91, 0x1, -R5 ;  /* 0x000000015b5bd824 */ /* 0x000fe200078e0a05 */
[----:B------:R-:W-:Y:S01]  /*2e30*/  ISETP.GT.U32.AND P5, PT, R5, R89, PT ;  /* 0x000000590500720c */ /* 0x000fe20003fa4070 */
[----:B------:R-:W-:Y:S01]  /*2e40*/  @!P1 IMAD.MOV R77, RZ, RZ, -R77 ;  /* 0x000000ffff4d9224 */ /* 0x000fe200078e0a4d */
[----:B------:R-:W-:Y:S01]  /*2e50*/  LOP3.LUT R13, R7, 0xa4, RZ, 0xfc, !PT ;  /* 0x000000a4070d7812 */ /* 0x000fe200078efcff */
[----:B------:R-:W-:Y:S01]  /*2e60*/  @!P4 IMAD.MOV R93, RZ, RZ, -R93 ;  /* 0x000000ffff5dc224 */ /* 0x000fe200078e0a5d */
[----:B------:R-:W-:Y:S01]  /*2e70*/  ISETP.GE.AND P1, PT, R11, RZ, PT ;  /* 0x000000ff0b00720c */ /* 0x000fe20003f26270 */
[----:B------:R-:W-:Y:S01]  /*2e80*/  @!P2 IMAD.MOV R79, RZ, RZ, -R79 ;  /* 0x000000ffff4fa224 */ /* 0x000fe200078e0a4f */
[----:B------:R-:W-:-:S02]  /*2e90*/  IABS R83, R13 ;  /* 0x0000000d00537213 */ /* 0x000fc40000000000 */
[----:B------:R-:W-:Y:S01]  /*2ea0*/  LOP3.LUT R11, R7, 0xa2, RZ, 0xfc, !PT ;  /* 0x000000a2070b7812 */ /* 0x000fe200078efcff */
[--C-:B------:R-:W-:Y:S01]  /*2eb0*/  @!P6 IMAD.IADD R81, R81, 0x1, -R5.reuse ;  /* 0x000000015151e824 */ /* 0x100fe200078e0a05 */
[----:B------:R-:W-:Y:S01]  /*2ec0*/  ISETP.GE.AND P4, PT, R13, RZ, PT ;  /* 0x000000ff0d00720c */ /* 0x000fe20003f86270 */
[C---:B------:R-:W-:Y:S01]  /*2ed0*/  IMAD.HI.U32 R9, R6.reuse, R83, RZ ;  /* 0x0000005306097227 */ /* 0x040fe200078e00ff */
[----:B------:R-:W-:Y:S02]  /*2ee0*/  IABS R87, R11 ;  /* 0x0000000b00577213 */ /* 0x000fe40000000000 */
[----:B------:R-:W-:Y:S01]  /*2ef0*/  LOP3.LUT R13, R7, 0x9a, RZ, 0xfc, !PT ;  /* 0x0000009a070d7812 */ /* 0x000fe200078efcff */
[----:B------:R-:W-:Y:S01]  /*2f00*/  @!P5 IMAD.IADD R89, R89, 0x1, -R5 ;  /* 0x000000015959d824 */ /* 0x000fe200078e0a05 */
[----:B------:R-:W-:Y:S01]  /*2f10*/  ISETP.GT.U32.AND P5, PT, R5, R81, PT ;  /* 0x000000510500720c */ /* 0x000fe20003fa4070 */
[----:B------:R-:W-:Y:S01]  /*2f20*/  IMAD.MOV R10, RZ, RZ, -R9 ;  /* 0x000000ffff0a7224 */ /* 0x000fe200078e0a09 */
[----:B------:R-:W-:Y:S01]  /*2f30*/  IABS R157, R13 ;  /* 0x0000000d009d7213 */ /* 0x000fe20000000000 */
[----:B------:R-:W-:-:S04]  /*2f40*/  IMAD.HI.U32 R9, R6, R87, RZ ;  /* 0x0000005706097227 */ /* 0x000fc800078e00ff */
[----:B------:R-:W-:Y:S02]  /*2f50*/  IMAD.MOV R14, RZ, RZ, -R9 ;  /* 0x000000ffff0e7224 */ /* 0x000fe400078e0a09 */
[----:B------:R-:W-:-:S04]  /*2f60*/  IMAD.HI.U32 R9, R6, R85, RZ ;  /* 0x0000005506097227 */ /* 0x000fc800078e00ff */
[----:B------:R-:W-:Y:S02]  /*2f70*/  IMAD R87, R5, R14, R87 ;  /* 0x0000000e05577224 */ /* 0x000fe400078e0257 */
[----:B------:R-:W-:Y:S02]  /*2f80*/  @!P5 IMAD.IADD R81, R81, 0x1, -R5 ;  /* 0x000000015151d824 */ /* 0x000fe400078e0a05 */
[C---:B------:R-:W-:Y:S01]  /*2f90*/  IMAD R83, R5.reuse, R10, R83 ;  /* 0x0000000a05537224 */ /* 0x040fe200078e0253 */
[C---:B------:R-:W-:Y:S01]  /*2fa0*/  ISETP.GT.U32.AND P5, PT, R5.reuse, R87, PT ;  /* 0x000000570500720c */ /* 0x040fe20003fa4070 */
[----:B------:R-:W-:Y:S02]  /*2fb0*/  IMAD.MOV R14, RZ, RZ, -R9 ;  /* 0x000000ffff0e7224 */ /* 0x000fe400078e0a09 */
[----:B------:R-:W-:Y:S01]  /*2fc0*/  IMAD.HI.U32 R10, R6, R149, RZ ;  /* 0x00000095060a7227 */ /* 0x000fe200078e00ff */
[----:B------:R-:W-:-:S03]  /*2fd0*/  ISETP.GT.U32.AND P6, PT, R5, R83, PT ;  /* 0x000000530500720c */ /* 0x000fc60003fc4070 */
[----:B------:R-:W-:Y:S02]  /*2fe0*/  IMAD R85, R5, R14, R85 ;  /* 0x0000000e05557224 */ /* 0x000fe400078e0255 */
[----:B------:R-:W-:Y:S02]  /*2ff0*/  IMAD.MOV R10, RZ, RZ, -R10 ;  /* 0x000000ffff0a7224 */ /* 0x000fe400078e0a0a */
[----:B------:R-:W-:Y:S02]  /*3000*/  @!P3 IMAD.MOV R81, RZ, RZ, -R81 ;  /* 0x000000ffff51b224 */ /* 0x000fe400078e0a51 */
[----:B------:R-:W-:Y:S01]  /*3010*/  @!P5 IMAD.IADD R87, R87, 0x1, -R5 ;  /* 0x000000015757d824 */ /* 0x000fe200078e0a05 */
[C---:B------:R-:W-:Y:S01]  /*3020*/  ISETP.GT.U32.AND P5, PT, R5.reuse, R85, PT ;  /* 0x000000550500720c */ /* 0x040fe20003fa4070 */
[----:B------:R-:W-:Y:S02]  /*3030*/  IMAD R149, R5, R10, R149 ;  /* 0x0000000a05957224 */ /* 0x000fe400078e0295 */
[----:B------:R-:W-:Y:S01]  /*3040*/  @!P6 IMAD.IADD R83, R83, 0x1, -R5 ;  /* 0x000000015353e824 */ /* 0x000fe200078e0a05 */
[C---:B------:R-:W-:Y:S01]  /*3050*/  ISETP.GT.U32.AND P6, PT, R5.reuse, R89, PT ;  /* 0x000000590500720c */ /* 0x040fe20003fc4070 */
[----:B------:R-:W-:Y:S01]  /*3060*/  IMAD.HI.U32 R10, R6, R151, RZ ;  /* 0x00000097060a7227 */ /* 0x000fe200078e00ff */
[----:B------:R-:W-:-:S02]  /*3070*/  ISETP.GT.U32.AND P3, PT, R5, R149, PT ;  /* 0x000000950500720c */ /* 0x000fc40003f64070 */
[----:B------:R-:W-:Y:S01]  /*3080*/  ISETP.GT.U32.AND P2, PT, R5, R83, PT ;  /* 0x000000530500720c */ /* 0x000fe20003f44070 */
[----:B------:R-:W-:Y:S02]  /*3090*/  IMAD.MOV R10, RZ, RZ, -R10 ;  /* 0x000000ffff0a7224 */ /* 0x000fe400078e0a0a */
[----:B------:R-:W-:-:S04]  /*30a0*/  IMAD.HI.U32 R9, R6, R157, RZ ;  /* 0x0000009d06097227 */ /* 0x000fc800078e00ff */
[--C-:B------:R-:W-:Y:S02]  /*30b0*/  @!P5 IMAD.IADD R85, R85, 0x1, -R5.reuse ;  /* 0x000000015555d824 */ /* 0x100fe400078e0a05 */
[----:B------:R-:W-:Y:S01]  /*30c0*/  @!P6 IMAD.IADD R89, R89, 0x1, -R5 ;  /* 0x000000015959e824 */ /* 0x000fe200078e0a05 */
[----:B------:R-:W-:Y:S01]  /*30d0*/  ISETP.GE.AND P6, PT, R15, RZ, PT ;  /* 0x000000ff0f00720c */ /* 0x000fe20003fc6270 */
[C---:B------:R-:W-:Y:S01]  /*30e0*/  IMAD R151, R5.reuse, R10, R151 ;  /* 0x0000000a05977224 */ /* 0x040fe200078e0297 */
[----:B------:R-:W-:Y:S01]  /*30f0*/  ISETP.GT.U32.AND P5, PT, R5, R85, PT ;  /* 0x000000550500720c */ /* 0x000fe20003fa4070 */
[----:B------:R-:W-:Y:S01]  /*3100*/  IMAD.MOV R10, RZ, RZ, -R9 ;  /* 0x000000ffff0a7224 */ /* 0x000fe200078e0a09 */
[----:B------:R-:W-:Y:S01]  /*3110*/  LOP3.LUT R15, R7, 0x98, RZ, 0xfc, !PT ;  /* 0x00000098070f7812 */ /* 0x000fe200078efcff */
[----:B------:R-:W-:Y:S01]  /*3120*/  @!P1 IMAD.MOV R89, RZ, RZ, -R89 ;  /* 0x000000ffff599224 */ /* 0x000fe200078e0a59 */
[C---:B------:R-:W-:Y:S01]  /*3130*/  ISETP.GT.U32.AND P1, PT, R5.reuse, R87, PT ;  /* 0x000000570500720c */ /* 0x040fe20003f24070 */
[----:B------:R-:W-:Y:S01]  /*3140*/  IMAD R157, R5, R10, R157 ;  /* 0x0000000a059d7224 */ /* 0x000fe200078e029d */
[----:B------:R-:W-:Y:S01]  /*3150*/  IABS R155, R15 ;  /* 0x0000000f009b7213 */ /* 0x000fe20000000000 */
[----:B------:R-:W-:-:S02]  /*3160*/  @!P3 IMAD.IADD R149, R149, 0x1, -R5 ;  /* 0x000000019595b824 */ /* 0x000fc400078e0a05 */
[----:B------:R-:W-:Y:S01]  /*3170*/  @!P0 IMAD.MOV R91, RZ, RZ, -R91 ;  /* 0x000000ffff5b8224 */ /* 0x000fe200078e0a5b */
[----:B------:R-:W-:Y:S01]  /*3180*/  ISETP.GE.AND P0, PT, R11, RZ, PT ;  /* 0x000000ff0b00720c */ /* 0x000fe20003f06270 */
[----:B------:R-:W-:Y:S01]  /*3190*/  IMAD.HI.U32 R9, R6, R155, RZ ;  /* 0x0000009b06097227 */ /* 0x000fe200078e00ff */
[----:B------:R-:W-:-:S03]  /*31a0*/  ISETP.GT.U32.AND P3, PT, R5, R149, PT ;  /* 0x000000950500720c */ /* 0x000fc60003f64070 */
[--C-:B------:R-:W-:Y:S01]  /*31b0*/  @!P5 IMAD.IADD R85, R85, 0x1, -R5.reuse ;  /* 0x000000015555d824 */ /* 0x100fe200078e0a05 */
[----:B------:R-:W-:Y:S01]  /*31c0*/  ISETP.GT.U32.AND P5, PT, R5, R157, PT ;  /* 0x0000009d0500720c */ /* 0x000fe20003fa4070 */
[----:B------:R-:W-:Y:S01]  /*31d0*/  @!P1 IMAD.IADD R87, R87, 0x1, -R5 ;  /* 0x0000000157579824 */ /* 0x000fe200078e0a05 */
[----:B------:R-:W-:Y:S01]  /*31e0*/  ISETP.GT.U32.AND P1, PT, R5, R151, PT ;  /* 0x000000970500720c */ /* 0x000fe20003f24070 */
[----:B------:R-:W-:-:S04]  /*31f0*/  IMAD.HI.U32 R10, R6, R159, RZ ;  /* 0x0000009f060a7227 */ /* 0x000fc800078e00ff */
[----:B------:R-:W-:Y:S02]  /*3200*/  IMAD.MOV R14, RZ, RZ, -R9 ;  /* 0x000000ffff0e7224 */ /* 0x000fe400078e0a09 */
[----:B------:R-:W-:-:S04]  /*3210*/  IMAD.HI.U32 R11, R6, R161, RZ ;  /* 0x000000a1060b7227 */ /* 0x000fc800078e00ff */
[----:B------:R-:W-:Y:S01]  /*3220*/  @!P2 IMAD.IADD R83, R83, 0x1, -R5 ;  /* 0x000000015353a824 */ /* 0x000fe200078e0a05 */
[----:B------:R-:W-:Y:S01]  /*3230*/  ISETP.GE.AND P2, PT, R16, RZ, PT ;  /* 0x000000ff1000720c */ /* 0x000fe20003f46270 */
[----:B------:R-:W-:Y:S02]  /*3240*/  IMAD.MOV R10, RZ, RZ, -R10 ;  /* 0x000000ffff0a7224 */ /* 0x000fe400078e0a0a */
[----:B------:R-:W-:Y:S01]  /*3250*/  IMAD R155, R5, R14, R155 ;  /* 0x0000000e059b7224 */ /* 0x000fe200078e029b */
[C---:B------:R-:W-:Y:S01]  /*3260*/  LOP3.LUT R14, R7.reuse, 0x8e, RZ, 0xfc, !PT ;  /* 0x0000008e070e7812 */ /* 0x040fe200078efcff */
[----:B------:R-:W-:Y:S01]  /*3270*/  IMAD.MOV R16, RZ, RZ, -R11 ;  /* 0x000000ffff107224 */ /* 0x000fe200078e0a0b */
[----:B------:R-:W-:Y:S01]  /*3280*/  LOP3.LUT R11, R7, 0x92, RZ, 0xfc, !PT ;  /* 0x00000092070b7812 */ /* 0x000fe200078efcff */
[--C-:B------:R-:W-:Y:S01]  /*3290*/  @!P5 IMAD.IADD R157, R157, 0x1, -R5.reuse ;  /* 0x000000019d9dd824 */ /* 0x100fe200078e0a05 */
[----:B------:R-:W-:Y:S01]  /*32a0*/  IABS R169, R14 ;  /* 0x0000000e00a97213 */ /* 0x000fe20000000000 */
[----:B------:R-:W-:Y:S01]  /*32b0*/  @!P3 IMAD.IADD R149, R149, 0x1, -R5 ;  /* 0x000000019595b824 */ /* 0x000fe200078e0a05 */
[----:B------:R-:W-:Y:S01]  /*32c0*/  IABS R163, R11 ;  /* 0x0000000b00a37213 */ /* 0x000fe20000000000 */
[C---:B------:R-:W-:Y:S01]  /*32d0*/  IMAD R159, R5.reuse, R10, R159 ;  /* 0x0000000a059f7224 */ /* 0x040fe200078e029f */
[C---:B------:R-:W-:Y:S01]  /*32e0*/  ISETP.GT.U32.AND P5, PT, R5.reuse, R157, PT ;  /* 0x0000009d0500720c */ /* 0x040fe20003fa4070 */
[----:B------:R-:W-:Y:S01]  /*32f0*/  @!P0 IMAD.MOV R87, RZ, RZ, -R87 ;  /* 0x000000ffff578224 */ /* 0x000fe200078e0a57 */
[C---:B------:R-:W-:Y:S01]  /*3300*/  ISETP.GT.U32.AND P0, PT, R5.reuse, R155, PT ;  /* 0x0000009b0500720c */ /* 0x040fe20003f04070 */
[----:B------:R-:W-:Y:S01]  /*3310*/  @!P6 IMAD.MOV R149, RZ, RZ, -R149 ;  /* 0x000000ffff95e224 */ /* 0x000fe200078e0a95 */
[----:B------:R-:W-:Y:S01]  /*3320*/  ISETP.GT.U32.AND P6, PT, R5, R159, PT ;  /* 0x0000009f0500720c */ /* 0x000fe20003fc4070 */
[----:B------:R-:W-:Y:S01]  /*3330*/  @!P1 IMAD.IADD R151, R151, 0x1, -R5 ;  /* 0x0000000197979824 */ /* 0x000fe200078e0a05 */
[----:B------:R-:W-:Y:S01]  /*3340*/  ISETP.GE.AND P1, PT, R13, RZ, PT ;  /* 0x000000ff0d00720c */ /* 0x000fe20003f26270 */
[----:B------:R-:W-:Y:S01]  /*3350*/  IMAD.HI.U32 R9, R6, R163, RZ ;  /* 0x000000a306097227 */ /* 0x000fe200078e00ff */
[----:B------:R-:W-:-:S02]  /*3360*/  LOP3.LUT R13, R7, 0x90, RZ, 0xfc, !PT ;  /* 0x00000090070d7812 */ /* 0x000fc400078efcff */
[----:B------:R-:W-:Y:S01]  /*3370*/  ISETP.GE.AND P3, PT, R17, RZ, PT ;  /* 0x000000ff1100720c */ /* 0x000fe20003f66270 */
[----:B------:R-:W-:Y:S01]  /*3380*/  @!P4 IMAD.MOV R83, RZ, RZ, -R83 ;  /* 0x000000ffff53c224 */ /* 0x000fe200078e0a53 */
[----:B------:R-:W-:Y:S01]  /*3390*/  ISETP.GT.U32.AND P4, PT, R5, R151, PT ;  /* 0x000000970500720c */ /* 0x000fe20003f84070 */
[----:B------:R-:W-:Y:S01]  /*33a0*/  IMAD.MOV R10, RZ, RZ, -R9 ;  /* 0x000000ffff0a7224 */ /* 0x000fe200078e0a09 */
[----:B------:R-:W-:Y:S01]  /*33b0*/  IABS R165, R13 ;  /* 0x0000000d00a57213 */ /* 0x000fe20000000000 */
[--C-:B------:R-:W-:Y:S01]  /*33c0*/  @!P0 IMAD.IADD R155, R155, 0x1, -R5.reuse ;  /* 0x000000019b9b8824 */ /* 0x100fe200078e0a05 */
[----:B------:R-:W-:Y:S01]  /*33d0*/  ISETP.GE.AND P0, PT, R19, RZ, PT ;  /* 0x000000ff1300720c */ /* 0x000fe20003f06270 */
[----:B------:R-:W-:Y:S01]  /*33e0*/  @!P5 IMAD.IADD R157, R157, 0x1, -R5 ;  /* 0x000000019d9dd824 */ /* 0x000fe200078e0a05 */
[----:B------:R-:W-:Y:S01]  /*33f0*/  ISETP.GE.AND P5, PT, R18, RZ, PT ;  /* 0x000000ff1200720c */ /* 0x000fe20003fa6270 */
[----:B------:R-:W-:Y:S01]  /*3400*/  IMAD R163, R5, R10, R163 ;  /* 0x0000000a05a37224 */ /* 0x000fe200078e02a3 */
[----:B------:R-:W-:Y:S01]  /*3410*/  LOP3.LUT R17, R7, 0x7e, RZ, 0xfc, !PT ;  /* 0x0000007e07117812 */ /* 0x000fe200078efcff */
[----:B------:R-:W-:Y:S01]  /*3420*/  @!P6 IMAD.IADD R159, R159, 0x1, -R5 ;  /* 0x000000019f9fe824 */ /* 0x000fe200078e0a05 */
[C---:B------:R-:W-:Y:S01]  /*3430*/  ISETP.GT.U32.AND P6, PT, R5.reuse, R155, PT ;  /* 0x0000009b0500720c */ /* 0x040fe20003fc4070 */
[----:B------:R-:W-:Y:S01]  /*3440*/  IMAD R161, R5, R16, R161 ;  /* 0x0000001005a17224 */ /* 0x000fe200078e02a1 */
[----:B------:R-:W-:Y:S01]  /*3450*/  LOP3.LUT R19, R7, 0x7c, RZ, 0xfc, !PT ;  /* 0x0000007c07137812 */ /* 0x000fe200078efcff */
[----:B------:R-:W-:Y:S01]  /*3460*/  @!P1 IMAD.MOV R157, RZ, RZ, -R157 ;  /* 0x000000ffff9d9224 */ /* 0x000fe200078e0a9d */
[----:B------:R-:W-:Y:S01]  /*3470*/  ISETP.GT.U32.AND P1, PT, R5, R163, PT ;  /* 0x000000a30500720c */ /* 0x000fe20003f24070 */
[----:B------:R-:W-:Y:S01]  /*3480*/  @!P2 IMAD.MOV R85, RZ, RZ, -R85 ;  /* 0x000000ffff55a224 */ /* 0x000fe200078e0a55 */
[----:B------:R-:W-:Y:S01]  /*3490*/  ISETP.GE.AND P2, PT, R15, RZ, PT ;  /* 0x000000ff0f00720c */ /* 0x000fe20003f46270 */
[----:B------:R-:W-:Y:S01]  /*34a0*/  @!P4 IMAD.IADD R151, R151, 0x1, -R5 ;  /* 0x000000019797c824 */ /* 0x000fe200078e0a05 */
[----:B------:R-:W-:Y:S01]  /*34b0*/  ISETP.GT.U32.AND P4, PT, R5, R161, PT ;  /* 0x000000a10500720c */ /* 0x000fe20003f84070 */
[----:B------:R-:W-:Y:S01]  /*34c0*/  IMAD.HI.U32 R9, R6, R165, RZ ;  /* 0x000000a506097227 */ /* 0x000fe200078e00ff */
[----:B------:R-:W-:-:S02]  /*34d0*/  LOP3.LUT R15, R7, 0x8c, RZ, 0xfc, !PT ;  /* 0x0000008c070f7812 */ /* 0x000fc400078efcff */
[----:B------:R-:W-:Y:S01]  /*34e0*/  IABS R183, R17 ;  /* 0x0000001100b77213 */ /* 0x000fe20000000000 */
[----:B------:R-:W-:Y:S01]  /*34f0*/  @!P6 IMAD.IADD R155, R155, 0x1, -R5 ;  /* 0x000000019b9be824 */ /* 0x000fe200078e0a05 */
[----:B------:R-:W-:Y:S01]  /*3500*/  ISETP.GE.AND P6, PT, R11, RZ, PT ;  /* 0x000000ff0b00720c */ /* 0x000fe20003fc6270 */
[----:B------:R-:W-:Y:S01]  /*3510*/  IMAD.MOV R10, RZ, RZ, -R9 ;  /* 0x000000ffff0a7224 */ /* 0x000fe200078e0a09 */
[----:B------:R-:W-:Y:S01]  /*3520*/  IABS R167, R15 ;  /* 0x0000000f00a77213 */ /* 0x000fe20000000000 */
[----:B------:R-:W-:Y:S01]  /*3530*/  @!P1 IMAD.IADD R163, R163, 0x1, -R5 ;  /* 0x00000001a3a39824 */ /* 0x000fe200078e0a05 */
[----:B------:R-:W-:Y:S01]  /*3540*/  LOP3.LUT R11, R7, 0x8a, RZ, 0xfc, !PT ;  /* 0x0000008a070b7812 */ /* 0x000fe200078efcff */
[----:B------:R-:W-:Y:S01]  /*3550*/  IMAD R165, R5, R10, R165 ;  /* 0x0000000a05a57224 */ /* 0x000fe200078e02a5 */
[----:B------:R-:W-:Y:S01]  /*3560*/  ISETP.GE.AND P1, PT, R14, RZ, PT ;  /* 0x000000ff0e00720c */ /* 0x000fe20003f26270 */
[----:B------:R-:W-:Y:S01]  /*3570*/  @!P4 IMAD.IADD R161, R161, 0x1, -R5 ;  /* 0x00000001a1a1c824 */ /* 0x000fe200078e0a05 */
[C---:B------:R-:W-:Y:S01]  /*3580*/  ISETP.GT.U32.AND P4, PT, R5.reuse, R159, PT ;  /* 0x0000009f0500720c */ /* 0x040fe20003f84070 */
[----:B------:R-:W-:Y:S01]  /*3590*/  @!P2 IMAD.MOV R155, RZ, RZ, -R155 ;  /* 0x000000ffff9ba224 */ /* 0x000fe200078e0a9b */
[----:B------:R-:W-:Y:S01]  /*35a0*/  IABS R171, R11 ;  /* 0x0000000b00ab7213 */ /* 0x000fe20000000000 */
[----:B------:R-:W-:Y:S01]  /*35b0*/  IMAD.HI.U32 R9, R6, R169, RZ ;  /* 0x000000a906097227 */ /* 0x000fe200078e00ff */
[----:B------:R-:W-:-:S02]  /*35c0*/  ISETP.GT.U32.AND P2, PT, R5, R163, PT ;  /* 0x000000a30500720c */ /* 0x000fc40003f44070 */
[----:B------:R-:W-:Y:S01]  /*35d0*/  IABS R185, R19 ;  /* 0x0000001300b97213 */ /* 0x000fe20000000000 */
[----:B------:R-:W-:-:S04]  /*35e0*/  IMAD.HI.U32 R10, R6, R167, RZ ;  /* 0x000000a7060a7227 */ /* 0x000fc800078e00ff */
[----:B------:R-:W-:Y:S02]  /*35f0*/  IMAD.MOV R14, RZ, RZ, -R9 ;  /* 0x000000ffff0e7224 */ /* 0x000fe400078e0a09 */
[----:B------:R-:W-:Y:S02]  /*3600*/  IMAD.MOV R10, RZ, RZ, -R10 ;  /* 0x000000ffff0a7224 */ /* 0x000fe400078e0a0a */
[----:B------:R-:W-:-:S04]  /*3610*/  IMAD.HI.U32 R9, R6, R171, RZ ;  /* 0x000000ab06097227 */ /* 0x000fc800078e00ff */
[----:B------:R-:W-:Y:S02]  /*3620*/  IMAD R167, R5, R10, R167 ;  /* 0x0000000a05a77224 */ /* 0x000fe400078e02a7 */
[----:B------:R-:W-:Y:S01]  /*3630*/  IMAD.MOV R10, RZ, RZ, -R9 ;  /* 0x000000ffff0a7224 */ /* 0x000fe200078e0a09 */
[----:B------:R-:W-:Y:S01]  /*3640*/  LOP3.LUT R9, R7, 0x88, RZ, 0xfc, !PT ;  /* 0x0000008807097812 */ /* 0x000fe200078efcff */
[----:B------:R-:W-:Y:S01]  /*3650*/  @!P3 IMAD.MOV R151, RZ, RZ, -R151 ;  /* 0x000000ffff97b224 */ /* 0x000fe200078e0a97 */
[----:B------:R-:W-:Y:S01]  /*3660*/  ISETP.GT.U32.AND P3, PT, R5, R161, PT ;  /* 0x000000a10500720c */ /* 0x000fe20003f64070 */
[--C-:B------:R-:W-:Y:S01]  /*3670*/  @!P4 IMAD.IADD R159, R159, 0x1, -R5.reuse ;  /* 0x000000019f9fc824 */ /* 0x100fe200078e0a05 */
[----:B------:R-:W-:Y:S01]  /*3680*/  ISETP.GT.U32.AND P4, PT, R5, R165, PT ;  /* 0x000000a50500720c */ /* 0x000fe20003f84070 */
[----:B------:R-:W-:Y:S01]  /*3690*/  @!P2 IMAD.IADD R163, R163, 0x1, -R5 ;  /* 0x00000001a3a3a824 */ /* 0x000fe200078e0a05 */
[C---:B------:R-:W-:Y:S01]  /*36a0*/  ISETP.GT.U32.AND P2, PT, R5.reuse, R167, PT ;  /* 0x000000a70500720c */ /* 0x040fe20003f44070 */
[----:B------:R-:W-:Y:S01]  /*36b0*/  IMAD R171, R5, R10, R171 ;  /* 0x0000000a05ab7224 */ /* 0x000fe200078e02ab */
[----:B------:R-:W-:Y:S01]  /*36c0*/  IABS R173, R9 ;  /* 0x0000000900ad7213 */ /* 0x000fe20000000000 */
[----:B------:R-:W-:-:S02]  /*36d0*/  @!P6 IMAD.MOV R163, RZ, RZ, -R163 ;  /* 0x000000ffffa3e224 */ /* 0x000fc400078e0aa3 */
[C---:B------:R-:W-:Y:S01]  /*36e0*/  IMAD R169, R5.reuse, R14, R169 ;  /* 0x0000000e05a97224 */ /* 0x040fe200078e02a9 */
[----:B------:R-:W-:Y:S01]  /*36f0*/  ISETP.GT.U32.AND P6, PT, R5, R171, PT ;  /* 0x000000ab0500720c */ /* 0x000fe20003fc4070 */
[----:B------:R-:W-:Y:S02]  /*3700*/  @!P5 IMAD.MOV R159, RZ, RZ, -R159 ;  /* 0x000000ffff9fd224 */ /* 0x000fe400078e0a9f */
[--C-:B------:R-:W-:Y:S01]  /*3710*/  @!P3 IMAD.IADD R161, R161, 0x1, -R5.reuse ;  /* 0x00000001a1a1b824 */ /* 0x100fe200078e0a05 */
[----:B------:R-:W-:Y:S01]  /*3720*/  ISETP.GE.AND P3, PT, R13, RZ, PT ;  /* 0x000000ff0d00720c */ /* 0x000fe20003f66270 */
[--C-:B------:R-:W-:Y:S01]  /*3730*/  @!P4 IMAD.IADD R165, R165, 0x1, -R5.reuse ;  /* 0x00000001a5a5c824 */ /* 0x100fe200078e0a05 */
[----:B------:R-:W-:Y:S01]  /*3740*/  ISETP.GT.U32.AND P5, PT, R5, R169, PT ;  /* 0x000000a90500720c */ /* 0x000fe20003fa4070 */
[----:B------:R-:W-:Y:S01]  /*3750*/  @!P2 IMAD.IADD R167, R167, 0x1, -R5 ;  /* 0x00000001a7a7a824 */ /* 0x000fe200078e0a05 */
[----:B------:R-:W-:Y:S01]  /*3760*/  LOP3.LUT R13, R7, 0x86, RZ, 0xfc, !PT ;  /* 0x00000086070d7812 */ /* 0x000fe200078efcff */
[----:B------:R-:W-:Y:S01]  /*3770*/  @!P0 IMAD.MOV R161, RZ, RZ, -R161 ;  /* 0x000000ffffa18224 */ /* 0x000fe200078e0aa1 */
[----:B------:R-:W-:-:S02]  /*3780*/  ISETP.GT.U32.AND P4, PT, R5, R165, PT ;  /* 0x000000a50500720c */ /* 0x000fc40003f84070 */
[----:B------:R-:W-:Y:S01]  /*3790*/  IABS R175, R13 ;  /* 0x0000000d00af7213 */ /* 0x000fe20000000000 */
[--C-:B------:R-:W-:Y:S01]  /*37a0*/  @!P6 IMAD.IADD R171, R171, 0x1, -R5.reuse ;  /* 0x00000001ababe824 */ /* 0x100fe200078e0a05 */
[----:B------:R-:W-:Y:S02]  /*37b0*/  ISETP.GE.AND P0, PT, R15, RZ, PT ;  /* 0x000000ff0f00720c */ /* 0x000fe40003f06270 */
[C---:B------:R-:W-:Y:S01]  /*37c0*/  ISETP.GT.U32.AND P2, PT, R5.reuse, R167, PT ;  /* 0x000000a70500720c */ /* 0x040fe20003f44070 */
[C---:B------:R-:W-:Y:S01]  /*37d0*/  IMAD.HI.U32 R10, R6.reuse, R175, RZ ;  /* 0x000000af060a7227 */ /* 0x040fe200078e00ff */
[----:B------:R-:W-:Y:S02]  /*37e0*/  ISETP.GT.U32.AND P6, PT, R5, R171, PT ;  /* 0x000000ab0500720c */ /* 0x000fe40003fc4070 */
[----:B------:R-:W-:Y:S01]  /*37f0*/  LOP3.LUT R15, R7, 0x84, RZ, 0xfc, !PT ;  /* 0x00000084070f7812 */ /* 0x000fe200078efcff */
[--C-:B------:R-:W-:Y:S02]  /*3800*/  @!P5 IMAD.IADD R169, R169, 0x1, -R5.reuse ;  /* 0x00000001a9a9d824 */ /* 0x100fe400078e0a05 */
[----:B------:R-:W-:Y:S01]  /*3810*/  IMAD.MOV R10, RZ, RZ, -R10 ;  /* 0x000000ffff0a7224 */ /* 0x000fe200078e0a0a */
[----:B------:R-:W-:Y:S01]  /*3820*/  IABS R177, R15 ;  /* 0x0000000f00b17213 */ /* 0x000fe20000000000 */
[----:B------:R-:W-:Y:S01]  /*3830*/  @!P4 IMAD.IADD R165, R165, 0x1, -R5 ;  /* 0x00000001a5a5c824 */ /* 0x000fe200078e0a05 */
[C---:B------:R-:W-:Y:S01]  /*3840*/  ISETP.GT.U32.AND P5, PT, R5.reuse, R169, PT ;  /* 0x000000a90500720c */ /* 0x040fe20003fa4070 */
[----:B------:R-:W-:Y:S01]  /*3850*/  IMAD R175, R5, R10, R175 ;  /* 0x0000000a05af7224 */ /* 0x000fe200078e02af */
[----:B------:R-:W-:Y:S01]  /*3860*/  ISETP.GE.AND P4, PT, R11, RZ, PT ;  /* 0x000000ff0b00720c */ /* 0x000fe20003f86270 */
[----:B------:R-:W-:Y:S01]  /*3870*/  @!P3 IMAD.MOV R165, RZ, RZ, -R165 ;  /* 0x000000ffffa5b224 */ /* 0x000fe200078e0aa5 */
[----:B------:R-:W-:Y:S01]  /*3880*/  ISETP.GE.AND P3, PT, R9, RZ, PT ;  /* 0x000000ff0900720c */ /* 0x000fe20003f66270 */
[----:B------:R-:W-:Y:S01]  /*3890*/  @!P6 IMAD.IADD R171, R171, 0x1, -R5 ;  /* 0x00000001ababe824 */ /* 0x000fe200078e0a05 */
[----:B------:R-:W-:Y:S01]  /*38a0*/  ISETP.GT.U32.AND P6, PT, R5, R175, PT ;  /* 0x000000af0500720c */ /* 0x000fe20003fc4070 */
[----:B------:R-:W-:-:S04]  /*38b0*/  IMAD.HI.U32 R9, R6, R173, RZ ;  /* 0x000000ad06097227 */ /* 0x000fc800078e00ff */
[----:B------:R-:W-:Y:S01]  /*38c0*/  IMAD.MOV R14, RZ, RZ, -R9 ;  /* 0x000000ffff0e7224 */ /* 0x000fe200078e0a09 */
[----:B------:R-:W-:Y:S01]  /*38d0*/  LOP3.LUT R9, R7, 0x82, RZ, 0xfc, !PT ;  /* 0x0000008207097812 */ /* 0x000fe200078efcff */
[----:B------:R-:W-:-:S03]  /*38e0*/  IMAD.HI.U32 R11, R6, R177, RZ ;  /* 0x000000b1060b7227 */ /* 0x000fc600078e00ff */
[----:B------:R-:W-:Y:S01]  /*38f0*/  IABS R179, R9 ;  /* 0x0000000900b37213 */ /* 0x000fe20000000000 */
[----:B------:R-:W-:Y:S01]  /*3900*/  @!P5 IMAD.IADD R169, R169, 0x1, -R5 ;  /* 0x00000001a9a9d824 */ /* 0x000fe200078e0a05 */
[----:B------:R-:W-:Y:S01]  /*3910*/  ISETP.GE.AND P5, PT, R13, RZ, PT ;  /* 0x000000ff0d00720c */ /* 0x000fe20003fa6270 */
[----:B------:R-:W-:Y:S02]  /*3920*/  IMAD R173, R5, R14, R173 ;  /* 0x0000000e05ad7224 */ /* 0x000fe400078e02ad */
[----:B------:R-:W-:Y:S01]  /*3930*/  @!P2 IMAD.IADD R167, R167, 0x1, -R5 ;  /* 0x00000001a7a7a824 */ /* 0x000fe200078e0a05 */
[----:B------:R-:W-:Y:S01]  /*3940*/  ISETP.GE.AND P2, PT, R15, RZ, PT ;  /* 0x000000ff0f00720c */ /* 0x000fe20003f46270 */
[----:B------:R-:W-:Y:S01]  /*3950*/  IMAD.MOV R16, RZ, RZ, -R11 ;  /* 0x000000ffff107224 */ /* 0x000fe200078e0a0b */
[----:B------:R-:W-:Y:S01]  /*3960*/  LOP3.LUT R15, R7, 0x80, RZ, 0xfc, !PT ;  /* 0x00000080070f7812 */ /* 0x000fe200078efcff */
[----:B------:R-:W-:Y:S01]  /*3970*/  @!P1 IMAD.MOV R169, RZ, RZ, -R169 ;  /* 0x000000ffffa99224 */ /* 0x000fe200078e0aa9 */
[----:B------:R-:W-:Y:S01]  /*3980*/  ISETP.GT.U32.AND P1, PT, R5, R173, PT ;  /* 0x000000ad0500720c */ /* 0x000fe20003f24070 */
[----:B------:R-:W-:Y:S01]  /*3990*/  @!P6 IMAD.IADD R175, R175, 0x1, -R5 ;  /* 0x00000001afafe824 */ /* 0x000fe200078e0a05 */
[----:B------:R-:W-:Y:S01]  /*39a0*/  IABS R181, R15 ;  /* 0x0000000f00b57213 */ /* 0x000fe20000000000 */
[----:B------:R-:W-:-:S02]  /*39b0*/  IMAD R177, R5, R16, R177 ;  /* 0x0000001005b17224 */ /* 0x000fc400078e02b1 */
[----:B------:R-:W-:Y:S01]  /*39c0*/  @!P0 IMAD.MOV R167, RZ, RZ, -R167 ;  /* 0x000000ffffa78224 */ /* 0x000fe200078e0aa7 */
[----:B------:R-:W-:Y:S01]  /*39d0*/  ISETP.GE.AND P0, PT, R9, RZ, PT ;  /* 0x000000ff0900720c */ /* 0x000fe20003f06270 */
[----:B------:R-:W-:Y:S01]  /*39e0*/  IMAD.HI.U32 R9, R6, R179, RZ ;  /* 0x000000b306097227 */ /* 0x000fe200078e00ff */
[----:B------:R-:W-:-:S03]  /*39f0*/  ISETP.GT.U32.AND P6, PT, R5, R175, PT ;  /* 0x000000af0500720c */ /* 0x000fc60003fc4070 */
[----:B------:R-:W-:Y:S01]  /*3a00*/  @!P4 IMAD.MOV R171, RZ, RZ, -R171 ;  /* 0x000000ffffabc224 */ /* 0x000fe200078e0aab */
[----:B------:R-:W-:Y:S01]  /*3a10*/  ISETP.GT.U32.AND P4, PT, R5, R177, PT ;  /* 0x000000b10500720c */ /* 0x000fe20003f84070 */
[----:B------:R-:W-:-:S04]  /*3a20*/  IMAD.HI.U32 R10, R6, R181, RZ ;  /* 0x000000b5060a7227 */ /* 0x000fc800078e00ff */
[----:B------:R-:W-:Y:S02]  /*3a30*/  IMAD.MOV R14, RZ, RZ, -R9 ;  /* 0x000000ffff0e7224 */ /* 0x000fe400078e0a09 */
[----:B------:R-:W-:Y:S02]  /*3a40*/  @!P1 IMAD.IADD R173, R173, 0x1, -R5 ;  /* 0x00000001adad9824 */ /* 0x000fe400078e0a05 */
[----:B------:R-:W-:Y:S02]  /*3a50*/  IMAD.MOV R10, RZ, RZ, -R10 ;  /* 0x000000ffff0a7224 */ /* 0x000fe400078e0a0a */
[C---:B------:R-:W-:Y:S01]  /*3a60*/  IMAD R179, R5.reuse, R14, R179 ;  /* 0x0000000e05b37224 */ /* 0x040fe200078e02b3 */
[C---:B------:R-:W-:Y:S01]  /*3a70*/  ISETP.GT.U32.AND P1, PT, R5.reuse, R173, PT ;  /* 0x000000ad0500720c */ /* 0x040fe20003f24070 */
[----:B------:R-:W-:Y:S02]  /*3a80*/  IMAD R181, R5, R10, R181 ;  /* 0x0000000a05b57224 */ /* 0x000fe400078e02b5 */
[--C-:B------:R-:W-:Y:S01]  /*3a90*/  @!P6 IMAD.IADD R175, R175, 0x1, -R5.reuse ;  /* 0x00000001afafe824 */ /* 0x100fe200078e0a05 */
[----:B------:R-:W-:Y:S01]  /*3aa0*/  ISETP.GT.U32.AND P6, PT, R5, R179, PT ;  /* 0x000000b30500720c */ /* 0x000fe20003fc4070 */
[----:B------:R-:W-:Y:S01]  /*3ab0*/  @!P4 IMAD.IADD R177, R177, 0x1, -R5 ;  /* 0x00000001b1b1c824 */ /* 0x000fe200078e0a05 */
[----:B------:R-:W-:Y:S01]  /*3ac0*/  ISETP.GT.U32.AND P4, PT, R5, R181, PT ;  /* 0x000000b50500720c */ /* 0x000fe20003f84070 */
[----:B------:R-:W-:-:S04]  /*3ad0*/  IMAD.HI.U32 R11, R6, R183, RZ ;  /* 0x000000b7060b7227 */ /* 0x000fc800078e00ff */
[----:B------:R-:W-:-:S04]  /*3ae0*/  IMAD.HI.U32 R13, R6, R185, RZ ;  /* 0x000000b9060d7227 */ /* 0x000fc800078e00ff */
[----:B------:R-:W-:Y:S01]  /*3af0*/  IMAD.MOV R16, RZ, RZ, -R11 ;  /* 0x000000ffff107224 */ /* 0x000fe200078e0a0b */
[C---:B------:R-:W-:Y:S01]  /*3b00*/  LOP3.LUT R11, R7.reuse, 0x7a, RZ, 0xfc, !PT ;  /* 0x0000007a070b7812 */ /* 0x040fe200078efcff */
[----:B------:R-:W-:Y:S01]  /*3b10*/  IMAD.MOV R18, RZ, RZ, -R13 ;  /* 0x000000ffff127224 */ /* 0x000fe200078e0a0d */
[----:B------:R-:W-:Y:S01]  /*3b20*/  LOP3.LUT R13, R7, 0x78, RZ, 0xfc, !PT ;  /* 0x00000078070d7812 */ /* 0x000fe200078efcff */
[--C-:B------:R-:W-:Y:S01]  /*3b30*/  @!P1 IMAD.IADD R173, R173, 0x1, -R5.reuse ;  /* 0x00000001adad9824 */ /* 0x100fe200078e0a05 */
[----:B------:R-:W-:Y:S01]  /*3b40*/  IABS R187, R11 ;  /* 0x0000000b00bb7213 */ /* 0x000fe20000000000 */
[--C-:B------:R-:W-:Y:S01]  /*3b50*/  @!P6 IMAD.IADD R179, R179, 0x1, -R5.reuse ;  /* 0x00000001b3b3e824 */ /* 0x100fe200078e0a05 */
[----:B------:R-:W-:Y:S01]  /*3b60*/  IABS R189, R13 ;  /* 0x0000000d00bd7213 */ /* 0x000fe20000000000 */
[----:B------:R-:W-:Y:S01]  /*3b70*/  @!P4 IMAD.IADD R181, R181, 0x1, -R5 ;  /* 0x00000001b5b5c824 */ /* 0x000fe200078e0a05 */
[C---:B------:R-:W-:Y:S01]  /*3b80*/  ISETP.GT.U32.AND P6, PT, R5.reuse, R177, PT ;  /* 0x000000b10500720c */ /* 0x040fe20003fc4070 */
[----:B------:R-:W-:Y:S01]  /*3b90*/  @!P3 IMAD.MOV R173, RZ, RZ, -R173 ;  /* 0x000000ffffadb224 */ /* 0x000fe200078e0aad */
[C---:B------:R-:W-:Y:S01]  /*3ba0*/  ISETP.GT.U32.AND P3, PT, R5.reuse, R179, PT ;  /* 0x000000b30500720c */ /* 0x040fe20003f64070 */
[----:B------:R-:W-:Y:S01]  /*3bb0*/  IMAD.HI.U32 R9, R6, R187, RZ ;  /* 0x000000bb06097227 */ /* 0x000fe200078e00ff */
[----:B------:R-:W-:-:S02]  /*3bc0*/  ISETP.GT.U32.AND P4, PT, R5, R181, PT ;  /* 0x000000b50500720c */ /* 0x000fc40003f84070 */
[----:B------:R-:W-:Y:S01]  /*3bd0*/  ISETP.GE.AND P1, PT, R15, RZ, PT ;  /* 0x000000ff0f00720c */ /* 0x000fe20003f26270 */
[----:B------:R-:W-:Y:S01]  /*3be0*/  IMAD R183, R5, R16, R183 ;  /* 0x0000001005b77224 */ /* 0x000fe200078e02b7 */
[----:B------:R-:W-:Y:S01]  /*3bf0*/  LOP3.LUT R15, R7, 0x76, RZ, 0xfc, !PT ;  /* 0x00000076070f7812 */ /* 0x000fe200078efcff */
[----:B------:R-:W-:-:S03]  /*3c00*/  IMAD.HI.U32 R10, R6, R189, RZ ;  /* 0x000000bd060a7227 */ /* 0x000fc600078e00ff */
[----:B------:R-:W-:Y:S01]  /*3c10*/  IABS R191, R15 ;  /* 0x0000000f00bf7213 */ /* 0x000fe20000000000 */
[----:B------:R-:W-:Y:S02]  /*3c20*/  IMAD.MOV R14, RZ, RZ, -R9 ;  /* 0x000000ffff0e7224 */ /* 0x000fe400078e0a09 */
[----:B------:R-:W-:Y:S02]  /*3c30*/  IMAD.MOV R16, RZ, RZ, -R10 ;  /* 0x000000ffff107224 */ /* 0x000fe400078e0a0a */
[----:B------:R-:W-:Y:S01]  /*3c40*/  @!P5 IMAD.MOV R175, RZ, RZ, -R175 ;  /* 0x000000ffffafd224 */ /* 0x000fe200078e0aaf */
[C---:B------:R-:W-:Y:S01]  /*3c50*/  ISETP.GT.U32.AND P5, PT, R5.reuse, R183, PT ;  /* 0x000000b70500720c */ /* 0x040fe20003fa4070 */
[C---:B------:R-:W-:Y:S02]  /*3c60*/  IMAD R187, R5.reuse, R14, R187 ;  /* 0x0000000e05bb7224 */ /* 0x040fe400078e02bb */
[----:B------:R-:W-:Y:S01]  /*3c70*/  IMAD R189, R5, R16, R189 ;  /* 0x0000001005bd7224 */ /* 0x000fe200078e02bd */
[----:B------:R-:W-:Y:S01]  /*3c80*/  LOP3.LUT R16, R7, 0x72, RZ, 0xfc, !PT ;  /* 0x0000007207107812 */ /* 0x000fe200078efcff */
[----:B------:R-:W-:Y:S01]  /*3c90*/  @!P3 IMAD.IADD R179, R179, 0x1, -R5 ;  /* 0x00000001b3b3b824 */ /* 0x000fe200078e0a05 */
[C---:B------:R-:W-:Y:S01]  /*3ca0*/  ISETP.GT.U32.AND P3, PT, R5.reuse, R187, PT ;  /* 0x000000bb0500720c */ /* 0x040fe20003f64070 */
[----:B------:R-:W-:Y:S01]  /*3cb0*/  IMAD R185, R5, R18, R185 ;  /* 0x0000001205b97224 */ /* 0x000fe200078e02b9 */
[----:B------:R-:W-:Y:S01]  /*3cc0*/  LOP3.LUT R18, R7, 0x74, RZ, 0xfc, !PT ;  /* 0x0000007407127812 */ /* 0x000fe200078efcff */
[--C-:B------:R-:W-:Y:S01]  /*3cd0*/  @!P4 IMAD.IADD R181, R181, 0x1, -R5.reuse ;  /* 0x00000001b5b5c824 */ /* 0x100fe200078e0a05 */
[----:B------:R-:W-:Y:S01]  /*3ce0*/  ISETP.GT.U32.AND P4, PT, R5, R189, PT ;  /* 0x000000bd0500720c */ /* 0x000fe20003f84070 */
[--C-:B------:R-:W-:Y:S01]  /*3cf0*/  @!P6 IMAD.IADD R177, R177, 0x1, -R5.reuse ;  /* 0x00000001b1b1e824 */ /* 0x100fe200078e0a05 */
[----:B------:R-:W-:Y:S01]  /*3d00*/  ISETP.GT.U32.AND P6, PT, R5, R185, PT ;  /* 0x000000b90500720c */ /* 0x000fe20003fc4070 */
[----:B------:R-:W-:Y:S01]  /*3d10*/  @!P5 IMAD.IADD R183, R183, 0x1, -R5 ;  /* 0x00000001b7b7d824 */ /* 0x000fe200078e0a05 */
[----:B------:R-:W-:Y:S01]  /*3d20*/  IABS R193, R18 ;  /* 0x0000001200c17213 */ /* 0x000fe20000000000 */
[----:B------:R-:W-:Y:S01]  /*3d30*/  @!P2 IMAD.MOV R177, RZ, RZ, -R177 ;  /* 0x000000ffffb1a224 */ /* 0x000fe200078e0ab1 */
[----:B------:R-:W-:Y:S01]  /*3d40*/  ISETP.GE.AND P5, PT, R17, RZ, PT ;  /* 0x000000ff1100720c */ /* 0x000fe20003fa6270 */
[----:B------:R-:W-:Y:S01]  /*3d50*/  IMAD.HI.U32 R9, R6, R191, RZ ;  /* 0x000000bf06097227 */ /* 0x000fe200078e00ff */
[----:B------:R-:W-:-:S02]  /*3d60*/  LOP3.LUT R17, R7, 0x70, RZ, 0xfc, !PT ;  /* 0x0000007007117812 */ /* 0x000fc400078efcff */
[----:B------:R-:W-:Y:S01]  /*3d70*/  IABS R195, R16 ;  /* 0x0000001000c37213 */ /* 0x000fe20000000000 */
[--C-:B------:R-:W-:Y:S01]  /*3d80*/  @!P3 IMAD.IADD R187, R187, 0x1, -R5.reuse ;  /* 0x00000001bbbbb824 */ /* 0x100fe200078e0a05 */
[----:B------:R-:W-:Y:S01]  /*3d90*/  ISETP.GT.U32.AND P3, PT, R5, R183, PT ;  /* 0x000000b70500720c */ /* 0x000fe20003f64070 */
[--C-:B------:R-:W-:Y:S01]  /*3da0*/  @!P4 IMAD.IADD R189, R189, 0x1, -R5.reuse ;  /* 0x00000001bdbdc824 */ /* 0x100fe200078e0a05 */
[----:B------:R-:W-:Y:S01]  /*3db0*/  IABS R197, R17 ;  /* 0x0000001100c57213 */ /* 0x000fe20000000000 */
[----:B------:R-:W-:Y:S01]  /*3dc0*/  @!P6 IMAD.IADD R185, R185, 0x1, -R5 ;  /* 0x00000001b9b9e824 */ /* 0x000fe200078e0a05 */
[----:B------:R-:W-:Y:S01]  /*3dd0*/  ISETP.GT.U32.AND P4, PT, R5, R187, PT ;  /* 0x000000bb0500720c */ /* 0x000fe20003f84070 */
[----:B------:R-:W-:Y:S01]  /*3de0*/  IMAD.HI.U32 R10, R6, R193, RZ ;  /* 0x000000c1060a7227 */ /* 0x000fe200078e00ff */
[----:B------:R-:W-:Y:S02]  /*3df0*/  ISETP.GE.AND P6, PT, R19, RZ, PT ;  /* 0x000000ff1300720c */ /* 0x000fe40003fc6270 */
[----:B------:R-:W-:Y:S01]  /*3e00*/  ISETP.GT.U32.AND P2, PT, R5, R185, PT ;  /* 0x000000b90500720c */ /* 0x000fe20003f44070 */
[----:B------:R-:W-:-:S02]  /*3e10*/  IMAD.MOV R14, RZ, RZ, -R9 ;  /* 0x000000ffff0e7224 */ /* 0x000fc400078e0a09 */
[----:B------:R-:W-:Y:S01]  /*3e20*/  @!P0 IMAD.MOV R179, RZ, RZ, -R179 ;  /* 0x000000ffffb38224 */ /* 0x000fe200078e0ab3 */
[----:B------:R-:W-:Y:S01]  /*3e30*/  ISETP.GT.U32.AND P0, PT, R5, R189, PT ;  /* 0x000000bd0500720c */ /* 0x000fe20003f04070 */
[----:B------:R-:W-:Y:S01]  /*3e40*/  @!P3 IMAD.IADD R183, R183, 0x1, -R5 ;  /* 0x00000001b7b7b824 */ /* 0x000fe200078e0a05 */
[----:B------:R-:W-:Y:S01]  /*3e50*/  ISETP.GE.AND P3, PT, R11, RZ, PT ;  /* 0x000000ff0b00720c */ /* 0x000fe20003f66270 */
[----:B------:R-:W-:Y:S01]  /*3e60*/  IMAD.MOV R10, RZ, RZ, -R10 ;  /* 0x000000ffff0a7224 */ /* 0x000fe200078e0a0a */
[----:B------:R-:W-:Y:S01]  /*3e70*/  LOP3.LUT R11, R7, 0x6a, RZ, 0xfc, !PT ;  /* 0x0000006a070b7812 */ /* 0x000fe200078efcff */
[----:B------:R-:W-:-:S03]  /*3e80*/  IMAD.HI.U32 R9, R6, R195, RZ ;  /* 0x000000c306097227 */ /* 0x000fc600078e00ff */
[----:B------:R-:W-:Y:S01]  /*3e90*/  IABS R203, R11 ;  /* 0x0000000b00cb7213 */ /* 0x000fe20000000000 */
[----:B------:R-:W-:Y:S02]  /*3ea0*/  IMAD R191, R5, R14, R191 ;  /* 0x0000000e05bf7224 */ /* 0x000fe400078e02bf */
[----:B------:R-:W-:Y:S01]  /*3eb0*/  @!P4 IMAD.IADD R187, R187, 0x1, -R5 ;  /* 0x00000001bbbbc824 */ /* 0x000fe200078e0a05 */
[----:B------:R-:W-:Y:S01]  /*3ec0*/  ISETP.GE.AND P4, PT, R13, RZ, PT ;  /* 0x000000ff0d00720c */ /* 0x000fe20003f86270 */
[----:B------:R-:W-:Y:S01]  /*3ed0*/  IMAD R193, R5, R10, R193 ;  /* 0x0000000a05c17224 */ /* 0x000fe200078e02c1 */
[----:B------:R-:W-:Y:S01]  /*3ee0*/  LOP3.LUT R13, R7, 0x62, RZ, 0xfc, !PT ;  /* 0x00000062070d7812 */ /* 0x000fe200078efcff */
[----:B------:R-:W-:-:S03]  /*3ef0*/  IMAD.HI.U32 R10, R6, R197, RZ ;  /* 0x000000c5060a7227 */ /* 0x000fc600078e00ff */
[----:B------:R-:W-:Y:S01]  /*3f00*/  IABS R211, R13 ;  /* 0x0000000d00d37213 */ /* 0x000fe20000000000 */
[----:B------:R-:W-:Y:S01]  /*3f10*/  IMAD.MOV R14, RZ, RZ, -R9 ;  /* 0x000000ffff0e7224 */ /* 0x000fe200078e0a09 */
[----:B------:R-:W-:Y:S01]  /*3f20*/  LOP3.LUT R9, R7, 0x6e, RZ, 0xfc, !PT ;  /* 0x0000006e07097812 */ /* 0x000fe200078efcff */
[----:B------:R-:W-:Y:S01]  /*3f30*/  @!P1 IMAD.MOV R181, RZ, RZ, -R181 ;  /* 0x000000ffffb59224 */ /* 0x000fe200078e0ab5 */
[----:B------:R-:W-:Y:S01]  /*3f40*/  ISETP.GT.U32.AND P1, PT, R5, R191, PT ;  /* 0x000000bf0500720c */ /* 0x000fe20003f24070 */
[----:B------:R-:W-:Y:S01]  /*3f50*/  @!P2 IMAD.IADD R185, R185, 0x1, -R5 ;  /* 0x00000001b9b9a824 */ /* 0x000fe200078e0a05 */
[C---:B------:R-:W-:Y:S01]  /*3f60*/  ISETP.GT.U32.AND P2, PT, R5.reuse, R193, PT ;  /* 0x000000c10500720c */ /* 0x040fe20003f44070 */
[----:B------:R-:W-:Y:S01]  /*3f70*/  IMAD.MOV R10, RZ, RZ, -R10 ;  /* 0x000000ffff0a7224 */ /* 0x000fe200078e0a0a */
[----:B------:R-:W-:Y:S01]  /*3f80*/  IABS R199, R9 ;  /* 0x0000000900c77213 */ /* 0x000fe20000000000 */
        /* <DEDUP_REMOVED lines=9> */
[--C-:B------:R-:W-:Y:S01]  /*4020*/  @!P1 IMAD.IADD R191, R191, 0x1, -R5.reuse ;  /* 0x00000001bfbf9824 */ /* 0x100fe200078e0a05 */
[----:B------:R-:W-:Y:S01]  /*4030*/  IABS R201, R10 ;  /* 0x0000000a00c97213 */ /* 0x000fe20000000000 */
[----:B------:R-:W-:Y:S01]  /*4040*/  @!P2 IMAD.IADD R193, R193, 0x1, -R5 ;  /* 0x00000001c1c1a824 */ /* 0x000fe200078e0a05 */
[----:B------:R-:W-:Y:S01]  /*4050*/  ISETP.GE.AND P1, PT, R18, RZ, PT ;  /* 0x000000ff1200720c */ /* 0x000fe20003f26270 */
[----:B------:R-:W-:Y:S01]  /*4060*/  @!P5 IMAD.MOV R183, RZ, RZ, -R183 ;  /* 0x000000ffffb7d224 */ /* 0x000fe200078e0ab7 */
[C---:B------:R-:W-:Y:S01]  /*4070*/  ISETP.GT.U32.AND P2, PT, R5.reuse, R191, PT ;  /* 0x000000bf0500720c */ /* 0x040fe20003f44070 */
[----:B------:R-:W-:Y:S01]  /*4080*/  @!P6 IMAD.MOV R185, RZ, RZ, -R185 ;  /* 0x000000ffffb9e224 */ /* 0x000fe200078e0ab9 */
[----:B------:R-:W-:-:S02]  /*4090*/  ISETP.GT.U32.AND P5, PT, R5, R193, PT ;  /* 0x000000c10500720c */ /* 0x000fc40003fa4070 */
[----:B------:R-:W-:Y:S01]  /*40a0*/  ISETP.GE.AND P6, PT, R16, RZ, PT ;  /* 0x000000ff1000720c */ /* 0x000fe20003fc6270 */
[--C-:B------:R-:W-:Y:S01]  /*40b0*/  @!P3 IMAD.IADD R195, R195, 0x1, -R5.reuse ;  /* 0x00000001c3c3b824 */ /* 0x100fe200078e0a05 */
[----:B------:R-:W-:Y:S01]  /*40c0*/  ISETP.GE.AND P3, PT, R10, RZ, PT ;  /* 0x000000ff0a00720c */ /* 0x000fe20003f66270 */
[--C-:B------:R-:W-:Y:S01]  /*40d0*/  @!P4 IMAD.IADD R197, R197, 0x1, -R5.reuse ;  /* 0x00000001c5c5c824 */ /* 0x100fe200078e0a05 */
[----:B------:R-:W-:Y:S01]  /*40e0*/  LOP3.LUT R15, R7, 0x60, RZ, 0xfc, !PT ;  /* 0x00000060070f7812 */ /* 0x000fe200078efcff */
[C---:B------:R-:W-:Y:S01]  /*40f0*/  IMAD.HI.U32 R10, R6.reuse, R201, RZ ;  /* 0x000000c9060a7227 */ /* 0x040fe200078e00ff */
[----:B------:R-:W-:Y:S02]  /*4100*/  ISETP.GT.U32.AND P4, PT, R5, R195, PT ;  /* 0x000000c30500720c */ /* 0x000fe40003f84070 */
[----:B------:R-:W-:Y:S01]  /*4110*/  IABS R213, R15 ;  /* 0x0000000f00d57213 */ /* 0x000fe20000000000 */
[--C-:B------:R-:W-:Y:S01]  /*4120*/  @!P2 IMAD.IADD R191, R191, 0x1, -R5.reuse ;  /* 0x00000001bfbfa824 */ /* 0x100fe200078e0a05 */
[----:B------:R-:W-:Y:S01]  /*4130*/  ISETP.GE.AND P2, PT, R17, RZ, PT ;  /* 0x000000ff1100720c */ /* 0x000fe20003f46270 */
[----:B------:R-:W-:Y:S01]  /*4140*/  @!P5 IMAD.IADD R193, R193, 0x1, -R5 ;  /* 0x00000001c1c1d824 */ /* 0x000fe200078e0a05 */
[----:B------:R-:W-:Y:S01]  /*4150*/  ISETP.GE.AND P5, PT, R9, RZ, PT ;  /* 0x000000ff0900720c */ /* 0x000fe20003fa6270 */
[----:B------:R-:W-:Y:S01]  /*4160*/  IMAD.MOV R10, RZ, RZ, -R10 ;  /* 0x000000ffff0a7224 */ /* 0x000fe200078e0a0a */
[C---:B------:R-:W-:Y:S01]  /*4170*/  LOP3.LUT R16, R7.reuse, 0x5e, RZ, 0xfc, !PT ;  /* 0x0000005e07107812 */ /* 0x040fe200078efcff */
[----:B------:R-:W-:Y:S01]  /*4180*/  IMAD.HI.U32 R9, R6, R199, RZ ;  /* 0x000000c706097227 */ /* 0x000fe200078e00ff */
[----:B------:R-:W-:-:S02]  /*4190*/  LOP3.LUT R17, R7, 0x5c, RZ, 0xfc, !PT ;  /* 0x0000005c07117812 */ /* 0x000fc400078efcff */
[----:B------:R-:W-:Y:S01]  /*41a0*/  IABS R215, R16 ;  /* 0x0000001000d77213 */ /* 0x000fe20000000000 */
[----:B------:R-:W-:Y:S01]  /*41b0*/  @!P0 IMAD.MOV R191, RZ, RZ, -R191 ;  /* 0x000000ffffbf8224 */ /* 0x000fe200078e0abf */
[C---:B------:R-:W-:Y:S01]  /*41c0*/  ISETP.GT.U32.AND P0, PT, R5.reuse, R197, PT ;  /* 0x000000c50500720c */ /* 0x040fe20003f04070 */
[----:B------:R-:W-:Y:S01]  /*41d0*/  IMAD R201, R5, R10, R201 ;  /* 0x0000000a05c97224 */ /* 0x000fe200078e02c9 */
[----:B------:R-:W-:Y:S01]  /*41e0*/  LOP3.LUT R10, R7, 0x66, RZ, 0xfc, !PT ;  /* 0x00000066070a7812 */ /* 0x000fe200078efcff */
[----:B------:R-:W-:Y:S01]  /*41f0*/  @!P4 IMAD.IADD R195, R195, 0x1, -R5 ;  /* 0x00000001c3c3c824 */ /* 0x000fe200078e0a05 */
[----:B------:R-:W-:Y:S01]  /*4200*/  IABS R217, R17 ;  /* 0x0000001100d97213 */ /* 0x000fe20000000000 */
[----:B------:R-:W-:Y:S01]  /*4210*/  IMAD.MOV R14, RZ, RZ, -R9 ;  /* 0x000000ffff0e7224 */ /* 0x000fe200078e0a09 */
[----:B------:R-:W-:Y:S01]  /*4220*/  LOP3.LUT R9, R7, 0x68, RZ, 0xfc, !PT ;  /* 0x0000006807097812 */ /* 0x000fe200078efcff */
[----:B------:R-:W-:Y:S01]  /*4230*/  @!P6 IMAD.MOV R195, RZ, RZ, -R195 ;  /* 0x000000ffffc3e224 */ /* 0x000fe200078e0ac3 */
[C---:B------:R-:W-:Y:S01]  /*4240*/  ISETP.GT.U32.AND P6, PT, R5.reuse, R201, PT ;  /* 0x000000c90500720c */ /* 0x040fe20003fc4070 */
[----:B------:R-:W-:Y:S01]  /*4250*/  IMAD R199, R5, R14, R199 ;  /* 0x0000000e05c77224 */ /* 0x000fe200078e02c7 */
[----:B------:R-:W-:Y:S01]  /*4260*/  IABS R205, R9 ;  /* 0x0000000900cd7213 */ /* 0x000fe20000000000 */
[----:B------:R-:W-:Y:S01]  /*4270*/  @!P1 IMAD.MOV R193, RZ, RZ, -R193 ;  /* 0x000000ffffc19224 */ /* 0x000fe200078e0ac1 */
[----:B------:R-:W-:Y:S01]  /*4280*/  IABS R207, R10 ;  /* 0x0000000a00cf7213 */ /* 0x000fe20000000000 */
[----:B------:R-:W-:Y:S01]  /*4290*/  @!P0 IMAD.IADD R197, R197, 0x1, -R5 ;  /* 0x00000001c5c58824 */ /* 0x000fe200078e0a05 */
[----:B------:R-:W-:-:S02]  /*42a0*/  ISETP.GT.U32.AND P4, PT, R5, R199, PT ;  /* 0x000000c70500720c */ /* 0x000fc40003f84070 */
[----:B------:R-:W-:Y:S01]  /*42b0*/  ISETP.GE.AND P0, PT, R9, RZ, PT ;  /* 0x000000ff0900720c */ /* 0x000fe20003f06270 */
[C---:B------:R-:W-:Y:S01]  /*42c0*/  IMAD.HI.U32 R9, R6.reuse, R203, RZ ;  /* 0x000000cb06097227 */ /* 0x040fe200078e00ff */
[----:B------:R-:W-:Y:S02]  /*42d0*/  ISETP.GE.AND P1, PT, R11, RZ, PT ;  /* 0x000000ff0b00720c */ /* 0x000fe40003f26270 */
[C---:B------:R-:W-:Y:S01]  /*42e0*/  LOP3.LUT R11, R7.reuse, 0x64, RZ, 0xfc, !PT ;  /* 0x00000064070b7812 */ /* 0x040fe200078efcff */
[----:B------:R-:W-:Y:S01]  /*42f0*/  IMAD.MOV R14, RZ, RZ, -R9 ;  /* 0x000000ffff0e7224 */ /* 0x000fe200078e0a09 */
[----:B------:R-:W-:Y:S01]  /*4300*/  LOP3.LUT R18, R7, 0x32, RZ, 0xfc, !PT ;  /* 0x0000003207127812 */ /* 0x000fe200078efcff */
[----:B------:R-:W-:Y:S01]  /*4310*/  @!P6 IMAD.IADD R201, R201, 0x1, -R5 ;  /* 0x00000001c9c9e824 */ /* 0x000fe200078e0a05 */
[----:B------:R-:W-:Y:S01]  /*4320*/  IABS R209, R11 ;  /* 0x0000000b00d17213 */ /* 0x000fe20000000000 */
[----:B------:R-:W-:-:S03]  /*4330*/  IMAD.HI.U32 R9, R6, R205, RZ ;  /* 0x000000cd06097227 */ /* 0x000fc600078e00ff */
[----:B------:R-:W-:Y:S01]  /*4340*/  ISETP.GT.U32.AND P6, PT, R5, R201, PT ;  /* 0x000000c90500720c */ /* 0x000fe20003fc4070 */
[----:B------:R-:W-:Y:S01]  /*4350*/  @!P2 IMAD.MOV R197, RZ, RZ, -R197 ;  /* 0x000000ffffc5a224 */ /* 0x000fe200078e0ac5 */
[----:B------:R-:W-:Y:S01]  /*4360*/  ISETP.GE.AND P2, PT, R10, RZ, PT ;  /* 0x000000ff0a00720c */ /* 0x000fe20003f46270 */
[----:B------:R-:W-:Y:S02]  /*4370*/  @!P4 IMAD.IADD R199, R199, 0x1, -R5 ;  /* 0x00000001c7c7c824 */ /* 0x000fe400078e0a05 */
[----:B------:R-:W-:Y:S02]  /*4380*/  IMAD.MOV R10, RZ, RZ, -R9 ;  /* 0x000000ffff0a7224 */ /* 0x000fe400078e0a09 */
[----:B------:R-:W-:Y:S01]  /*4390*/  IMAD.HI.U32 R9, R6, R207, RZ ;  /* 0x000000cf06097227 */ /* 0x000fe200078e00ff */
[----:B------:R-:W-:-:S03]  /*43a0*/  ISETP.GT.U32.AND P4, PT, R5, R199, PT ;  /* 0x000000c70500720c */ /* 0x000fc60003f84070 */
[----:B------:R-:W-:Y:S02]  /*43b0*/  IMAD R203, R5, R14, R203 ;  /* 0x0000000e05cb7224 */ /* 0x000fe400078e02cb */
[----:B------:R-:W-:Y:S02]  /*43c0*/  IMAD.MOV R14, RZ, RZ, -R9 ;  /* 0x000000ffff0e7224 */ /* 0x000fe400078e0a09 */
[----:B------:R-:W-:Y:S02]  /*43d0*/  @!P6 IMAD.IADD R201, R201, 0x1, -R5 ;  /* 0x00000001c9c9e824 */ /* 0x000fe400078e0a05 */
[C---:B------:R-:W-:Y:S02]  /*43e0*/  IMAD R207, R5.reuse, R14, R207 ;  /* 0x0000000e05cf7224 */ /* 0x040fe400078e02cf */
[----:B------:R-:W-:Y:S02]  /*43f0*/  IMAD R205, R5, R10, R205 ;  /* 0x0000000a05cd7224 */ /* 0x000fe400078e02cd */
[----:B------:R-:W-:Y:S01]  /*4400*/  @!P4 IMAD.IADD R199, R199, 0x1, -R5 ;  /* 0x00000001c7c7c824 */ /* 0x000fe200078e0a05 */
[C---:B------:R-:W-:Y:S01]  /*4410*/  ISETP.GT.U32.AND P6, PT, R5.reuse, R207, PT ;  /* 0x000000cf0500720c */ /* 0x040fe20003fc4070 */
[----:B------:R-:W-:Y:S01]  /*4420*/  IMAD.HI.U32 R10, R6, R209, RZ ;  /* 0x000000d1060a7227 */ /* 0x000fe200078e00ff */
[----:B------:R-:W-:-:S03]  /*4430*/  ISETP.GT.U32.AND P4, PT, R5, R203, PT ;  /* 0x000000cb0500720c */ /* 0x000fc60003f84070 */
[----:B------:R-:W-:Y:S01]  /*4440*/  @!P5 IMAD.MOV R199, RZ, RZ, -R199 ;  /* 0x000000ffffc7d224 */ /* 0x000fe200078e0ac7 */
[----:B------:R-:W-:Y:S01]  /*4450*/  ISETP.GT.U32.AND P5, PT, R5, R205, PT ;  /* 0x000000cd0500720c */ /* 0x000fe20003fa4070 */
[----:B------:R-:W-:Y:S02]  /*4460*/  IMAD.MOV R10, RZ, RZ, -R10 ;  /* 0x000000ffff0a7224 */ /* 0x000fe400078e0a0a */
[----:B------:R-:W-:-:S04]  /*4470*/  IMAD.HI.U32 R9, R6, R211, RZ ;  /* 0x000000d306097227 */ /* 0x000fc800078e00ff */
[----:B------:R-:W-:Y:S02]  /*4480*/  @!P6 IMAD.IADD R207, R207, 0x1, -R5 ;  /* 0x00000001cfcfe824 */ /* 0x000fe400078e0a05 */
[C---:B------:R-:W-:Y:S02]  /*4490*/  IMAD R209, R5.reuse, R10, R209 ;  /* 0x0000000a05d17224 */ /* 0x040fe400078e02d1 */
[----:B------:R-:W-:Y:S01]  /*44a0*/  @!P3 IMAD.MOV R201, RZ, RZ, -R201 ;  /* 0x000000ffffc9b224 */ /* 0x000fe200078e0ac9 */
[----:B------:R-:W-:Y:S01]  /*44b0*/  ISETP.GT.U32.AND P3, PT, R5, R207, PT ;  /* 0x000000cf0500720c */ /* 0x000fe20003f64070 */
[----:B------:R-:W-:Y:S02]  /*44c0*/  IMAD.MOV R10, RZ, RZ, -R9 ;  /* 0x000000ffff0a7224 */ /* 0x000fe400078e0a09 */
[----:B------:R-:W-:-:S04]  /*44d0*/  IMAD.HI.U32 R9, R6, R213, RZ ;  /* 0x000000d506097227 */ /* 0x000fc800078e00ff */
[----:B------:R-:W-:Y:S02]  /*44e0*/  IMAD R211, R5, R10, R211 ;  /* 0x0000000a05d37224 */ /* 0x000fe400078e02d3 */
[----:B------:R-:W-:Y:S02]  /*44f0*/  @!P5 IMAD.IADD R205, R205, 0x1, -R5 ;  /* 0x00000001cdcdd824 */ /* 0x000fe400078e0a05 */
[----:B------:R-:W-:Y:S02]  /*4500*/  IMAD.MOV R10, RZ, RZ, -R9 ;  /* 0x000000ffff0a7224 */ /* 0x000fe400078e0a09 */
        /* <DEDUP_REMOVED lines=8> */
[----:B------:R-:W-:-:S04]  /*4590*/  IMAD.HI.U32 R10, R6, R217, RZ ;  /* 0x000000d9060a7227 */ /* 0x000fc800078e00ff */
[----:B------:R-:W-:Y:S01]  /*45a0*/  @!P6 IMAD.IADD R205, R205, 0x1, -R5 ;  /* 0x00000001cdcde824 */ /* 0x000fe200078e0a05 */
[----:B------:R-:W-:Y:S01]  /*45b0*/  ISETP.GE.AND P6, PT, R11, RZ, PT ;  /* 0x000000ff0b00720c */ /* 0x000fe20003fc6270 */
[----:B------:R-:W-:Y:S01]  /*45c0*/  IMAD.MOV R14, RZ, RZ, -R9 ;  /* 0x000000ffff0e7224 */ /* 0x000fe200078e0a09 */
[----:B------:R-:W-:Y:S01]  /*45d0*/  LOP3.LUT R11, R7, 0x5a, RZ, 0xfc, !PT ;  /* 0x0000005a070b7812 */ /* 0x000fe200078efcff */
[--C-:B------:R-:W-:Y:S02]  /*45e0*/  @!P4 IMAD.IADD R209, R209, 0x1, -R5.reuse ;  /* 0x00000001d1d1c824 */ /* 0x100fe400078e0a05 */
[--C-:B------:R-:W-:Y:S01]  /*45f0*/  @!P3 IMAD.IADD R213, R213, 0x1, -R5.reuse ;  /* 0x00000001d5d5b824 */ /* 0x100fe200078e0a05 */
[----:B------:R-:W-:Y:S01]  /*4600*/  IABS R219, R11 ;  /* 0x0000000b00db7213 */ /* 0x000fe20000000000 */
[----:B------:R-:W-:Y:S01]  /*4610*/  IMAD.MOV R10, RZ, RZ, -R10 ;  /* 0x000000ffff0a7224 */ /* 0x000fe200078e0a0a */
[----:B------:R-:W-:Y:S01]  /*4620*/  ISETP.GT.U32.AND P4, PT, R5, R209, PT ;  /* 0x000000d10500720c */ /* 0x000fe20003f84070 */
[----:B------:R-:W-:Y:S01]  /*4630*/  @!P5 IMAD.IADD R203, R203, 0x1, -R5 ;  /* 0x00000001cbcbd824 */ /* 0x000fe200078e0a05 */
[C---:B------:R-:W-:Y:S01]  /*4640*/  ISETP.GT.U32.AND P3, PT, R5.reuse, R213, PT ;  /* 0x000000d50500720c */ /* 0x040fe20003f64070 */
[----:B------:R-:W-:Y:S01]  /*4650*/  IMAD.HI.U32 R9, R6, R219, RZ ;  /* 0x000000db06097227 */ /* 0x000fe200078e00ff */
[----:B------:R-:W-:-:S03]  /*4660*/  ISETP.GT.U32.AND P5, PT, R5, R211, PT ;  /* 0x000000d30500720c */ /* 0x000fc60003fa4070 */
[C---:B------:R-:W-:Y:S02]  /*4670*/  IMAD R217, R5.reuse, R10, R217 ;  /* 0x0000000a05d97224 */ /* 0x040fe400078e02d9 */
[----:B------:R-:W-:Y:S02]  /*4680*/  IMAD.MOV R10, RZ, RZ, -R9 ;  /* 0x000000ffff0a7224 */ /* 0x000fe400078e0a09 */
[----:B------:R-:W-:Y:S02]  /*4690*/  @!P1 IMAD.MOV R203, RZ, RZ, -R203 ;  /* 0x000000ffffcb9224 */ /* 0x000fe400078e0acb */
[----:B------:R-:W-:Y:S02]  /*46a0*/  IMAD R219, R5, R10, R219 ;  /* 0x0000000a05db7224 */ /* 0x000fe400078e02db */
[--C-:B------:R-:W-:Y:S02]  /*46b0*/  @!P3 IMAD.IADD R213, R213, 0x1, -R5.reuse ;  /* 0x00000001d5d5b824 */ /* 0x100fe400078e0a05 */
[--C-:B------:R-:W-:Y:S01]  /*46c0*/  @!P4 IMAD.IADD R209, R209, 0x1, -R5.reuse ;  /* 0x00000001d1d1c824 */ /* 0x100fe200078e0a05 */
[----:B------:R-:W-:Y:S01]  /*46d0*/  ISETP.GT.U32.AND P3, PT, R5, R219, PT ;  /* 0x000000db0500720c */ /* 0x000fe20003f64070 */
[----:B------:R-:W-:Y:S01]  /*46e0*/  @!P5 IMAD.IADD R211, R211, 0x1, -R5 ;  /* 0x00000001d3d3d824 */ /* 0x000fe200078e0a05 */
[----:B------:R-:W-:Y:S01]  /*46f0*/  ISETP.GE.AND P4, PT, R13, RZ, PT ;  /* 0x000000ff0d00720c */ /* 0x000fe20003f86270 */
[----:B------:R-:W-:Y:S01]  /*4700*/  @!P6 IMAD.MOV R209, RZ, RZ, -R209 ;  /* 0x000000ffffd1e224 */ /* 0x000fe200078e0ad1 */
[----:B------:R-:W-:Y:S01]  /*4710*/  LOP3.LUT R13, R7, 0x58, RZ, 0xfc, !PT ;  /* 0x00000058070d7812 */ /* 0x000fe200078efcff */
[----:B------:R-:W-:Y:S01]  /*4720*/  IMAD R215, R5, R14, R215 ;  /* 0x0000000e05d77224 */ /* 0x000fe200078e02d7 */
[----:B------:R-:W-:Y:S01]  /*4730*/  ISETP.GE.AND P5, PT, R15, RZ, PT ;  /* 0x000000ff0f00720c */ /* 0x000fe20003fa6270 */
[----:B------:R-:W-:Y:S01]  /*4740*/  @!P0 IMAD.MOV R205, RZ, RZ, -R205 ;  /* 0x000000ffffcd8224 */ /* 0x000fe200078e0acd */
[----:B------:R-:W-:Y:S01]  /*4750*/  ISETP.GT.U32.AND P1, PT, R5, R211, PT ;  /* 0x000000d30500720c */ /* 0x000fe20003f24070 */
[----:B------:R-:W-:Y:S01]  /*4760*/  @!P2 IMAD.MOV R207, RZ, RZ, -R207 ;  /* 0x000000ffffcfa224 */ /* 0x000fe200078e0acf */
[----:B------:R-:W-:-:S02]  /*4770*/  IABS R221, R13 ;  /* 0x0000000d00dd7213 */ /* 0x000fc40000000000 */
[----:B------:R-:W-:Y:S01]  /*4780*/  ISETP.GT.U32.AND P6, PT, R5, R217, PT ;  /* 0x000000d90500720c */ /* 0x000fe20003fc4070 */
[----:B------:R-:W-:Y:S01]  /*4790*/  @!P3 IMAD.IADD R219, R219, 0x1, -R5 ;  /* 0x00000001dbdbb824 */ /* 0x000fe200078e0a05 */
[----:B------:R-:W-:Y:S01]  /*47a0*/  LOP3.LUT R15, R7, 0x56, RZ, 0xfc, !PT ;  /* 0x00000056070f7812 */ /* 0x000fe200078efcff */
[----:B------:R-:W-:Y:S01]  /*47b0*/  IMAD.HI.U32 R9, R6, R221, RZ ;  /* 0x000000dd06097227 */ /* 0x000fe200078e00ff */
[C---:B------:R-:W-:Y:S02]  /*47c0*/  ISETP.GT.U32.AND P0, PT, R5.reuse, R215, PT ;  /* 0x000000d70500720c */ /* 0x040fe40003f04070 */
[----:B------:R-:W-:Y:S01]  /*47d0*/  IABS R223, R15 ;  /* 0x0000000f00df7213 */ /* 0x000fe20000000000 */
[----:B------:R-:W-:Y:S01]  /*47e0*/  IMAD.MOV R10, RZ, RZ, -R9 ;  /* 0x000000ffff0a7224 */ /* 0x000fe200078e0a09 */
[----:B------:R-:W-:Y:S01]  /*47f0*/  ISETP.GT.U32.AND P3, PT, R5, R219, PT ;  /* 0x000000db0500720c */ /* 0x000fe20003f64070 */
[----:B------:R-:W-:Y:S01]  /*4800*/  @!P1 IMAD.IADD R211, R211, 0x1, -R5 ;  /* 0x00000001d3d39824 */ /* 0x000fe200078e0a05 */
[----:B------:R-:W-:Y:S01]  /*4810*/  ISETP.GE.AND P2, PT, R16, RZ, PT ;  /* 0x000000ff1000720c */ /* 0x000fe20003f46270 */
[----:B------:R-:W-:Y:S01]  /*4820*/  IMAD.HI.U32 R9, R6, R223, RZ ;  /* 0x000000df06097227 */ /* 0x000fe200078e00ff */
[----:B------:R-:W-:-:S02]  /*4830*/  LOP3.LUT R16, R7, 0x52, RZ, 0xfc, !PT ;  /* 0x0000005207107812 */ /* 0x000fc400078efcff */
[----:B------:R-:W-:Y:S01]  /*4840*/  ISETP.GE.AND P1, PT, R17, RZ, PT ;  /* 0x000000ff1100720c */ /* 0x000fe20003f26270 */
[----:B------:R-:W-:Y:S01]  /*4850*/  @!P6 IMAD.IADD R217, R217, 0x1, -R5 ;  /* 0x00000001d9d9e824 */ /* 0x000fe200078e0a05 */
[----:B------:R-:W-:Y:S01]  /*4860*/  IABS R227, R16 ;  /* 0x0000001000e37213 */ /* 0x000fe20000000000 */
[----:B------:R-:W-:Y:S01]  /*4870*/  IMAD R221, R5, R10, R221 ;  /* 0x0000000a05dd7224 */ /* 0x000fe200078e02dd */
[----:B------:R-:W-:Y:S01]  /*4880*/  LOP3.LUT R17, R7, 0x38, RZ, 0xfc, !PT ;  /* 0x0000003807117812 */ /* 0x000fe200078efcff */
[----:B------:R-:W-:Y:S02]  /*4890*/  IMAD.MOV R10, RZ, RZ, -R9 ;  /* 0x000000ffff0a7224 */ /* 0x000fe400078e0a09 */
[----:B------:R-:W-:Y:S01]  /*48a0*/  @!P4 IMAD.MOV R211, RZ, RZ, -R211 ;  /* 0x000000ffffd3c224 */ /* 0x000fe200078e0ad3 */
[----:B------:R-:W-:Y:S01]  /*48b0*/  ISETP.GT.U32.AND P4, PT, R5, R217, PT ;  /* 0x000000d90500720c */ /* 0x000fe20003f84070 */
[----:B------:R-:W-:Y:S01]  /*48c0*/  @!P0 IMAD.IADD R215, R215, 0x1, -R5 ;  /* 0x00000001d7d78824 */ /* 0x000fe200078e0a05 */
[----:B------:R-:W-:Y:S01]  /*48d0*/  ISETP.GE.AND P0, PT, R11, RZ, PT ;  /* 0x000000ff0b00720c */ /* 0x000fe20003f06270 */
[----:B------:R-:W-:Y:S01]  /*48e0*/  IMAD R223, R5, R10, R223 ;  /* 0x0000000a05df7224 */ /* 0x000fe200078e02df */
[----:B------:R-:W-:Y:S01]  /*48f0*/  LOP3.LUT R11, R7, 0x54, RZ, 0xfc, !PT ;  /* 0x00000054070b7812 */ /* 0x000fe200078efcff */
[----:B------:R-:W-:Y:S01]  /*4900*/  @!P3 IMAD.IADD R219, R219, 0x1, -R5 ;  /* 0x00000001dbdbb824 */ /* 0x000fe200078e0a05 */
[C---:B------:R-:W-:Y:S01]  /*4910*/  ISETP.GT.U32.AND P6, PT, R5.reuse, R215, PT ;  /* 0x000000d70500720c */ /* 0x040fe20003fc4070 */
[----:B------:R-:W-:Y:S01]  /*4920*/  IMAD.HI.U32 R10, R6, R227, RZ ;  /* 0x000000e3060a7227 */ /* 0x000fe200078e00ff */
[----:B------:R-:W-:-:S02]  /*4930*/  ISETP.GT.U32.AND P3, PT, R5, R223, PT ;  /* 0x000000df0500720c */ /* 0x000fc40003f64070 */
[----:B------:R-:W-:Y:S01]  /*4940*/  IABS R225, R11 ;  /* 0x0000000b00e17213 */ /* 0x000fe20000000000 */
[----:B------:R-:W-:Y:S01]  /*4950*/  IMAD.MOV R10, RZ, RZ, -R10 ;  /* 0x000000ffff0a7224 */ /* 0x000fe200078e0a0a */
[----:B------:R-:W-:Y:S01]  /*4960*/  IABS R251, R17 ;  /* 0x0000001100fb7213 */ /* 0x000fe20000000000 */
[----:B------:R-:W-:Y:S01]  /*4970*/  @!P4 IMAD.IADD R217, R217, 0x1, -R5 ;  /* 0x00000001d9d9c824 */ /* 0x000fe200078e0a05 */
[----:B------:R-:W-:Y:S01]  /*4980*/  ISETP.GE.AND P4, PT, R13, RZ, PT ;  /* 0x000000ff0d00720c */ /* 0x000fe20003f86270 */
[----:B------:R-:W-:Y:S01]  /*4990*/  IMAD.HI.U32 R9, R6, R225, RZ ;  /* 0x000000e106097227 */ /* 0x000fe200078e00ff */
[----:B------:R-:W-:-:S03]  /*49a0*/  LOP3.LUT R13, R7, 0x50, RZ, 0xfc, !PT ;  /* 0x00000050070d7812 */ /* 0x000fc600078efcff */
[--C-:B------:R-:W-:Y:S01]  /*49b0*/  @!P6 IMAD.IADD R215, R215, 0x1, -R5.reuse ;  /* 0x00000001d7d7e824 */ /* 0x100fe200078e0a05 */
[----:B------:R-:W-:Y:S01]  /*49c0*/  IABS R229, R13 ;  /* 0x0000000d00e57213 */ /* 0x000fe20000000000 */
[----:B------:R-:W-:Y:S01]  /*49d0*/  @!P3 IMAD.IADD R223, R223, 0x1, -R5 ;  /* 0x00000001dfdfb824 */ /* 0x000fe200078e0a05 */
[C---:B------:R-:W-:Y:S01]  /*49e0*/  ISETP.GT.U32.AND P6, PT, R5.reuse, R221, PT ;  /* 0x000000dd0500720c */ /* 0x040fe20003fc4070 */
[----:B------:R-:W-:Y:S02]  /*49f0*/  @!P2 IMAD.MOV R215, RZ, RZ, -R215 ;  /* 0x000000ffffd7a224 */ /* 0x000fe400078e0ad7 */
[----:B------:R-:W-:Y:S01]  /*4a00*/  IMAD.MOV R14, RZ, RZ, -R9 ;  /* 0x000000ffff0e7224 */ /* 0x000fe200078e0a09 */
[----:B------:R-:W-:Y:S01]  /*4a10*/  ISETP.GT.U32.AND P2, PT, R5, R223, PT ;  /* 0x000000df0500720c */ /* 0x000fe20003f44070 */
[----:B------:R-:W-:-:S04]  /*4a20*/  IMAD.HI.U32 R9, R6, R229, RZ ;  /* 0x000000e506097227 */ /* 0x000fc800078e00ff */
[C---:B------:R-:W-:Y:S02]  /*4a30*/  IMAD R227, R5.reuse, R10, R227 ;  /* 0x0000000a05e37224 */ /* 0x040fe400078e02e3 */
[----:B------:R-:W-:Y:S02]  /*4a40*/  IMAD.MOV R10, RZ, RZ, -R9 ;  /* 0x000000ffff0a7224 */ /* 0x000fe400078e0a09 */
[C---:B------:R-:W-:Y:S02]  /*4a50*/  IMAD R225, R5.reuse, R14, R225 ;  /* 0x0000000e05e17224 */ /* 0x040fe400078e02e1 */
[----:B------:R-:W-:Y:S02]  /*4a60*/  IMAD R229, R5, R10, R229 ;  /* 0x0000000a05e57224 */ /* 0x000fe400078e02e5 */
[----:B------:R-:W-:Y:S02]  /*4a70*/  @!P2 IMAD.IADD R223, R223, 0x1, -R5 ;  /* 0x00000001dfdfa824 */ /* 0x000fe400078e0a05 */
[----:B------:R-:W-:Y:S01]  /*4a80*/  @!P5 IMAD.MOV R213, RZ, RZ, -R213 ;  /* 0x000000ffffd5d224 */ /* 0x000fe200078e0ad5 */
[----:B------:R-:W-:Y:S01]  /*4a90*/  ISETP.GT.U32.AND P2, PT, R5, R229, PT ;  /* 0x000000e50500720c */ /* 0x000fe20003f44070 */
[----:B------:R-:W-:Y:S01]  /*4aa0*/  @!P6 IMAD.IADD R221, R221, 0x1, -R5 ;  /* 0x00000001dddde824 */ /* 0x000fe200078e0a05 */
[----:B------:R-:W-:Y:S01]  /*4ab0*/  ISETP.GT.U32.AND P5, PT, R5, R225, PT ;  /* 0x000000e10500720c */ /* 0x000fe20003fa4070 */
[----:B------:R-:W-:Y:S01]  /*4ac0*/  @!P0 IMAD.MOV R219, RZ, RZ, -R219 ;  /* 0x000000ffffdb8224 */ /* 0x000fe200078e0adb */
[----:B------:R-:W-:Y:S01]  /*4ad0*/  ISETP.GE.AND P6, PT, R15, RZ, PT ;  /* 0x000000ff0f00720c */ /* 0x000fe20003fc6270 */
[----:B------:R-:W-:Y:S01]  /*4ae0*/  @!P1 IMAD.MOV R217, RZ, RZ, -R217 ;  /* 0x000000ffffd99224 */ /* 0x000fe200078e0ad9 */
[----:B------:R-:W-:-:S02]  /*4af0*/  LOP3.LUT R15, R7, 0x4e, RZ, 0xfc, !PT ;  /* 0x0000004e070f7812 */ /* 0x000fc400078efcff */
[C---:B------:R-:W-:Y:S02]  /*4b00*/  ISETP.GT.U32.AND P0, PT, R5.reuse, R227, PT ;  /* 0x000000e30500720c */ /* 0x040fe40003f04070 */
[----:B------:R-:W-:Y:S02]  /*4b10*/  IABS R231, R15 ;  /* 0x0000000f00e77213 */ /* 0x000fe40000000000 */
[----:B------:R-:W-:Y:S01]  /*4b20*/  ISETP.GT.U32.AND P3, PT, R5, R221, PT ;  /* 0x000000dd0500720c */ /* 0x000fe20003f64070 */
[--C-:B------:R-:W-:Y:S01]  /*4b30*/  @!P2 IMAD.IADD R229, R229, 0x1, -R5.reuse ;  /* 0x00000001e5e5a824 */ /* 0x100fe200078e0a05 */
[----:B------:R-:W-:Y:S01]  /*4b40*/  ISETP.GE.AND P1, PT, R11, RZ, PT ;  /* 0x000000ff0b00720c */ /* 0x000fe20003f26270 */
[C---:B------:R-:W-:Y:S01]  /*4b50*/  IMAD.HI.U32 R9, R6.reuse, R231, RZ ;  /* 0x000000e706097227 */ /* 0x040fe200078e00ff */
[----:B------:R-:W-:Y:S02]  /*4b60*/  LOP3.LUT R11, R7, 0x4c, RZ, 0xfc, !PT ;  /* 0x0000004c070b7812 */ /* 0x000fe400078efcff */
[----:B------:R-:W-:Y:S01]  /*4b70*/  ISETP.GT.U32.AND P2, PT, R5, R229, PT ;  /* 0x000000e50500720c */ /* 0x000fe20003f44070 */
[----:B------:R-:W-:Y:S01]  /*4b80*/  @!P5 IMAD.IADD R225, R225, 0x1, -R5 ;  /* 0x00000001e1e1d824 */ /* 0x000fe200078e0a05 */
[----:B------:R-:W-:Y:S01]  /*4b90*/  IABS R233, R11 ;  /* 0x0000000b00e97213 */ /* 0x000fe20000000000 */
[----:B------:R-:W-:Y:S01]  /*4ba0*/  IMAD.MOV R10, RZ, RZ, -R9 ;  /* 0x000000ffff0a7224 */ /* 0x000fe200078e0a09 */
[----:B------:R-:W-:Y:S01]  /*4bb0*/  ISETP.GE.AND P5, PT, R13, RZ, PT ;  /* 0x000000ff0d00720c */ /* 0x000fe20003fa6270 */
[----:B------:R-:W-:Y:S01]  /*4bc0*/  @!P0 IMAD.IADD R227, R227, 0x1, -R5 ;  /* 0x00000001e3e38824 */ /* 0x000fe200078e0a05 */
[----:B------:R-:W-:Y:S01]  /*4bd0*/  ISETP.GT.U32.AND P0, PT, R5, R225, PT ;  /* 0x000000e10500720c */ /* 0x000fe20003f04070 */
[----:B------:R-:W-:Y:S01]  /*4be0*/  IMAD.HI.U32 R9, R6, R233, RZ ;  /* 0x000000e906097227 */ /* 0x000fe200078e00ff */
[----:B------:R-:W-:-:S03]  /*4bf0*/  LOP3.LUT R13, R7, 0x4a, RZ, 0xfc, !PT ;  /* 0x0000004a070d7812 */ /* 0x000fc600078efcff */
[----:B------:R-:W-:Y:S01]  /*4c00*/  @!P3 IMAD.IADD R221, R221, 0x1, -R5 ;  /* 0x00000001ddddb824 */ /* 0x000fe200078e0a05 */
[----:B------:R-:W-:Y:S01]  /*4c10*/  IABS R235, R13 ;  /* 0x0000000d00eb7213 */ /* 0x000fe20000000000 */
[C---:B------:R-:W-:Y:S01]  /*4c20*/  IMAD R231, R5.reuse, R10, R231 ;  /* 0x0000000a05e77224 */ /* 0x040fe200078e02e7 */
[----:B------:R-:W-:Y:S01]  /*4c30*/  ISETP.GE.AND P3, PT, R16, RZ, PT ;  /* 0x000000ff1000720c */ /* 0x000fe20003f66270 */
[----:B------:R-:W-:Y:S02]  /*4c40*/  IMAD.MOV R10, RZ, RZ, -R9 ;  /* 0x000000ffff0a7224 */ /* 0x000fe400078e0a09 */
[----:B------:R-:W-:Y:S01]  /*4c50*/  @!P4 IMAD.MOV R221, RZ, RZ, -R221 ;  /* 0x000000ffffddc224 */ /* 0x000fe200078e0add */
[C---:B------:R-:W-:Y:S01]  /*4c60*/  ISETP.GT.U32.AND P4, PT, R5.reuse, R227, PT ;  /* 0x000000e30500720c */ /* 0x040fe20003f84070 */
[----:B------:R-:W-:Y:S02]  /*4c70*/  IMAD R233, R5, R10, R233 ;  /* 0x0000000a05e97224 */ /* 0x000fe400078e02e9 */
[----:B------:R-:W-:-:S02]  /*4c80*/  @!P2 IMAD.IADD R229, R229, 0x1, -R5 ;  /* 0x00000001e5e5a824 */ /* 0x000fc400078e0a05 */
[----:B------:R-:W-:Y:S01]  /*4c90*/  @!P0 IMAD.IADD R225, R225, 0x1, -R5 ;  /* 0x00000001e1e18824 */ /* 0x000fe200078e0a05 */
[C---:B------:R-:W-:Y:S01]  /*4ca0*/  ISETP.GT.U32.AND P2, PT, R5.reuse, R233, PT ;  /* 0x000000e90500720c */ /* 0x040fe20003f44070 */
[----:B------:R-:W-:Y:S01]  /*4cb0*/  @!P6 IMAD.MOV R223, RZ, RZ, -R223 ;  /* 0x000000ffffdfe224 */ /* 0x000fe200078e0adf */
[----:B------:R-:W-:Y:S01]  /*4cc0*/  ISETP.GT.U32.AND P0, PT, R5, R231, PT ;  /* 0x000000e70500720c */ /* 0x000fe20003f04070 */
[C---:B------:R-:W-:Y:S01]  /*4cd0*/  IMAD.HI.U32 R9, R6.reuse, R235, RZ ;  /* 0x000000eb06097227 */ /* 0x040fe200078e00ff */
[----:B------:R-:W-:Y:S02]  /*4ce0*/  ISETP.GE.AND P6, PT, R15, RZ, PT ;  /* 0x000000ff0f00720c */ /* 0x000fe40003fc6270 */
[----:B------:R-:W-:Y:S01]  /*4cf0*/  LOP3.LUT R15, R7, 0x46, RZ, 0xfc, !PT ;  /* 0x00000046070f7812 */ /* 0x000fe200078efcff */
[----:B------:R-:W-:Y:S01]  /*4d00*/  @!P4 IMAD.IADD R227, R227, 0x1, -R5 ;  /* 0x00000001e3e3c824 */ /* 0x000fe200078e0a05 */
[----:B------:R-:W-:Y:S01]  /*4d10*/  ISETP.GE.AND P4, PT, R11, RZ, PT ;  /* 0x000000ff0b00720c */ /* 0x000fe20003f86270 */
[----:B------:R-:W-:Y:S01]  /*4d20*/  IMAD.MOV R10, RZ, RZ, -R9 ;  /* 0x000000ffff0a7224 */ /* 0x000fe200078e0a09 */
[----:B------:R-:W-:Y:S01]  /*4d30*/  LOP3.LUT R11, R7, 0x48, RZ, 0xfc, !PT ;  /* 0x00000048070b7812 */ /* 0x000fe200078efcff */
[----:B------:R-:W-:Y:S01]  /*4d40*/  @!P1 IMAD.MOV R225, RZ, RZ, -R225 ;  /* 0x000000ffffe19224 */ /* 0x000fe200078e0ae1 */
[----:B------:R-:W-:Y:S01]  /*4d50*/  IABS R239, R15 ;  /* 0x0000000f00ef7213 */ /* 0x000fe20000000000 */
[--C-:B------:R-:W-:Y:S01]  /*4d60*/  @!P2 IMAD.IADD R233, R233, 0x1, -R5.reuse ;  /* 0x00000001e9e9a824 */ /* 0x100fe200078e0a05 */
[----:B------:R-:W-:Y:S01]  /*4d70*/  IABS R237, R11 ;  /* 0x0000000b00ed7213 */ /* 0x000fe20000000000 */
[----:B------:R-:W-:Y:S01]  /*4d80*/  @!P0 IMAD.IADD R231, R231, 0x1, -R5 ;  /* 0x00000001e7e78824 */ /* 0x000fe200078e0a05 */
[----:B------:R-:W-:Y:S01]  /*4d90*/  ISETP.GE.AND P0, PT, R13, RZ, PT ;  /* 0x000000ff0d00720c */ /* 0x000fe20003f06270 */
[C---:B------:R-:W-:Y:S01]  /*4da0*/  IMAD R235, R5.reuse, R10, R235 ;  /* 0x0000000a05eb7224 */ /* 0x040fe200078e02eb */
[C---:B------:R-:W-:Y:S01]  /*4db0*/  ISETP.GT.U32.AND P2, PT, R5.reuse, R233, PT ;  /* 0x000000e90500720c */ /* 0x040fe20003f44070 */
[----:B------:R-:W-:Y:S01]  /*4dc0*/  IMAD.HI.U32 R9, R6, R237, RZ ;  /* 0x000000ed06097227 */ /* 0x000fe200078e00ff */
[----:B------:R-:W-:-:S02]  /*4dd0*/  ISETP.GT.U32.AND P1, PT, R5, R231, PT ;  /* 0x000000e70500720c */ /* 0x000fc40003f24070 */
[----:B------:R-:W-:Y:S01]  /*4de0*/  LOP3.LUT R13, R7, 0x40, RZ, 0xfc, !PT ;  /* 0x00000040070d7812 */ /* 0x000fe200078efcff */
[----:B------:R-:W-:Y:S02]  /*4df0*/  IMAD.MOV R14, RZ, RZ, -R9 ;  /* 0x000000ffff0e7224 */ /* 0x000fe400078e0a09 */
[----:B------:R-:W-:Y:S01]  /*4e00*/  IMAD.HI.U32 R10, R6, R239, RZ ;  /* 0x000000ef060a7227 */ /* 0x000fe200078e00ff */
[----:B------:R-:W-:-:S03]  /*4e10*/  IABS R243, R13 ;  /* 0x0000000d00f37213 */ /* 0x000fc60000000000 */
[----:B------:R-:W-:Y:S01]  /*4e20*/  @!P3 IMAD.MOV R227, RZ, RZ, -R227 ;  /* 0x000000ffffe3b224 */ /* 0x000fe200078e0ae3 */
[C---:B------:R-:W-:Y:S01]  /*4e30*/  ISETP.GT.U32.AND P3, PT, R5.reuse, R235, PT ;  /* 0x000000eb0500720c */ /* 0x040fe20003f64070 */
[----:B------:R-:W-:Y:S02]  /*4e40*/  IMAD R237, R5, R14, R237 ;  /* 0x0000000e05ed7224 */ /* 0x000fe400078e02ed */
[----:B------:R-:W-:Y:S02]  /*4e50*/  IMAD.MOV R10, RZ, RZ, -R10 ;  /* 0x000000ffff0a7224 */ /* 0x000fe400078e0a0a */
[--C-:B------:R-:W-:Y:S01]  /*4e60*/  @!P2 IMAD.IADD R233, R233, 0x1, -R5.reuse ;  /* 0x00000001e9e9a824 */ /* 0x100fe200078e0a05 */
[----:B------:R-:W-:Y:S01]  /*4e70*/  ISETP.GT.U32.AND P2, PT, R5, R237, PT ;  /* 0x000000ed0500720c */ /* 0x000fe20003f44070 */
[----:B------:R-:W-:Y:S01]  /*4e80*/  @!P1 IMAD.IADD R231, R231, 0x1, -R5 ;  /* 0x00000001e7e79824 */ /* 0x000fe200078e0a05 */
[----:B------:R-:W-:Y:S01]  /*4e90*/  ISETP.GE.AND P1, PT, R15, RZ, PT ;  /* 0x000000ff0f00720c */ /* 0x000fe20003f26270 */
[----:B------:R-:W-:Y:S01]  /*4ea0*/  IMAD R239, R5, R10, R239 ;  /* 0x0000000a05ef7224 */ /* 0x000fe200078e02ef */
[C---:B------:R-:W-:Y:S01]  /*4eb0*/  LOP3.LUT R10, R7.reuse, 0x42, RZ, 0xfc, !PT ;  /* 0x00000042070a7812 */ /* 0x040fe200078efcff */
[----:B------:R-:W-:Y:S01]  /*4ec0*/  @!P6 IMAD.MOV R231, RZ, RZ, -R231 ;  /* 0x000000ffffe7e224 */ /* 0x000fe200078e0ae7 */
[----:B------:R-:W-:Y:S01]  /*4ed0*/  LOP3.LUT R15, R7, 0x3a, RZ, 0xfc, !PT ;  /* 0x0000003a070f7812 */ /* 0x000fe200078efcff */
[----:B------:R-:W-:Y:S01]  /*4ee0*/  @!P5 IMAD.MOV R229, RZ, RZ, -R229 ;  /* 0x000000ffffe5d224 */ /* 0x000fe200078e0ae5 */
[----:B------:R-:W-:Y:S01]  /*4ef0*/  ISETP.GT.U32.AND P6, PT, R5, R239, PT ;  /* 0x000000ef0500720c */ /* 0x000fe20003fc4070 */
[----:B------:R-:W-:Y:S01]  /*4f00*/  @!P3 IMAD.IADD R235, R235, 0x1, -R5 ;  /* 0x00000001ebebb824 */ /* 0x000fe200078e0a05 */
[----:B------:R-:W-:Y:S01]  /*4f10*/  ISETP.GE.AND P5, PT, R11, RZ, PT ;  /* 0x000000ff0b00720c */ /* 0x000fe20003fa6270 */
[----:B------:R-:W-:Y:S01]  /*4f20*/  @!P4 IMAD.MOV R233, RZ, RZ, -R233 ;  /* 0x000000ffffe9c224 */ /* 0x000fe200078e0ae9 */
[----:B------:R-:W-:Y:S01]  /*4f30*/  LOP3.LUT R11, R7, 0x44, RZ, 0xfc, !PT ;  /* 0x00000044070b7812 */ /* 0x000fe200078efcff */
[----:B------:R-:W-:Y:S01]  /*4f40*/  @!P2 IMAD.IADD R237, R237, 0x1, -R5 ;  /* 0x00000001ededa824 */ /* 0x000fe200078e0a05 */
[----:B------:R-:W-:-:S02]  /*4f50*/  ISETP.GT.U32.AND P3, PT, R5, R235, PT ;  /* 0x000000eb0500720c */ /* 0x000fc40003f64070 */
[----:B------:R-:W-:Y:S02]  /*4f60*/  IABS R241, R11 ;  /* 0x0000000b00f17213 */ /* 0x000fe40000000000 */
[----:B------:R-:W-:Y:S02]  /*4f70*/  ISETP.GT.U32.AND P2, PT, R5, R237, PT ;  /* 0x000000ed0500720c */ /* 0x000fe40003f44070 */
[----:B------:R-:W-:Y:S01]  /*4f80*/  IABS R245, R10 ;  /* 0x0000000a00f57213 */ /* 0x000fe20000000000 */
[----:B------:R-:W-:Y:S01]  /*4f90*/  IMAD.HI.U32 R9, R6, R241, RZ ;  /* 0x000000f106097227 */ /* 0x000fe200078e00ff */
[----:B------:R-:W-:Y:S02]  /*4fa0*/  ISETP.GE.AND P4, PT, R11, RZ, PT ;  /* 0x000000ff0b00720c */ /* 0x000fe40003f86270 */
[----:B------:R-:W-:Y:S01]  /*4fb0*/  IABS R11, R15 ;  /* 0x0000000f000b7213 */ /* 0x000fe20000000000 */
[----:B------:R-:W-:Y:S02]  /*4fc0*/  @!P6 IMAD.IADD R239, R239, 0x1, -R5 ;  /* 0x00000001efefe824 */ /* 0x000fe400078e0a05 */
[----:B------:R-:W-:-:S02]  /*4fd0*/  IMAD.MOV R14, RZ, RZ, -R9 ;  /* 0x000000ffff0e7224 */ /* 0x000fc400078e0a09 */
[----:B------:R-:W-:Y:S01]  /*4fe0*/  @!P3 IMAD.IADD R235, R235, 0x1, -R5 ;  /* 0x00000001ebebb824 */ /* 0x000fe200078e0a05 */
[C---:B------:R-:W-:Y:S01]  /*4ff0*/  ISETP.GT.U32.AND P6, PT, R5.reuse, R239, PT ;  /* 0x000000ef0500720c */ /* 0x040fe20003fc4070 */
[----:B------:R-:W-:Y:S01]  /*5000*/  IMAD R241, R5, R14, R241 ;  /* 0x0000000e05f17224 */ /* 0x000fe200078e02f1 */
[----:B------:R-:W-:Y:S01]  /*5010*/  ISETP.GE.AND P3, PT, R10, RZ, PT ;  /* 0x000000ff0a00720c */ /* 0x000fe20003f66270 */
[----:B------:R-:W-:-:S04]  /*5020*/  IMAD.HI.U32 R10, R6, R243, RZ ;  /* 0x000000f3060a7227 */ /* 0x000fc800078e00ff */
[----:B------:R-:W-:Y:S01]  /*5030*/  @!P2 IMAD.IADD R237, R237, 0x1, -R5 ;  /* 0x00000001ededa824 */ /* 0x000fe200078e0a05 */
[----:B------:R-:W-:Y:S01]  /*5040*/  ISETP.GT.U32.AND P2, PT, R5, R241, PT ;  /* 0x000000f10500720c */ /* 0x000fe20003f44070 */
[----:B------:R-:W-:Y:S02]  /*5050*/  IMAD.MOV R10, RZ, RZ, -R10 ;  /* 0x000000ffff0a7224 */ /* 0x000fe400078e0a0a */
[----:B------:R-:W-:-:S04]  /*5060*/  IMAD.HI.U32 R9, R6, R245, RZ ;  /* 0x000000f506097227 */ /* 0x000fc800078e00ff */
[----:B------:R-:W-:Y:S02]  /*5070*/  IMAD R243, R5, R10, R243 ;  /* 0x0000000a05f37224 */ /* 0x000fe400078e02f3 */
[----:B------:R-:W-:Y:S02]  /*5080*/  @!P6 IMAD.IADD R239, R239, 0x1, -R5 ;  /* 0x00000001efefe824 */ /* 0x000fe400078e0a05 */
[----:B------:R-:W-:Y:S01]  /*5090*/  IMAD.MOV R14, RZ, RZ, -R9 ;  /* 0x000000ffff0e7224 */ /* 0x000fe200078e0a09 */
[----:B------:R-:W-:Y:S01]  /*50a0*/  LOP3.LUT R9, R7, 0x3e, RZ, 0xfc, !PT ;  /* 0x0000003e07097812 */ /* 0x000fe200078efcff */
[----:B------:R-:W-:Y:S01]  /*50b0*/  @!P1 IMAD.MOV R239, RZ, RZ, -R239 ;  /* 0x000000ffffef9224 */ /* 0x000fe200078e0aef */
[C---:B------:R-:W-:Y:S01]  /*50c0*/  ISETP.GT.U32.AND P1, PT, R5.reuse, R243, PT ;  /* 0x000000f30500720c */ /* 0x040fe20003f24070 */
[----:B------:R-:W-:Y:S01]  /*50d0*/  IMAD R245, R5, R14, R245 ;  /* 0x0000000e05f57224 */ /* 0x000fe200078e02f5 */
[----:B------:R-:W-:Y:S01]  /*50e0*/  IABS R247, R9 ;  /* 0x0000000900f77213 */ /* 0x000fe20000000000 */
[----:B------:R-:W-:Y:S01]  /*50f0*/  @!P0 IMAD.MOV R235, RZ, RZ, -R235 ;  /* 0x000000ffffeb8224 */ /* 0x000fe200078e0aeb */
[----:B------:R-:W-:Y:S01]  /*5100*/  ISETP.GE.AND P0, PT, R13, RZ, PT ;  /* 0x000000ff0d00720c */ /* 0x000fe20003f06270 */
[----:B------:R-:W-:Y:S01]  /*5110*/  @!P2 IMAD.IADD R241, R241, 0x1, -R5 ;  /* 0x00000001f1f1a824 */ /* 0x000fe200078e0a05 */
[----:B------:R-:W-:Y:S01]  /*5120*/  LOP3.LUT R13, R7, 0x3c, RZ, 0xfc, !PT ;  /* 0x0000003c070d7812 */ /* 0x000fe200078efcff */
[----:B------:R-:W-:Y:S01]  /*5130*/  @!P5 IMAD.MOV R237, RZ, RZ, -R237 ;  /* 0x000000ffffedd224 */ /* 0x000fe200078e0aed */
[----:B------:R-:W-:-:S02]  /*5140*/  ISETP.GT.U32.AND P5, PT, R5, R245, PT ;  /* 0x000000f50500720c */ /* 0x000fc40003fa4070 */
[----:B------:R-:W-:Y:S02]  /*5150*/  IABS R249, R13 ;  /* 0x0000000d00f97213 */ /* 0x000fe40000000000 */
[----:B------:R-:W-:Y:S01]  /*5160*/  ISETP.GT.U32.AND P2, PT, R5, R241, PT ;  /* 0x000000f10500720c */ /* 0x000fe20003f44070 */
[----:B------:R-:W-:Y:S01]  /*5170*/  @!P1 IMAD.IADD R243, R243, 0x1, -R5 ;  /* 0x00000001f3f39824 */ /* 0x000fe200078e0a05 */
[----:B------:R-:W-:Y:S01]  /*5180*/  ISETP.GE.AND P6, PT, R9, RZ, PT ;  /* 0x000000ff0900720c */ /* 0x000fe20003fc6270 */
[----:B------:R-:W-:-:S03]  /*5190*/  IMAD.HI.U32 R10, R6, R249, RZ ;  /* 0x000000f9060a7227 */ /* 0x000fc600078e00ff */
[----:B------:R-:W-:Y:S01]  /*51a0*/  ISETP.GT.U32.AND P1, PT, R5, R243, PT ;  /* 0x000000f30500720c */ /* 0x000fe20003f24070 */
[----:B------:R-:W-:Y:S02]  /*51b0*/  IMAD.MOV R10, RZ, RZ, -R10 ;  /* 0x000000ffff0a7224 */ /* 0x000fe400078e0a0a */
[----:B------:R-:W-:Y:S02]  /*51c0*/  @!P5 IMAD.IADD R245, R245, 0x1, -R5 ;  /* 0x00000001f5f5d824 */ /* 0x000fe400078e0a05 */
[----:B------:R-:W-:Y:S02]  /*51d0*/  IMAD R249, R5, R10, R249 ;  /* 0x0000000a05f97224 */ /* 0x000fe400078e02f9 */
[----:B------:R-:W-:Y:S01]  /*51e0*/  @!P2 IMAD.IADD R241, R241, 0x1, -R5 ;  /* 0x00000001f1f1a824 */ /* 0x000fe200078e0a05 */
[----:B------:R-:W-:Y:S01]  /*51f0*/  ISETP.GT.U32.AND P5, PT, R5, R245, PT ;  /* 0x000000f50500720c */ /* 0x000fe20003fa4070 */
[----:B------:R-:W-:Y:S01]  /*5200*/  IMAD.HI.U32 R10, R6, R251, RZ ;  /* 0x000000fb060a7227 */ /* 0x000fe200078e00ff */
[----:B------:R-:W-:-:S02]  /*5210*/  ISETP.GE.AND P2, PT, R13, RZ, PT ;  /* 0x000000ff0d00720c */ /* 0x000fc40003f46270 */
[----:B------:R-:W-:Y:S01]  /*5220*/  LOP3.LUT R13, R7, 0x36, RZ, 0xfc, !PT ;  /* 0x00000036070d7812 */ /* 0x000fe200078efcff */
[----:B------:R-:W-:-:S04]  /*5230*/  IMAD.HI.U32 R9, R6, R247, RZ ;  /* 0x000000f706097227 */ /* 0x000fc800078e00ff */
[----:B------:R-:W-:Y:S01]  /*5240*/  @!P4 IMAD.MOV R241, RZ, RZ, -R241 ;  /* 0x000000fffff1c224 */ /* 0x000fe200078e0af1 */
[----:B------:R-:W-:Y:S01]  /*5250*/  ISETP.GT.U32.AND P4, PT, R5, R249, PT ;  /* 0x000000f90500720c */ /* 0x000fe20003f84070 */
[----:B------:R-:W-:Y:S02]  /*5260*/  IMAD.MOV R16, RZ, RZ, -R10 ;  /* 0x000000ffff107224 */ /* 0x000fe400078e0a0a */
[----:B------:R-:W-:Y:S02]  /*5270*/  IMAD.MOV R14, RZ, RZ, -R9 ;  /* 0x000000ffff0e7224 */ /* 0x000fe400078e0a09 */
[----:B------:R-:W-:-:S04]  /*5280*/  IMAD.HI.U32 R9, R6, R11, RZ ;  /* 0x0000000b06097227 */ /* 0x000fc800078e00ff */
[----:B------:R-:W-:Y:S01]  /*5290*/  IMAD R251, R5, R16, R251 ;  /* 0x0000001005fb7224 */ /* 0x000fe200078e02fb */
[----:B------:R-:W-:Y:S01]  /*52a0*/  IABS R16, R18 ;  /* 0x0000001200107213 */ /* 0x000fe20000000000 */
[----:B------:R-:W-:Y:S02]  /*52b0*/  @!P1 IMAD.IADD R243, R243, 0x1, -R5 ;  /* 0x00000001f3f39824 */ /* 0x000fe400078e0a05 */
[C---:B------:R-:W-:Y:S02]  /*52c0*/  IMAD R247, R5.reuse, R14, R247 ;  /* 0x0000000e05f77224 */ /* 0x040fe400078e02f7 */
[----:B------:R-:W-:Y:S02]  /*52d0*/  IMAD.MOV R14, RZ, RZ, -R9 ;  /* 0x000000ffff0e7224 */ /* 0x000fe400078e0a09 */
[----:B------:R-:W-:Y:S01]  /*52e0*/  @!P0 IMAD.MOV R243, RZ, RZ, -R243 ;  /* 0x000000fffff38224 */ /* 0x000fe200078e0af3 */
[----:B------:R-:W-:Y:S01]  /*52f0*/  ISETP.GT.U32.AND P0, PT, R5, R251, PT ;  /* 0x000000fb0500720c */ /* 0x000fe20003f04070 */
[----:B------:R-:W-:Y:S01]  /*5300*/  @!P5 IMAD.IADD R245, R245, 0x1, -R5 ;  /* 0x00000001f5f5d824 */ /* 0x000fe200078e0a05 */
[C---:B------:R-:W-:Y:S01]  /*5310*/  ISETP.GT.U32.AND P5, PT, R5.reuse, R247, PT ;  /* 0x000000f70500720c */ /* 0x040fe20003fa4070 */
[----:B------:R-:W-:Y:S01]  /*5320*/  IMAD R10, R5, R14, R11 ;  /* 0x0000000e050a7224 */ /* 0x000fe200078e020b */
[----:B------:R-:W-:Y:S01]  /*5330*/  IABS R14, R13 ;  /* 0x0000000d000e7213 */ /* 0x000fe20000000000 */
[----:B------:R-:W-:-:S02]  /*5340*/  @!P4 IMAD.IADD R249, R249, 0x1, -R5 ;  /* 0x00000001f9f9c824 */ /* 0x000fc400078e0a05 */
[----:B------:R-:W-:Y:S01]  /*5350*/  @!P3 IMAD.MOV R245, RZ, RZ, -R245 ;  /* 0x000000fffff5b224 */ /* 0x000fe200078e0af5 */
[----:B------:R-:W-:Y:S01]  /*5360*/  ISETP.GE.AND P3, PT, R15, RZ, PT ;  /* 0x000000ff0f00720c */ /* 0x000fe20003f66270 */
[----:B------:R-:W-:Y:S01]  /*5370*/  IMAD.HI.U32 R9, R6, R14, RZ ;  /* 0x0000000e06097227 */ /* 0x000fe200078e00ff */
[----:B------:R-:W-:Y:S02]  /*5380*/  ISETP.GT.U32.AND P4, PT, R5, R249, PT ;  /* 0x000000f90500720c */ /* 0x000fe40003f84070 */
[----:B------:R-:W-:Y:S01]  /*5390*/  LOP3.LUT R15, R7, 0x34, RZ, 0xfc, !PT ;  /* 0x00000034070f7812 */ /* 0x000fe200078efcff */
[----:B------:R-:W-:Y:S01]  /*53a0*/  IMAD.MOV R9, RZ, RZ, -R9 ;  /* 0x000000ffff097224 */ /* 0x000fe200078e0a09 */
[----:B------:R-:W-:Y:S01]  /*53b0*/  ISETP.GT.U32.AND P1, PT, R5, R10, PT ;  /* 0x0000000a0500720c */ /* 0x000fe20003f24070 */
[--C-:B------:R-:W-:Y:S01]  /*53c0*/  @!P0 IMAD.IADD R251, R251, 0x1, -R5.reuse ;  /* 0x00000001fbfb8824 */ /* 0x100fe200078e0a05 */
[----:B------:R-:W-:Y:S01]  /*53d0*/  IABS R32, R15 ;  /* 0x0000000f00207213 */ /* 0x000fe20000000000 */
[----:B------:R-:W-:-:S02]  /*53e0*/  @!P5 IMAD.IADD R247, R247, 0x1, -R5 ;  /* 0x00000001f7f7d824 */ /* 0x000fc400078e0a05 */
[C---:B------:R-:W-:Y:S01]  /*53f0*/  IMAD R14, R5.reuse, R9, R14 ;  /* 0x00000009050e7224 */ /* 0x040fe200078e020e */
[C---:B------:R-:W-:Y:S01]  /*5400*/  ISETP.GT.U32.AND P0, PT, R5.reuse, R251, PT ;  /* 0x000000fb0500720c */ /* 0x040fe20003f04070 */
[----:B------:R-:W-:Y:S01]  /*5410*/  IMAD.HI.U32 R9, R6, R32, RZ ;  /* 0x0000002006097227 */ /* 0x000fe200078e00ff */
[----:B------:R-:W-:-:S03]  /*5420*/  ISETP.GT.U32.AND P5, PT, R5, R247, PT ;  /* 0x000000f70500720c */ /* 0x000fc60003fa4070 */
[----:B------:R-:W-:Y:S01]  /*5430*/  @!P4 IMAD.IADD R249, R249, 0x1, -R5 ;  /* 0x00000001f9f9c824 */ /* 0x000fe200078e0a05 */
[C---:B------:R-:W-:Y:S01]  /*5440*/  ISETP.GT.U32.AND P4, PT, R5.reuse, R14, PT ;  /* 0x0000000e0500720c */ /* 0x040fe20003f84070 */
[----:B------:R-:W-:Y:S02]  /*5450*/  IMAD.MOV R9, RZ, RZ, -R9 ;  /* 0x000000ffff097224 */ /* 0x000fe400078e0a09 */
[--C-:B------:R-:W-:Y:S02]  /*5460*/  @!P1 IMAD.IADD R10, R10, 0x1, -R5.reuse ;  /* 0x000000010a0a9824 */ /* 0x100fe400078e0a05 */
[----:B------:R-:W-:Y:S01]  /*5470*/  IMAD R32, R5, R9, R32 ;  /* 0x0000000905207224 */ /* 0x000fe200078e0220 */
[----:B------:R-:W-:Y:S01]  /*5480*/  LOP3.LUT R9, R7, 0x30, RZ, 0xfc, !PT ;  /* 0x0000003007097812 */ /* 0x000fe200078efcff */
[--C-:B------:R-:W-:Y:S01]  /*5490*/  @!P0 IMAD.IADD R251, R251, 0x1, -R5.reuse ;  /* 0x00000001fbfb8824 */ /* 0x100fe200078e0a05 */
[----:B------:R-:W-:Y:S01]  /*54a0*/  ISETP.GT.U32.AND P1, PT, R5, R10, PT ;  /* 0x0000000a0500720c */ /* 0x000fe20003f24070 */
[----:B------:R-:W-:Y:S01]  /*54b0*/  @!P5 IMAD.IADD R247, R247, 0x1, -R5 ;  /* 0x00000001f7f7d824 */ /* 0x000fe200078e0a05 */
[----:B------:R-:W-:Y:S01]  /*54c0*/  ISETP.GT.U32.AND P0, PT, R5, R32, PT ;  /* 0x000000200500720c */ /* 0x000fe20003f04070 */
[----:B------:R-:W-:Y:S01]  /*54d0*/  IMAD.HI.U32 R11, R6, R16, RZ ;  /* 0x00000010060b7227 */ /* 0x000fe200078e00ff */
[----:B------:R-:W-:-:S02]  /*54e0*/  ISETP.GE.AND P5, PT, R17, RZ, PT ;  /* 0x000000ff1100720c */ /* 0x000fc40003fa6270 */
[----:B------:R-:W-:Y:S01]  /*54f0*/  IABS R30, R9 ;  /* 0x00000009001e7213 */ /* 0x000fe20000000000 */
[----:B------:R-:W-:Y:S01]  /*5500*/  @!P4 IMAD.IADD R14, R14, 0x1, -R5 ;  /* 0x000000010e0ec824 */ /* 0x000fe200078e0a05 */
[----:B------:R-:W-:Y:S01]  /*5510*/  IABS R17, R34 ;  /* 0x0000002200117213 */ /* 0x000fe20000000000 */
[----:B------:R-:W-:Y:S02]  /*5520*/  IMAD.MOV R11, RZ, RZ, -R11 ;  /* 0x000000ffff0b7224 */ /* 0x000fe400078e0a0b */
[----:B------:R-:W-:Y:S01]  /*5530*/  @!P6 IMAD.MOV R247, RZ, RZ, -R247 ;  /* 0x000000fffff7e224 */ /* 0x000fe200078e0af7 */
[C---:B------:R-:W-:Y:S01]  /*5540*/  ISETP.GT.U32.AND P4, PT, R5.reuse, R14, PT ;  /* 0x0000000e0500720c */ /* 0x040fe20003f84070 */
[----:B------:R-:W-:Y:S01]  /*5550*/  IMAD R16, R5, R11, R16 ;  /* 0x0000000b05107224 */ /* 0x000fe200078e0210 */
[----:B------:R-:W-:Y:S01]  /*5560*/  LOP3.LUT R11, R7, 0x2e, RZ, 0xfc, !PT ;  /* 0x0000002e070b7812 */ /* 0x000fe200078efcff */
[--C-:B------:R-:W-:Y:S01]  /*5570*/  @!P0 IMAD.IADD R32, R32, 0x1, -R5.reuse ;  /* 0x0000000120208824 */ /* 0x100fe200078e0a05 */
[----:B------:R-:W-:Y:S01]  /*5580*/  ISETP.GE.AND P6, PT, R13, RZ, PT ;  /* 0x000000ff0d00720c */ /* 0x000fe20003fc6270 */
[----:B------:R-:W-:Y:S01]  /*5590*/  @!P1 IMAD.IADD R10, R10, 0x1, -R5 ;  /* 0x000000010a0a9824 */ /* 0x000fe200078e0a05 */
[----:B------:R-:W-:Y:S01]  /*55a0*/  ISETP.GE.AND P1, PT, R18, RZ, PT ;  /* 0x000000ff1200720c */ /* 0x000fe20003f26270 */
[----:B------:R-:W-:Y:S01]  /*55b0*/  @!P5 IMAD.MOV R251, RZ, RZ, -R251 ;  /* 0x000000fffffbd224 */ /* 0x000fe200078e0afb */
[C---:B------:R-:W-:Y:S01]  /*55c0*/  ISETP.GT.U32.AND P5, PT, R5.reuse, R16, PT ;  /* 0x000000100500720c */ /* 0x040fe20003fa4070 */
[----:B------:R-:W-:Y:S01]  /*55d0*/  @!P3 IMAD.MOV R10, RZ, RZ, -R10 ;  /* 0x000000ffff0ab224 */ /* 0x000fe200078e0a0a */
[----:B------:R-:W-:Y:S01]  /*55e0*/  IABS R18, R11 ;  /* 0x0000000b00127213 */ /* 0x000fe20000000000 */
[----:B------:R-:W-:Y:S01]  /*55f0*/  @!P2 IMAD.MOV R249, RZ, RZ, -R249 ;  /* 0x000000fffff9a224 */ /* 0x000fe200078e0af9 */
[----:B------:R-:W-:Y:S01]  /*5600*/  ISETP.GT.U32.AND P0, PT, R5, R32, PT ;  /* 0x000000200500720c */ /* 0x000fe20003f04070 */
[----:B------:R-:W-:Y:S01]  /*5610*/  @!P4 IMAD.IADD R14, R14, 0x1, -R5 ;  /* 0x000000010e0ec824 */ /* 0x000fe200078e0a05 */
[----:B------:R-:W-:Y:S01]  /*5620*/  ISETP.GE.AND P3, PT, R9, RZ, PT ;  /* 0x000000ff0900720c */ /* 0x000fe20003f66270 */
[----:B------:R-:W-:Y:S01]  /*5630*/  IMAD.HI.U32 R9, R6, R30, RZ ;  /* 0x0000001e06097227 */ /* 0x000fe200078e00ff */
[----:B------:R-:W-:-:S02]  /*5640*/  ISETP.GE.AND P2, PT, R15, RZ, PT ;  /* 0x000000ff0f00720c */ /* 0x000fc40003f46270 */
[----:B------:R-:W-:Y:S01]  /*5650*/  ISETP.GE.AND P4, PT, R11, RZ, PT ;  /* 0x000000ff0b00720c */ /* 0x000fe20003f86270 */
[----:B------:R-:W-:Y:S01]  /*5660*/  IMAD.HI.U32 R11, R6, R18, RZ ;  /* 0x00000012060b7227 */ /* 0x000fe200078e00ff */
[C---:B------:R-:W-:Y:S02]  /*5670*/  LOP3.LUT R13, R7.reuse, 0x2c, RZ, 0xfc, !PT ;  /* 0x0000002c070d7812 */ /* 0x040fe400078efcff */
[----:B------:R-:W-:Y:S01]  /*5680*/  LOP3.LUT R15, R7, 0x2a, RZ, 0xfc, !PT ;  /* 0x0000002a070f7812 */ /* 0x000fe200078efcff */
[----:B------:R-:W-:Y:S01]  /*5690*/  IMAD.MOV R9, RZ, RZ, -R9 ;  /* 0x000000ffff097224 */ /* 0x000fe200078e0a09 */
[----:B------:R-:W-:Y:S01]  /*56a0*/  IABS R28, R13 ;  /* 0x0000000d001c7213 */ /* 0x000fe20000000000 */
[----:B------:R-:W-:Y:S01]  /*56b0*/  IMAD.MOV R11, RZ, RZ, -R11 ;  /* 0x000000ffff0b7224 */ /* 0x000fe200078e0a0b */
[----:B------:R-:W-:Y:S01]  /*56c0*/  IABS R27, R15 ;  /* 0x0000000f001b7213 */ /* 0x000fe20000000000 */
[----:B------:R-:W-:Y:S01]  /*56d0*/  @!P5 IMAD.IADD R16, R16, 0x1, -R5 ;  /* 0x000000011010d824 */ /* 0x000fe200078e0a05 */
[----:B------:R-:W-:Y:S01]  /*56e0*/  ISETP.GE.AND P5, PT, R13, RZ, PT ;  /* 0x000000ff0d00720c */ /* 0x000fe20003fa6270 */
[----:B------:R-:W-:Y:S01]  /*56f0*/  IMAD R30, R5, R9, R30 ;  /* 0x00000009051e7224 */ /* 0x000fe200078e021e */
[----:B------:R-:W-:Y:S01]  /*5700*/  LOP3.LUT R13, R7, 0x28, RZ, 0xfc, !PT ;  /* 0x00000028070d7812 */ /* 0x000fe200078efcff */
[----:B------:R-:W-:-:S02]  /*5710*/  IMAD R18, R5, R11, R18 ;  /* 0x0000000b05127224 */ /* 0x000fc400078e0212 */
[----:B------:R-:W-:Y:S01]  /*5720*/  @!P0 IMAD.IADD R32, R32, 0x1, -R5 ;  /* 0x0000000120208824 */ /* 0x000fe200078e0a05 */
[C---:B------:R-:W-:Y:S01]  /*5730*/  ISETP.GT.U32.AND P0, PT, R5.reuse, R30, PT ;  /* 0x0000001e0500720c */ /* 0x040fe20003f04070 */
[----:B------:R-:W-:Y:S01]  /*5740*/  @!P6 IMAD.MOV R14, RZ, RZ, -R14 ;  /* 0x000000ffff0ee224 */ /* 0x000fe200078e0a0e */
[C---:B------:R-:W-:Y:S01]  /*5750*/  ISETP.GT.U32.AND P6, PT, R5.reuse, R16, PT ;  /* 0x000000100500720c */ /* 0x040fe20003fc4070 */
[----:B------:R-:W-:Y:S01]  /*5760*/  @!P2 IMAD.MOV R32, RZ, RZ, -R32 ;  /* 0x000000ffff20a224 */ /* 0x000fe200078e0a20 */
[----:B------:R-:W-:Y:S01]  /*5770*/  ISETP.GT.U32.AND P2, PT, R5, R18, PT ;  /* 0x000000120500720c */ /* 0x000fe20003f44070 */
[----:B------:R-:W-:Y:S01]  /*5780*/  IMAD.HI.U32 R9, R6, R28, RZ ;  /* 0x0000001c06097227 */ /* 0x000fe200078e00ff */
[----:B------:R-:W-:-:S03]  /*5790*/  IABS R147, R13 ;  /* 0x0000000d00937213 */ /* 0x000fc60000000000 */
[----:B------:R-:W-:-:S04]  /*57a0*/  IMAD.HI.U32 R11, R6, R27, RZ ;  /* 0x0000001b060b7227 */ /* 0x000fc800078e00ff */
[--C-:B------:R-:W-:Y:S01]  /*57b0*/  @!P0 IMAD.IADD R30, R30, 0x1, -R5.reuse ;  /* 0x000000011e1e8824 */ /* 0x100fe200078e0a05 */
[----:B------:R-:W-:Y:S01]  /*57c0*/  ISETP.GE.AND P0, PT, R13, RZ, PT ;  /* 0x000000ff0d00720c */ /* 0x000fe20003f06270 */
[--C-:B------:R-:W-:Y:S01]  /*57d0*/  @!P6 IMAD.IADD R16, R16, 0x1, -R5.reuse ;  /* 0x000000011010e824 */ /* 0x100fe200078e0a05 */
[----:B------:R-:W-:Y:S01]  /*57e0*/  LOP3.LUT R13, R7, 0x26, RZ, 0xfc, !PT ;  /* 0x00000026070d7812 */ /* 0x000fe200078efcff */
[----:B------:R-:W-:Y:S01]  /*57f0*/  @!P2 IMAD.IADD R18, R18, 0x1, -R5 ;  /* 0x000000011212a824 */ /* 0x000fe200078e0a05 */
[----:B------:R-:W-:Y:S01]  /*5800*/  ISETP.GE.AND P6, PT, R15, RZ, PT ;  /* 0x000000ff0f00720c */ /* 0x000fe20003fc6270 */
[----:B------:R-:W-:Y:S01]  /*5810*/  @!P1 IMAD.MOV R16, RZ, RZ, -R16 ;  /* 0x000000ffff109224 */ /* 0x000fe200078e0a10 */
[C---:B------:R-:W-:Y:S01]  /*5820*/  ISETP.GT.U32.AND P1, PT, R5.reuse, R30, PT ;  /* 0x0000001e0500720c */ /* 0x040fe20003f24070 */
[----:B------:R-:W-:Y:S01]  /*5830*/  IMAD.MOV R9, RZ, RZ, -R9 ;  /* 0x000000ffff097224 */ /* 0x000fe200078e0a09 */
[C---:B------:R-:W-:Y:S01]  /*5840*/  ISETP.GT.U32.AND P2, PT, R5.reuse, R18, PT ;  /* 0x000000120500720c */ /* 0x040fe20003f44070 */
[----:B------:R-:W-:Y:S01]  /*5850*/  IMAD.MOV R20, RZ, RZ, -R11 ;  /* 0x000000ffff147224 */ /* 0x000fe200078e0a0b */
[----:B------:R-:W-:Y:S01]  /*5860*/  IABS R25, R13 ;  /* 0x0000000d00197213 */ /* 0x000fe20000000000 */
[C---:B------:R-:W-:Y:S01]  /*5870*/  IMAD R28, R5.reuse, R9, R28 ;  /* 0x00000009051c7224 */ /* 0x040fe200078e021c */
[----:B------:R-:W-:Y:S01]  /*5880*/  IABS R15, R36 ;  /* 0x00000024000f7213 */ /* 0x000fe20000000000 */
[----:B------:R-:W-:-:S02]  /*5890*/  IMAD R27, R5, R20, R27 ;  /* 0x00000014051b7224 */ /* 0x000fc400078e021b */
[----:B------:R-:W-:-:S04]  /*58a0*/  IMAD.HI.U32 R9, R6, R147, RZ ;  /* 0x0000009306097227 */ /* 0x000fc800078e00ff */
[--C-:B------:R-:W-:Y:S01]  /*58b0*/  @!P1 IMAD.IADD R30, R30, 0x1, -R5.reuse ;  /* 0x000000011e1e9824 */ /* 0x100fe200078e0a05 */
[C---:B------:R-:W-:Y:S01]  /*58c0*/  ISETP.GT.U32.AND P1, PT, R5.reuse, R28, PT ;  /* 0x0000001c0500720c */ /* 0x040fe20003f24070 */
[----:B------:R-:W-:Y:S01]  /*58d0*/  @!P2 IMAD.IADD R18, R18, 0x1, -R5 ;  /* 0x000000011212a824 */ /* 0x000fe200078e0a05 */
[----:B------:R-:W-:Y:S01]  /*58e0*/  ISETP.GT.U32.AND P2, PT, R5, R27, PT ;  /* 0x0000001b0500720c */ /* 0x000fe20003f44070 */
[----:B------:R-:W-:Y:S02]  /*58f0*/  IMAD.MOV R20, RZ, RZ, -R9 ;  /* 0x000000ffff147224 */ /* 0x000fe400078e0a09 */
[----:B------:R-:W-:Y:S02]  /*5900*/  @!P4 IMAD.MOV R18, RZ, RZ, -R18 ;  /* 0x000000ffff12c224 */ /* 0x000fe400078e0a12 */
[----:B------:R-:W-:-:S04]  /*5910*/  IMAD.HI.U32 R9, R6, R25, RZ ;  /* 0x0000001906097227 */ /* 0x000fc800078e00ff */
[----:B------:R-:W-:Y:S02]  /*5920*/  IMAD R147, R5, R20, R147 ;  /* 0x0000001405937224 */ /* 0x000fe400078e0293 */
[--C-:B------:R-:W-:Y:S01]  /*5930*/  @!P1 IMAD.IADD R28, R28, 0x1, -R5.reuse ;  /* 0x000000011c1c9824 */ /* 0x100fe200078e0a05 */
[----:B------:R-:W-:Y:S01]  /*5940*/  ISETP.GE.AND P1, PT, R13, RZ, PT ;  /* 0x000000ff0d00720c */ /* 0x000fe20003f26270 */
[----:B------:R-:W-:Y:S01]  /*5950*/  @!P2 IMAD.IADD R27, R27, 0x1, -R5 ;  /* 0x000000011b1ba824 */ /* 0x000fe200078e0a05 */
[----:B------:R-:W-:Y:S01]  /*5960*/  LOP3.LUT R13, R7, 0x20, RZ, 0xfc, !PT ;  /* 0x00000020070d7812 */ /* 0x000fe200078efcff */
[----:B------:R-:W-:Y:S01]  /*5970*/  IMAD.HI.U32 R11, R6, R23, RZ ;  /* 0x00000017060b7227 */ /* 0x000fe200078e00ff */
[C---:B------:R-:W-:Y:S02]  /*5980*/  ISETP.GT.U32.AND P4, PT, R5.reuse, R28, PT ;  /* 0x0000001c0500720c */ /* 0x040fe40003f84070 */
[----:B------:R-:W-:Y:S01]  /*5990*/  ISETP.GT.U32.AND P2, PT, R5, R27, PT ;  /* 0x0000001b0500720c */ /* 0x000fe20003f44070 */
[----:B------:R-:W-:Y:S01]  /*59a0*/  IMAD.MOV R20, RZ, RZ, -R9 ;  /* 0x000000ffff147224 */ /* 0x000fe200078e0a09 */
[----:B------:R-:W-:Y:S01]  /*59b0*/  IABS R19, R13 ;  /* 0x0000000d00137213 */ /* 0x000fe20000000000 */
[----:B------:R-:W-:-:S02]  /*59c0*/  IMAD.MOV R22, RZ, RZ, -R11 ;  /* 0x000000ffff167224 */ /* 0x000fc400078e0a0b */
[----:B------:R-:W-:Y:S01]  /*59d0*/  @!P3 IMAD.MOV R30, RZ, RZ, -R30 ;  /* 0x000000ffff1eb224 */ /* 0x000fe200078e0a1e */
[C---:B------:R-:W-:Y:S01]  /*59e0*/  ISETP.GT.U32.AND P3, PT, R5.reuse, R147, PT ;  /* 0x000000930500720c */ /* 0x040fe20003f64070 */
[C---:B------:R-:W-:Y:S02]  /*59f0*/  IMAD R25, R5.reuse, R20, R25 ;  /* 0x0000001405197224 */ /* 0x040fe400078e0219 */
[C---:B------:R-:W-:Y:S02]  /*5a00*/  IMAD R23, R5.reuse, R22, R23 ;  /* 0x0000001605177224 */ /* 0x040fe400078e0217 */
[--C-:B------:R-:W-:Y:S01]  /*5a10*/  @!P4 IMAD.IADD R28, R28, 0x1, -R5.reuse ;  /* 0x000000011c1cc824 */ /* 0x100fe200078e0a05 */
[----:B------:R-:W-:Y:S01]  /*5a20*/  ISETP.GT.U32.AND P4, PT, R5, R25, PT ;  /* 0x000000190500720c */ /* 0x000fe20003f84070 */
[----:B------:R-:W-:Y:S01]  /*5a30*/  @!P2 IMAD.IADD R27, R27, 0x1, -R5 ;  /* 0x000000011b1ba824 */ /* 0x000fe200078e0a05 */
[----:B------:R-:W-:Y:S01]  /*5a40*/  ISETP.GT.U32.AND P2, PT, R5, R23, PT ;  /* 0x000000170500720c */ /* 0x000fe20003f44070 */
[----:B------:R-:W-:-:S04]  /*5a50*/  IMAD.HI.U32 R9, R6, R21, RZ ;  /* 0x0000001506097227 */ /* 0x000fc800078e00ff */
[----:B------:R-:W-:Y:S02]  /*5a60*/  @!P3 IMAD.IADD R147, R147, 0x1, -R5 ;  /* 0x000000019393b824 */ /* 0x000fe400078e0a05 */
[----:B------:R-:W-:Y:S02]  /*5a70*/  IMAD.MOV R20, RZ, RZ, -R9 ;  /* 0x000000ffff147224 */ /* 0x000fe400078e0a09 */
[----:B------:R-:W-:Y:S01]  /*5a80*/  IMAD.HI.U32 R9, R6, R19, RZ ;  /* 0x0000001306097227 */ /* 0x000fe200078e00ff */
[----:B------:R-:W-:-:S03]  /*5a90*/  ISETP.GT.U32.AND P3, PT, R5, R147, PT ;  /* 0x000000930500720c */ /* 0x000fc60003f64070 */
[--C-:B------:R-:W-:Y:S02]  /*5aa0*/  @!P4 IMAD.IADD R25, R25, 0x1, -R5.reuse ;  /* 0x000000011919c824 */ /* 0x100fe400078e0a05 */
[----:B------:R-:W-:Y:S01]  /*5ab0*/  @!P2 IMAD.IADD R23, R23, 0x1, -R5 ;  /* 0x000000011717a824 */ /* 0x000fe200078e0a05 */
[----:B------:R-:W-:Y:S01]  /*5ac0*/  ISETP.GE.AND P2, PT, R26, RZ, PT ;  /* 0x000000ff1a00720c */ /* 0x000fe20003f46270 */
[C---:B------:R-:W-:Y:S01]  /*5ad0*/  IMAD R21, R5.reuse, R20, R21 ;  /* 0x0000001405157224 */ /* 0x040fe200078e0215 */
[C---:B------:R-:W-:Y:S01]  /*5ae0*/  ISETP.GT.U32.AND P4, PT, R5.reuse, R25, PT ;  /* 0x000000190500720c */ /* 0x040fe20003f84070 */
[----:B------:R-:W-:Y:S01]  /*5af0*/  @!P6 IMAD.MOV R27, RZ, RZ, -R27 ;  /* 0x000000ffff1be224 */ /* 0x000fe200078e0a1b */
[----:B------:R-:W-:Y:S01]  /*5b00*/  ISETP.GT.U32.AND P6, PT, R5, R23, PT ;  /* 0x000000170500720c */ /* 0x000fe20003fc4070 */
[----:B------:R-:W-:Y:S01]  /*5b10*/  IMAD.MOV R20, RZ, RZ, -R9 ;  /* 0x000000ffff147224 */ /* 0x000fe200078e0a09 */
[----:B------:R-:W-:Y:S01]  /*5b20*/  LOP3.LUT R26, R7, 0x12, RZ, 0xfc, !PT ;  /* 0x00000012071a7812 */ /* 0x000fe200078efcff */
[----:B------:R-:W-:-:S04]  /*5b30*/  IMAD.HI.U32 R9, R6, R15, RZ ;  /* 0x0000000f06097227 */ /* 0x000fc800078e00ff */
[----:B------:R-:W-:-:S04]  /*5b40*/  IMAD.HI.U32 R11, R6, R17, RZ ;  /* 0x00000011060b7227 */ /* 0x000fc800078e00ff */
[----:B------:R-:W-:Y:S01]  /*5b50*/  @!P3 IMAD.IADD R147, R147, 0x1, -R5 ;  /* 0x000000019393b824 */ /* 0x000fe200078e0a05 */
[C---:B------:R-:W-:Y:S01]  /*5b60*/  ISETP.GT.U32.AND P3, PT, R5.reuse, R21, PT ;  /* 0x000000150500720c */ /* 0x040fe20003f64070 */
[----:B------:R-:W-:Y:S02]  /*5b70*/  IMAD.MOV R22, RZ, RZ, -R9 ;  /* 0x000000ffff167224 */ /* 0x000fe400078e0a09 */
[----:B------:R-:W-:Y:S02]  /*5b80*/  IMAD R19, R5, R20, R19 ;  /* 0x0000001405137224 */ /* 0x000fe400078e0213 */
[----:B------:R-:W-:Y:S01]  /*5b90*/  IMAD.MOV R20, RZ, RZ, -R11 ;  /* 0x000000ffff147224 */ /* 0x000fe200078e0a0b */
[----:B------:R-:W-:Y:S01]  /*5ba0*/  LOP3.LUT R11, R7, 0x1a, RZ, 0xfc, !PT ;  /* 0x0000001a070b7812 */ /* 0x000fe200078efcff */
[----:B------:R-:W-:Y:S01]  /*5bb0*/  IMAD R15, R5, R22, R15 ;  /* 0x00000016050f7224 */ /* 0x000fe200078e020f */
[----:B------:R-:W-:Y:S01]  /*5bc0*/  LOP3.LUT R22, R7, 0x18, RZ, 0xfc, !PT ;  /* 0x0000001807167812 */ /* 0x000fe200078efcff */
[----:B------:R-:W-:Y:S01]  /*5bd0*/  @!P4 IMAD.IADD R25, R25, 0x1, -R5 ;  /* 0x000000011919c824 */ /* 0x000fe200078e0a05 */
[----:B------:R-:W-:Y:S01]  /*5be0*/  ISETP.GE.AND P4, PT, R13, RZ, PT ;  /* 0x000000ff0d00720c */ /* 0x000fe20003f86270 */
[----:B------:R-:W-:Y:S01]  /*5bf0*/  IMAD R17, R5, R20, R17 ;  /* 0x0000001405117224 */ /* 0x000fe200078e0211 */
[----:B------:R-:W-:Y:S01]  /*5c00*/  IABS R13, R11 ;  /* 0x0000000b000d7213 */ /* 0x000fe20000000000 */
[----:B------:R-:W-:Y:S01]  /*5c10*/  @!P6 IMAD.IADD R23, R23, 0x1, -R5 ;  /* 0x000000011717e824 */ /* 0x000fe200078e0a05 */
[C---:B------:R-:W-:Y:S01]  /*5c20*/  ISETP.GT.U32.AND P6, PT, R5.reuse, R15, PT ;  /* 0x0000000f0500720c */ /* 0x040fe20003fc4070 */
[----:B------:R-:W-:Y:S01]  /*5c30*/  @!P1 IMAD.MOV R25, RZ, RZ, -R25 ;  /* 0x000000ffff199224 */ /* 0x000fe200078e0a19 */
[----:B------:R-:W-:Y:S01]  /*5c40*/  ISETP.GT.U32.AND P1, PT, R5, R17, PT ;  /* 0x000000110500720c */ /* 0x000fe20003f24070 */
[----:B------:R-:W-:Y:S01]  /*5c50*/  @!P5 IMAD.MOV R28, RZ, RZ, -R28 ;  /* 0x000000ffff1cd224 */ /* 0x000fe200078e0a1c */
[----:B------:R-:W-:Y:S01]  /*5c60*/  ISETP.GE.AND P5, PT, R24, RZ, PT ;  /* 0x000000ff1800720c */ /* 0x000fe20003fa6270 */
[----:B------:R-:W-:Y:S01]  /*5c70*/  @!P3 IMAD.IADD R21, R21, 0x1, -R5 ;  /* 0x000000011515b824 */ /* 0x000fe200078e0a05 */
[----:B------:R-:W-:Y:S01]  /*5c80*/  IABS R145, R22 ;  /* 0x0000001600917213 */ /* 0x000fe20000000000 */
[----:B------:R-:W-:Y:S01]  /*5c90*/  IMAD.HI.U32 R9, R6, R13, RZ ;  /* 0x0000000d06097227 */ /* 0x000fe200078e00ff */
[----:B------:R-:W-:-:S02]  /*5ca0*/  LOP3.LUT R24, R7, 0x16, RZ, 0xfc, !PT ;  /* 0x0000001607187812 */ /* 0x000fc400078efcff */
[C---:B------:R-:W-:Y:S01]  /*5cb0*/  ISETP.GT.U32.AND P3, PT, R5.reuse, R21, PT ;  /* 0x000000150500720c */ /* 0x040fe20003f64070 */
[----:B------:R-:W-:Y:S01]  /*5cc0*/  @!P0 IMAD.MOV R147, RZ, RZ, -R147 ;  /* 0x000000ffff938224 */ /* 0x000fe200078e0a93 */
[----:B------:R-:W-:Y:S01]  /*5cd0*/  ISETP.GT.U32.AND P0, PT, R5, R19, PT ;  /* 0x000000130500720c */ /* 0x000fe20003f04070 */
[--C-:B------:R-:W-:Y:S01]  /*5ce0*/  @!P6 IMAD.IADD R15, R15, 0x1, -R5.reuse ;  /* 0x000000010f0fe824 */ /* 0x100fe200078e0a05 */
[----:B------:R-:W-:Y:S01]  /*5cf0*/  IABS R141, R24 ;  /* 0x00000018008d7213 */ /* 0x000fe20000000000 */
[----:B------:R-:W-:Y:S02]  /*5d00*/  @!P1 IMAD.IADD R17, R17, 0x1, -R5 ;  /* 0x0000000111119824 */ /* 0x000fe400078e0a05 */
[----:B------:R-:W-:Y:S01]  /*5d10*/  @!P5 IMAD.MOV R23, RZ, RZ, -R23 ;  /* 0x000000ffff17d224 */ /* 0x000fe200078e0a17 */
[C---:B------:R-:W-:Y:S01]  /*5d20*/  ISETP.GT.U32.AND P5, PT, R5.reuse, R15, PT ;  /* 0x0000000f0500720c */ /* 0x040fe20003fa4070 */
[----:B------:R-:W-:Y:S01]  /*5d30*/  IMAD.MOV R20, RZ, RZ, -R9 ;  /* 0x000000ffff147224 */ /* 0x000fe200078e0a09 */
[----:B------:R-:W-:Y:S01]  /*5d40*/  ISETP.GT.U32.AND P6, PT, R5, R17, PT ;  /* 0x000000110500720c */ /* 0x000fe20003fc4070 */
[----:B------:R-:W-:-:S04]  /*5d50*/  IMAD.HI.U32 R9, R6, R145, RZ ;  /* 0x0000009106097227 */ /* 0x000fc800078e00ff */
[----:B------:R-:W-:Y:S02]  /*5d60*/  IMAD R13, R5, R20, R13 ;  /* 0x00000014050d7224 */ /* 0x000fe400078e020d */
[----:B------:R-:W-:Y:S01]  /*5d70*/  @!P3 IMAD.IADD R21, R21, 0x1, -R5 ;  /* 0x000000011515b824 */ /* 0x000fe200078e0a05 */
[----:B------:R-:W-:Y:S01]  /*5d80*/  ISETP.GE.AND P3, PT, R34, RZ, PT ;  /* 0x000000ff2200720c */ /* 0x000fe20003f66270 */
[----:B------:R-:W-:Y:S01]  /*5d90*/  IMAD.MOV R20, RZ, RZ, -R9 ;  /* 0x000000ffff147224 */ /* 0x000fe200078e0a09 */
[----:B------:R-:W-:Y:S01]  /*5da0*/  LOP3.LUT R34, R7, 0x10, RZ, 0xfc, !PT ;  /* 0x0000001007227812 */ /* 0x000fe200078efcff */
[----:B------:R-:W-:-:S04]  /*5db0*/  IMAD.HI.U32 R9, R6, R141, RZ ;  /* 0x0000008d06097227 */ /* 0x000fc800078e00ff */
[----:B------:R-:W-:Y:S01]  /*5dc0*/  @!P2 IMAD.MOV R21, RZ, RZ, -R21 ;  /* 0x000000ffff15a224 */ /* 0x000fe200078e0a15 */
[C---:B------:R-:W-:Y:S01]  /*5dd0*/  ISETP.GT.U32.AND P2, PT, R5.reuse, R13, PT ;  /* 0x0000000d0500720c */ /* 0x040fe20003f44070 */
[----:B------:R-:W-:Y:S02]  /*5de0*/  IMAD R145, R5, R20, R145 ;  /* 0x0000001405917224 */ /* 0x000fe400078e0291 */
[----:B------:R-:W-:Y:S02]  /*5df0*/  IMAD.MOV R20, RZ, RZ, -R9 ;  /* 0x000000ffff147224 */ /* 0x000fe400078e0a09 */
[--C-:B------:R-:W-:Y:S01]  /*5e00*/  @!P5 IMAD.IADD R15, R15, 0x1, -R5.reuse ;  /* 0x000000010f0fd824 */ /* 0x100fe200078e0a05 */
[----:B------:R-:W-:Y:S01]  /*5e10*/  ISETP.GT.U32.AND P5, PT, R5, R145, PT ;  /* 0x000000910500720c */ /* 0x000fe20003fa4070 */
[--C-:B------:R-:W-:Y:S01]  /*5e20*/  @!P0 IMAD.IADD R19, R19, 0x1, -R5.reuse ;  /* 0x0000000113138824 */ /* 0x100fe200078e0a05 */
[----:B------:R-:W-:Y:S01]  /*5e30*/  ISETP.GE.AND P0, PT, R36, RZ, PT ;  /* 0x000000ff2400720c */ /* 0x000fe20003f06270 */
[----:B------:R-:W-:Y:S01]  /*5e40*/  @!P6 IMAD.IADD R17, R17, 0x1, -R5 ;  /* 0x000000011111e824 */ /* 0x000fe200078e0a05 */
[----:B------:R-:W-:Y:S01]  /*5e50*/  ISETP.GE.AND P6, PT, R22, RZ, PT ;  /* 0x000000ff1600720c */ /* 0x000fe20003fc6270 */
[C---:B------:R-:W-:Y:S01]  /*5e60*/  IMAD R141, R5.reuse, R20, R141 ;  /* 0x00000014058d7224 */ /* 0x040fe200078e028d */
[----:B------:R-:W-:Y:S01]  /*5e70*/  ISETP.GT.U32.AND P1, PT, R5, R19, PT ;  /* 0x000000130500720c */ /* 0x000fe20003f24070 */
[----:B------:R-:W-:Y:S01]  /*5e80*/  @!P3 IMAD.MOV R17, RZ, RZ, -R17 ;  /* 0x000000ffff11b224 */ /* 0x000fe200078e0a11 */
[----:B------:R-:W-:Y:S01]  /*5e90*/  LOP3.LUT R22, R7, 0x14, RZ, 0xfc, !PT ;  /* 0x0000001407167812 */ /* 0x000fe200078efcff */
[----:B------:R-:W-:Y:S01]  /*5ea0*/  @!P2 IMAD.IADD R13, R13, 0x1, -R5 ;  /* 0x000000010d0da824 */ /* 0x000fe200078e0a05 */
[----:B------:R-:W-:-:S02]  /*5eb0*/  ISETP.GT.U32.AND P3, PT, R5, R141, PT ;  /* 0x0000008d0500720c */ /* 0x000fc40003f64070 */
[----:B------:R-:W-:Y:S01]  /*5ec0*/  IABS R143, R22 ;  /* 0x00000016008f7213 */ /* 0x000fe20000000000 */
[----:B------:R-:W-:Y:S01]  /*5ed0*/  @!P5 IMAD.IADD R145, R145, 0x1, -R5 ;  /* 0x000000019191d824 */ /* 0x000fe200078e0a05 */
[----:B------:R-:W-:Y:S01]  /*5ee0*/  ISETP.GT.U32.AND P5, PT, R5, R13, PT ;  /* 0x0000000d0500720c */ /* 0x000fe20003fa4070 */
[----:B------:R-:W-:Y:S01]  /*5ef0*/  @!P0 IMAD.MOV R15, RZ, RZ, -R15 ;  /* 0x000000ffff0f8224 */ /* 0x000fe200078e0a0f */
[----:B------:R-:W-:Y:S01]  /*5f00*/  LOP3.LUT R36, R7, 0xe, RZ, 0xfc, !PT ;  /* 0x0000000e07247812 */ /* 0x000fe200078efcff */
[----:B------:R-:W-:Y:S01]  /*5f10*/  IMAD.HI.U32 R9, R6, R143, RZ ;  /* 0x0000008f06097227 */ /* 0x000fe200078e00ff */
[----:B------:R-:W-:Y:S02]  /*5f20*/  ISETP.GE.AND P2, PT, R24, RZ, PT ;  /* 0x000000ff1800720c */ /* 0x000fe40003f46270 */
[----:B------:R-:W-:Y:S01]  /*5f30*/  IABS R24, R36 ;  /* 0x0000002400187213 */ /* 0x000fe20000000000 */
[----:B------:R-:W-:Y:S01]  /*5f40*/  @!P1 IMAD.IADD R19, R19, 0x1, -R5 ;  /* 0x0000000113139824 */ /* 0x000fe200078e0a05 */
[----:B------:R-:W-:Y:S01]  /*5f50*/  ISETP.GE.AND P1, PT, R11, RZ, PT ;  /* 0x000000ff0b00720c */ /* 0x000fe20003f26270 */
[----:B------:R-:W-:Y:S01]  /*5f60*/  IMAD.MOV R20, RZ, RZ, -R9 ;  /* 0x000000ffff147224 */ /* 0x000fe200078e0a09 */
[----:B------:R-:W-:Y:S01]  /*5f70*/  IABS R11, R26 ;  /* 0x0000001a000b7213 */ /* 0x000fe20000000000 */
[----:B------:R-:W-:Y:S01]  /*5f80*/  @!P3 IMAD.IADD R141, R141, 0x1, -R5 ;  /* 0x000000018d8db824 */ /* 0x000fe200078e0a05 */
[----:B------:R-:W-:Y:S01]  /*5f90*/  ISETP.GE.AND P0, PT, R22, RZ, PT ;  /* 0x000000ff1600720c */ /* 0x000fe20003f06270 */
[C---:B------:R-:W-:Y:S01]  /*5fa0*/  IMAD R143, R5.reuse, R20, R143 ;  /* 0x00000014058f7224 */ /* 0x040fe200078e028f */
[----:B------:R-:W-:Y:S01]  /*5fb0*/  IABS R22, R34 ;  /* 0x0000002200167213 */ /* 0x000fe20000000000 */
[----:B------:R-:W-:Y:S01]  /*5fc0*/  IMAD.HI.U32 R9, R6, R11, RZ ;  /* 0x0000000b06097227 */ /* 0x000fe200078e00ff */
[----:B------:R-:W-:-:S03]  /*5fd0*/  ISETP.GT.U32.AND P3, PT, R5, R141, PT ;  /* 0x0000008d0500720c */ /* 0x000fc60003f64070 */
[----:B------:R-:W-:Y:S01]  /*5fe0*/  @!P5 IMAD.IADD R13, R13, 0x1, -R5 ;  /* 0x000000010d0dd824 */ /* 0x000fe200078e0a05 */
[----:B------:R-:W-:Y:S01]  /*5ff0*/  ISETP.GT.U32.AND P5, PT, R5, R143, PT ;  /* 0x0000008f0500720c */ /* 0x000fe20003fa4070 */
[----:B------:R-:W-:Y:S02]  /*6000*/  IMAD.MOV R20, RZ, RZ, -R9 ;  /* 0x000000ffff147224 */ /* 0x000fe400078e0a09 */
[----:B------:R-:W-:-:S04]  /*6010*/  IMAD.HI.U32 R9, R6, R22, RZ ;  /* 0x0000001606097227 */ /* 0x000fc800078e00ff */
[----:B------:R-:W-:Y:S02]  /*6020*/  IMAD R20, R5, R20, R11 ;  /* 0x0000001405147224 */ /* 0x000fe400078e020b */
[----:B------:R-:W-:Y:S02]  /*6030*/  @!P3 IMAD.IADD R141, R141, 0x1, -R5 ;  /* 0x000000018d8db824 */ /* 0x000fe400078e0a05 */
[----:B------:R-:W-:Y:S01]  /*6040*/  IMAD.HI.U32 R11, R6, R24, RZ ;  /* 0x00000018060b7227 */ /* 0x000fe200078e00ff */
[----:B------:R-:W-:-:S03]  /*6050*/  ISETP.GT.U32.AND P3, PT, R5, R20, PT ;  /* 0x000000140500720c */ /* 0x000fc60003f64070 */
[----:B------:R-:W-:Y:S02]  /*6060*/  @!P5 IMAD.IADD R143, R143, 0x1, -R5 ;  /* 0x000000018f8fd824 */ /* 0x000fe400078e0a05 */
[----:B------:R-:W-:Y:S02]  /*6070*/  IMAD.MOV R11, RZ, RZ, -R11 ;  /* 0x000000ffff0b7224 */ /* 0x000fe400078e0a0b */
[----:B------:R-:W-:Y:S01]  /*6080*/  IMAD.MOV R9, RZ, RZ, -R9 ;  /* 0x000000ffff097224 */ /* 0x000fe200078e0a09 */
[C---:B------:R-:W-:Y:S01]  /*6090*/  ISETP.GT.U32.AND P5, PT, R5.reuse, R143, PT ;  /* 0x0000008f0500720c */ /* 0x040fe20003fa4070 */
[----:B------:R-:W-:Y:S02]  /*60a0*/  IMAD R11, R5, R11, R24 ;  /* 0x0000000b050b7224 */ /* 0x000fe400078e0218 */
[----:B------:R-:W-:-:S04]  /*60b0*/  IMAD.HI.U32 R24, R6, R139, RZ ;  /* 0x0000008b06187227 */ /* 0x000fc800078e00ff */
[--C-:B------:R-:W-:Y:S01]  /*60c0*/  @!P3 IMAD.IADD R20, R20, 0x1, -R5.reuse ;  /* 0x000000011414b824 */ /* 0x100fe200078e0a05 */
[C---:B------:R-:W-:Y:S01]  /*60d0*/  ISETP.GT.U32.AND P3, PT, R5.reuse, R11, PT ;  /* 0x0000000b0500720c */ /* 0x040fe20003f64070 */
[----:B------:R-:W-:Y:S02]  /*60e0*/  IMAD R9, R5, R9, R22 ;  /* 0x0000000905097224 */ /* 0x000fe400078e0216 */
[----:B------:R-:W-:Y:S02]  /*60f0*/  IMAD.MOV R24, RZ, RZ, -R24 ;  /* 0x000000ffff187224 */ /* 0x000fe400078e0a18 */
[----:B------:R-:W-:Y:S01]  /*6100*/  @!P5 IMAD.IADD R143, R143, 0x1, -R5 ;  /* 0x000000018f8fd824 */ /* 0x000fe200078e0a05 */
[----:B------:R-:W-:Y:S01]  /*6110*/  ISETP.GT.U32.AND P5, PT, R5, R9, PT ;  /* 0x000000090500720c */ /* 0x000fe20003fa4070 */
[----:B------:R-:W-:-:S04]  /*6120*/  IMAD.HI.U32 R22, R6, R135, RZ ;  /* 0x0000008706167227 */ /* 0x000fc800078e00ff */
[----:B------:R-:W-:Y:S01]  /*6130*/  IMAD R139, R5, R24, R139 ;  /* 0x00000018058b7224 */ /* 0x000fe200078e028b */
[----:B------:R-:W-:Y:S01]  /*6140*/  LOP3.LUT R24, R7, 0x2, RZ, 0xfc, !PT ;  /* 0x0000000207187812 */ /* 0x000fe200078efcff */
[----:B------:R-:W-:Y:S02]  /*6150*/  IMAD.MOV R22, RZ, RZ, -R22 ;  /* 0x000000ffff167224 */ /* 0x000fe400078e0a16 */
[----:B------:R-:W-:Y:S01]  /*6160*/  @!P3 IMAD.IADD R11, R11, 0x1, -R5 ;  /* 0x000000010b0bb824 */ /* 0x000fe200078e0a05 */
[C---:B------:R-:W-:Y:S01]  /*6170*/  ISETP.GT.U32.AND P3, PT, R5.reuse, R139, PT ;  /* 0x0000008b0500720c */ /* 0x040fe20003f64070 */
[C---:B------:R-:W-:Y:S01]  /*6180*/  IMAD R135, R5.reuse, R22, R135 ;  /* 0x0000001605877224 */ /* 0x040fe200078e0287 */
[----:B------:R-:W-:Y:S01]  /*6190*/  IABS R129, R24 ;  /* 0x0000001800817213 */ /* 0x000fe20000000000 */
[----:B------:R-:W-:Y:S01]  /*61a0*/  @!P4 IMAD.MOV R19, RZ, RZ, -R19 ;  /* 0x000000ffff13c224 */ /* 0x000fe200078e0a13 */
[----:B------:R-:W-:Y:S01]  /*61b0*/  ISETP.GT.U32.AND P4, PT, R5, R145, PT ;  /* 0x000000910500720c */ /* 0x000fe20003f84070 */
[----:B------:R-:W-:Y:S01]  /*61c0*/  @!P5 IMAD.IADD R9, R9, 0x1, -R5 ;  /* 0x000000010909d824 */ /* 0x000fe200078e0a05 */
[----:B------:R-:W-:Y:S01]  /*61d0*/  ISETP.GT.U32.AND P5, PT, R5, R135, PT ;  /* 0x000000870500720c */ /* 0x000fe20003fa4070 */
[----:B------:R-:W-:-:S04]  /*61e0*/  IMAD.HI.U32 R22, R6, R137, RZ ;  /* 0x0000008906167227 */ /* 0x000fc800078e00ff */
[----:B------:R-:W-:Y:S02]  /*61f0*/  IMAD.MOV R22, RZ, RZ, -R22 ;  /* 0x000000ffff167224 */ /* 0x000fe400078e0a16 */
[----:B------:R-:W-:Y:S01]  /*6200*/  @!P3 IMAD.IADD R139, R139, 0x1, -R5 ;  /* 0x000000018b8bb824 */ /* 0x000fe200078e0a05 */
[----:B------:R-:W-:Y:S01]  /*6210*/  ISETP.GT.U32.AND P3, PT, R5, R11, PT ;  /* 0x0000000b0500720c */ /* 0x000fe20003f64070 */
[----:B------:R-:W-:-:S04]  /*6220*/  IMAD.HI.U32 R7, R6, R133, RZ ;  /* 0x0000008506077227 */ /* 0x000fc800078e00ff */
[----:B------:R-:W-:Y:S01]  /*6230*/  @!P1 IMAD.MOV R13, RZ, RZ, -R13 ;  /* 0x000000ffff0d9224 */ /* 0x000fe200078e0a0d */
[C---:B------:R-:W-:Y:S01]  /*6240*/  ISETP.GT.U32.AND P1, PT, R5.reuse, R20, PT ;  /* 0x000000140500720c */ /* 0x040fe20003f24070 */
[----:B------:R-:W-:Y:S01]  /*6250*/  @!P2 IMAD.MOV R141, RZ, RZ, -R141 ;  /* 0x000000ffff8da224 */ /* 0x000fe200078e0a8d */
[----:B------:R-:W-:Y:S01]  /*6260*/  ISETP.GT.U32.AND P2, PT, R5, R139, PT ;  /* 0x0000008b0500720c */ /* 0x000fe20003f44070 */
[----:B------:R-:W-:Y:S01]  /*6270*/  @!P4 IMAD.IADD R145, R145, 0x1, -R5 ;  /* 0x000000019191c824 */ /* 0x000fe200078e0a05 */
[----:B------:R-:W-:Y:S01]  /*6280*/  ISETP.GE.AND P4, PT, R26, RZ, PT ;  /* 0x000000ff1a00720c */ /* 0x000fe20003f86270 */
[----:B------:R-:W-:Y:S02]  /*6290*/  IMAD R137, R5, R22, R137 ;  /* 0x0000001605897224 */ /* 0x000fe400078e0289 */
[----:B------:R-:W-:-:S04]  /*62a0*/  IMAD.HI.U32 R22, R6, R131, RZ ;  /* 0x0000008306167227 */ /* 0x000fc800078e00ff */
[----:B------:R-:W-:Y:S02]  /*62b0*/  IMAD.MOV R26, RZ, RZ, -R7 ;  /* 0x000000ffff1a7224 */ /* 0x000fe400078e0a07 */
[----:B------:R-:W-:Y:S01]  /*62c0*/  @!P5 IMAD.IADD R135, R135, 0x1, -R5 ;  /* 0x000000018787d824 */ /* 0x000fe200078e0a05 */
[C---:B------:R-:W-:Y:S01]  /*62d0*/  ISETP.GT.U32.AND P5, PT, R5.reuse, R9, PT ;  /* 0x000000090500720c */ /* 0x040fe20003fa4070 */
[----:B------:R-:W-:Y:S02]  /*62e0*/  IMAD.MOV R22, RZ, RZ, -R22 ;  /* 0x000000ffff167224 */ /* 0x000fe400078e0a16 */
[C---:B------:R-:W-:Y:S02]  /*62f0*/  IMAD R133, R5.reuse, R26, R133 ;  /* 0x0000001a05857224 */ /* 0x040fe400078e0285 */
[----:B------:R-:W-:Y:S02]  /*6300*/  IMAD R131, R5, R22, R131 ;  /* 0x0000001605837224 */ /* 0x000fe400078e0283 */
[----:B------:R-:W-:Y:S01]  /*6310*/  @!P3 IMAD.IADD R11, R11, 0x1, -R5 ;  /* 0x000000010b0bb824 */ /* 0x000fe200078e0a05 */
[----:B------:R-:W-:Y:S01]  /*6320*/  ISETP.GT.U32.AND P3, PT, R5, R133, PT ;  /* 0x000000850500720c */ /* 0x000fe20003f64070 */
[----:B------:R-:W-:-:S04]  /*6330*/  IMAD.HI.U32 R6, R6, R129, RZ ;  /* 0x0000008106067227 */ /* 0x000fc800078e00ff */
[----:B------:R-:W-:Y:S01]  /*6340*/  @!P6 IMAD.MOV R145, RZ, RZ, -R145 ;  /* 0x000000ffff91e224 */ /* 0x000fe200078e0a91 */
[C---:B------:R-:W-:Y:S01]  /*6350*/  ISETP.GT.U32.AND P6, PT, R5.reuse, R135, PT ;  /* 0x000000870500720c */ /* 0x040fe20003fc4070 */
[--C-:B------:R-:W-:Y:S01]  /*6360*/  @!P1 IMAD.IADD R20, R20, 0x1, -R5.reuse ;  /* 0x0000000114149824 */ /* 0x100fe200078e0a05 */
[----:B------:R-:W-:Y:S01]  /*6370*/  ISETP.GT.U32.AND P1, PT, R5, R137, PT ;  /* 0x000000890500720c */ /* 0x000fe20003f24070 */
[--C-:B------:R-:W-:Y:S01]  /*6380*/  @!P2 IMAD.IADD R139, R139, 0x1, -R5.reuse ;  /* 0x000000018b8ba824 */ /* 0x100fe200078e0a05 */
[----:B------:R-:W-:Y:S01]  /*6390*/  ISETP.GT.U32.AND P2, PT, R5, R131, PT ;  /* 0x000000830500720c */ /* 0x000fe20003f44070 */
[----:B------:R-:W-:Y:S02]  /*63a0*/  IMAD.MOV R6, RZ, RZ, -R6 ;  /* 0x000000ffff067224 */ /* 0x000fe400078e0a06 */
[----:B------:R-:W-:Y:S01]  /*63b0*/  @!P5 IMAD.IADD R9, R9, 0x1, -R5 ;  /* 0x000000010909d824 */ /* 0x000fe200078e0a05 */
[----:B------:R-:W-:Y:S01]  /*63c0*/  ISETP.GE.AND P5, PT, R34, RZ, PT ;  /* 0x000000ff2200720c */ /* 0x000fe20003fa6270 */
[----:B------:R-:W-:-:S02]  /*63d0*/  IMAD R129, R5, R6, R129 ;  /* 0x0000000605817224 */ /* 0x000fc400078e0281 */
[--C-:B------:R-:W-:Y:S02]  /*63e0*/  @!P3 IMAD.IADD R133, R133, 0x1, -R5.reuse ;  /* 0x000000018585b824 */ /* 0x100fe400078e0a05 */
[----:B------:R-:W-:Y:S01]  /*63f0*/  IMAD.U32 R7, RZ, RZ, UR12 ;  /* 0x0000000cff077e24 */ /* 0x000fe2000f8e00ff */
[----:B------:R-:W-:Y:S01]  /*6400*/  ISETP.GT.U32.AND P3, PT, R5, R129, PT ;  /* 0x000000810500720c */ /* 0x000fe20003f64070 */
[--C-:B------:R-:W-:Y:S01]  /*6410*/  @!P6 IMAD.IADD R135, R135, 0x1, -R5.reuse ;  /* 0x000000018787e824 */ /* 0x100fe200078e0a05 */
[----:B------:R-:W-:Y:S01]  /*6420*/  ISETP.GE.AND P6, PT, R36, RZ, PT ;  /* 0x000000ff2400720c */ /* 0x000fe20003fc6270 */
[--C-:B------:R-:W-:Y:S02]  /*6430*/  @!P1 IMAD.IADD R137, R137, 0x1, -R5.reuse ;  /* 0x0000000189899824 */ /* 0x100fe400078e0a05 */
[----:B------:R-:W-:Y:S01]  /*6440*/  @!P2 IMAD.IADD R131, R131, 0x1, -R5 ;  /* 0x000000018383a824 */ /* 0x000fe200078e0a05 */
[----:B------:R-:W-:Y:S01]  /*6450*/  ISETP.GT.U32.AND P2, PT, R5, R133, PT ;  /* 0x000000850500720c */ /* 0x000fe20003f44070 */
[----:B------:R-:W-:Y:S01]  /*6460*/  VIADD R6, R7, 0x8000 ;  /* 0x0000800007067836 */ /* 0x000fe20000000000 */
[C---:B------:R-:W-:Y:S01]  /*6470*/  ISETP.GT.U32.AND P1, PT, R5.reuse, R137, PT ;  /* 0x000000890500720c */ /* 0x040fe20003f24070 */
[----:B------:R-:W-:Y:S01]  /*6480*/  @!P5 IMAD.MOV R9, RZ, RZ, -R9 ;  /* 0x000000ffff09d224 */ /* 0x000fe200078e0a09 */
[----:B------:R-:W-:Y:S01]  /*6490*/  ISETP.GT.U32.AND P5, PT, R5, R131, PT ;  /* 0x000000830500720c */ /* 0x000fe20003fa4070 */
[----:B------:R-:W-:Y:S01]  /*64a0*/  @!P0 IMAD.MOV R143, RZ, RZ, -R143 ;  /* 0x000000ffff8f8224 */ /* 0x000fe200078e0a8f */
[----:B------:R-:W-:Y:S01]  /*64b0*/  SHF.R.U32.HI R6, RZ, 0x4, R6 ;  /* 0x00000004ff067819 */ /* 0x000fe20000011606 */
[----:B------:R-:W-:Y:S01]  /*64c0*/  @!P3 IMAD.IADD R129, R129, 0x1, -R5 ;  /* 0x000000018181b824 */ /* 0x000fe200078e0a05 */
[----:B------:R-:W-:Y:S01]  /*64d0*/  ISETP.GE.AND P0, PT, R38, RZ, PT ;  /* 0x000000ff2600720c */ /* 0x000fe20003f06270 */
[----:B------:R-:W-:Y:S01]  /*64e0*/  IMAD.MOV.U32 R7, RZ, RZ, R20 ;  /* 0x000000ffff077224 */ /* 0x000fe200078e0014 */
[----:B------:R-:W-:Y:S01]  /*64f0*/  SGXT.U32 R48, R6, 0xe ;  /* 0x0000000e0630781a */ /* 0x000fe20000000000 */
[----:B------:R-:W-:Y:S01]  /*6500*/  IMAD.MOV.U32 R6, RZ, RZ, RZ ;  /* 0x000000ffff067224 */ /* 0x000fe200078e00ff */
[----:B------:R-:W-:Y:S01]  /*6510*/  ISETP.GT.U32.AND P3, PT, R5, R129, PT ;  /* 0x000000810500720c */ /* 0x000fe20003f64070 */
[----:B------:R-:W-:Y:S01]  /*6520*/  @!P6 IMAD.MOV R11, RZ, RZ, -R11 ;  /* 0x000000ffff0be224 */ /* 0x000fe200078e0a0b */
[----:B------:R-:W-:Y:S01]  /*6530*/  IADD3 R20, P6, R48, 0x80, RZ ;  /* 0x0000008030147810 */ /* 0x000fe20007fde0ff */
[----:B------:R-:W-:Y:S01]  /*6540*/  @!P4 IMAD.MOV R7, RZ, RZ, -R7 ;  /* 0x000000ffff07c224 */ /* 0x000fe200078e0a07 */
[----:B------:R-:W-:Y:S01]  /*6550*/  ISETP.GE.AND P4, PT, R40, RZ, PT ;  /* 0x000000ff2800720c */ /* 0x000fe20003f86270 */
[--C-:B------:R-:W-:Y:S01]  /*6560*/  @!P1 IMAD.IADD R137, R137, 0x1, -R5.reuse ;  /* 0x0000000189899824 */ /* 0x100fe200078e0a05 */
[----:B------:R-:W-:Y:S01]  /*6570*/  ISETP.GE.AND P1, PT, R42, RZ, PT ;  /* 0x000000ff2a00720c */ /* 0x000fe20003f26270 */
[--C-:B------:R-:W-:Y:S01]  /*6580*/  @!P2 IMAD.IADD R133, R133, 0x1, -R5.reuse ;  /* 0x000000018585a824 */ /* 0x100fe200078e0a05 */
[----:B------:R-:W-:Y:S01]  /*6590*/  ISETP.GE.AND P2, PT, R44, RZ, PT ;  /* 0x000000ff2c00720c */ /* 0x000fe20003f46270 */
[----:B------:R-:W-:Y:S01]  /*65a0*/  @!P5 IMAD.IADD R131, R131, 0x1, -R5 ;  /* 0x000000018383d824 */ /* 0x000fe200078e0a05 */
[----:B------:R-:W-:Y:S01]  /*65b0*/  ISETP.GE.AND P5, PT, R46, RZ, PT ;  /* 0x000000ff2e00720c */ /* 0x000fe20003fa6270 */
[----:B------:R-:W-:Y:S01]  /*65c0*/  @!P0 IMAD.MOV R135, RZ, RZ, -R135 ;  /* 0x000000ffff878224 */ /* 0x000fe200078e0a87 */
[----:B------:R-:W-:Y:S01]  /*65d0*/  IADD3.X R6, R6, 0x40000040, RZ, P6, !PT ;  /* 0x4000004006067810 */ /* 0x000fe200037fe4ff */
[----:B------:R-:W-:Y:S01]  /*65e0*/  @!P3 IMAD.IADD R129, R129, 0x1, -R5 ;  /* 0x000000018181b824 */ /* 0x000fe200078e0a05 */
[----:B------:R-:W-:-:S02]  /*65f0*/  ISETP.GE.AND P6, PT, R24, RZ, PT ;  /* 0x000000ff1800720c */ /* 0x000fc40003fc6270 */
[----:B------:R-:W-:Y:S01]  /*6600*/  ISETP.NE.AND P0, PT, R153, RZ, PT ;  /* 0x000000ff9900720c */ /* 0x000fe20003f05270 */
[----:B------:R-:W-:Y:S01]  /*6610*/  @!P4 IMAD.MOV R139, RZ, RZ, -R139 ;  /* 0x000000ffff8bc224 */ /* 0x000fe200078e0a8b */
[----:B------:R-:W-:Y:S01]  /*6620*/  LOP3.LUT R24, RZ, R153, RZ, 0x33, !PT ;  /* 0x00000099ff187212 */ /* 0x000fe200078e33ff */
[----:B------:R-:W-:Y:S01]  /*6630*/  @!P1 IMAD.MOV R137, RZ, RZ, -R137 ;  /* 0x000000ffff899224 */ /* 0x000fe200078e0a89 */
[----:B------:R-:W-:Y:S01]  /*6640*/  LEA R5, P3, R0, UR16, 0x1 ;  /* 0x0000001000057c11 */ /* 0x000fe2000f8608ff */
[----:B------:R-:W-:Y:S01]  /*6650*/  @!P2 IMAD.MOV R133, RZ, RZ, -R133 ;  /* 0x000000ffff85a224 */ /* 0x000fe200078e0a85 */
[C---:B------:R-:W-:Y:S01]  /*6660*/  SEL R128, R24.reuse, R29, !P0 ;  /* 0x0000001d18807207 */ /* 0x040fe20004000000 */
[----:B------:R-:W-:Y:S01]  /*6670*/  @!P5 IMAD.MOV R131, RZ, RZ, -R131 ;  /* 0x000000ffff83d224 */ /* 0x000fe200078e0a83 */
[C---:B------:R-:W-:Y:S02]  /*6680*/  SEL R240, R24.reuse, R31, !P0 ;  /* 0x0000001f18f07207 */ /* 0x040fe40004000000 */
[C---:B------:R-:W-:Y:S01]  /*6690*/  SEL R242, R24.reuse, R33, !P0 ;  /* 0x0000002118f27207 */ /* 0x040fe20004000000 */
[----:B------:R-:W-:Y:S01]  /*66a0*/  @!P6 IMAD.MOV R129, RZ, RZ, -R129 ;  /* 0x000000ffff81e224 */ /* 0x000fe200078e0a81 */
[----:B------:R-:W-:Y:S01]  /*66b0*/  SEL R244, R24, R35, !P0 ;  /* 0x0000002318f47207 */ /* 0x000fe20004000000 */
[----:B------:R-:W-:Y:S01]  /*66c0*/  IMAD R128, R128, UR11, RZ ;  /* 0x0000000b80807c24 */ /* 0x000fe2000f8e02ff */
[----:B------:R-:W-:Y:S01]  /*66d0*/  R2UR UR8, R20 ;  /* 0x00000000140872ca */ /* 0x000fe200000e0000 */
[----:B------:R-:W-:Y:S01]  /*66e0*/  IMAD R240, R240, UR11, RZ ;  /* 0x0000000bf0f07c24 */ /* 0x000fe2000f8e02ff */
[----:B------:R-:W-:Y:S01]  /*66f0*/  R2UR UR9, R6 ;  /* 0x00000000060972ca */ /* 0x000fe200000e0000 */
[----:B------:R-:W-:Y:S01]  /*6700*/  IMAD R242, R242, UR11, RZ ;  /* 0x0000000bf2f27c24 */ /* 0x000fe2000f8e02ff */
[----:B------:R-:W-:Y:S01]  /*6710*/  SEL R246, R24, R37, !P0 ;  /* 0x0000002518f67207 */ /* 0x000fe20004000000 */
[----:B------:R-:W-:Y:S01]  /*6720*/  IMAD R244, R244, UR11, RZ ;  /* 0x0000000bf4f47c24 */ /* 0x000fe2000f8e02ff */
[----:B------:R-:W-:-:S02]  /*6730*/  SEL R248, R24, R39, !P0 ;  /* 0x0000002718f87207 */ /* 0x000fc40004000000 */
[----:B------:R-:W-:Y:S01]  /*6740*/  SEL R250, R24, R41, !P0 ;  /* 0x0000002918fa7207 */ /* 0x000fe20004000000 */
[----:B------:R-:W-:Y:S01]  /*6750*/  IMAD R246, R246, UR11, RZ ;  /* 0x0000000bf6f67c24 */ /* 0x000fe2000f8e02ff */
        /* <DEDUP_REMOVED lines=46> */
[C---:B------:R-:W-:Y:S01]  /*6a40*/  SEL R31, R24.reuse, R16, !P0 ;  /* 0x00000010181f7207 */ /* 0x040fe20004000000 */
        /* <DEDUP_REMOVED lines=47> */
[----:B------:R-:W-:Y:S01]  /*6d40*/  SEL R84, R24, R151, !P0 ;  /* 0x0000009718547207 */ /* 0x000fe20004000000 */
        /* <DEDUP_REMOVED lines=147> */
[-C--:B------:R-:W-:Y:S01]  /*7680*/  LEA R129, P4, R128, R5.reuse, 0x1 ;  /* 0x0000000580817211 */ /* 0x080fe200078808ff */
[----:B------:R-:W-:Y:S01]  /*7690*/  IMAD R22, R22, UR11, RZ ;  /* 0x0000000b16167c24 */ /* 0x000fe2000f8e02ff */
[----:B------:R-:W-:Y:S01]  /*76a0*/  LEA.HI.X.SX32 R0, R0, UR17, 0x1, P3 ;  /* 0x0000001100007c11 */ /* 0x000fe200098f0eff */
[----:B------:R-:W-:Y:S01]  /*76b0*/  IMAD R24, R24, UR11, RZ ;  /* 0x0000000b18187c24 */ /* 0x000fe2000f8e02ff */
[-C--:B------:R-:W-:Y:S01]  /*76c0*/  LEA R241, P3, R240, R5.reuse, 0x1 ;  /* 0x00000005f0f17211 */ /* 0x080fe200078608ff */
[----:B------:R0:W-:Y:S01]  /*76d0*/  STL [R1+0x7c0], R129 ;  /* 0x0007c08101007387 */ /* 0x0001e20000100800 */
[-C--:B------:R-:W-:Y:S01]  /*76e0*/  LEA R243, P2, R242, R5.reuse, 0x1 ;  /* 0x00000005f2f37211 */ /* 0x080fe200078408ff */
[----:B------:R-:W-:Y:S01]  /*76f0*/  ULDC.64 UR16, c[0x0][0x210] ;  /* 0x0000840000107ab9 */ /* 0x000fe20000000a00 */
[-C--:B------:R-:W-:Y:S01]  /*7700*/  LEA.HI.X.SX32 R240, R240, R0.reuse, 0x1, P3 ;  /* 0x00000000f0f07211 */ /* 0x080fe200018f0eff */
[----:B------:R-:W-:Y:S01]  /*7710*/  IMAD.MOV.U32 R235, RZ, RZ, RZ ;  /* 0x000000ffffeb7224 */ /* 0x000fe200078e00ff */
[-C--:B------:R-:W-:Y:S01]  /*7720*/  LEA.HI.X.SX32 R242, R242, R0.reuse, 0x1, P2 ;  /* 0x00000000f2f27211 */ /* 0x080fe200010f0eff */
[----:B------:R-:W-:Y:S01]  /*7730*/  UMOV UR4, UR8 ;  /* 0x0000000800047c82 */ /* 0x000fe20008000000 */
[-C--:B------:R-:W-:Y:S01]  /*7740*/  LEA R245, P1, R244, R5.reuse, 0x1 ;  /* 0x00000005f4f57211 */ /* 0x080fe200078208ff */
[----:B------:R-:W-:Y:S01]  /*7750*/  UMOV UR5, UR9 ;  /* 0x0000000900057c82 */ /* 0x000fe20008000000 */
[-C--:B------:R-:W-:Y:S01]  /*7760*/  LEA R247, P0, R246, R5.reuse, 0x1 ;  /* 0x00000005f6f77211 */ /* 0x080fe200078008ff */
[----:B------:R-:W-:Y:S01]  /*7770*/  UIADD3.64 UR20, UR4, 0x80, URZ ;  /* 0x0000008004147897 */ /* 0x000fe2000fffe03f */
[-C--:B0-----:R-:W-:Y:S01]  /*7780*/  LEA.HI.X.SX32 R129, R128, R0.reuse, 0x1, P4 ;  /* 0x0000000080817211 */ /* 0x081fe200020f0eff */
[----:B------:R-:W-:Y:S01]  /*7790*/  UIADD3.64 UR24, UR4, 0x180, URZ ;  /* 0x0000018004187897 */ /* 0x000fe2000fffe03f */
[-C--:B------:R-:W-:Y:S01]  /*77a0*/  LEA R128, P4, R252, R5.reuse, 0x1 ;  /* 0x00000005fc807211 */ /* 0x080fe200078808ff */
[----:B------:R-:W-:Y:S01]  /*77b0*/  UIADD3.64 UR28, UR4, 0x200, URZ ;  /* 0x00000200041c7897 */ /* 0x000fe2000fffe03f */
[-C--:B------:R-:W-:Y:S01]  /*77c0*/  LEA.HI.X.SX32 R244, R244, R0.reuse, 0x1, P1 ;  /* 0x00000000f4f47211 */ /* 0x080fe200008f0eff */
[----:B------:R0:W-:Y:S01]  /*77d0*/  STL [R1+0x7bc], R129 ;  /* 0x0007bc8101007387 */ /* 0x0001e20000100800 */
[-C--:B------:R-:W-:Y:S01]  /*77e0*/  LEA.HI.X.SX32 R246, R246, R0.reuse, 0x1, P0 ;  /* 0x00000000f6f67211 */ /* 0x080fe200000f0eff */
[----:B------:R-:W-:Y:S01]  /*77f0*/  UIADD3.64 UR32, UR4, 0x280, URZ ;  /* 0x0000028004207897 */ /* 0x000fe2000fffe03f */
[-C--:B------:R-:W-:Y:S01]  /*7800*/  LEA R249, P6, R248, R5.reuse, 0x1 ;  /* 0x00000005f8f97211 */ /* 0x080fe200078c08ff */
[----:B------:R1:W-:Y:S01]  /*7810*/  STL [R1+0x200], R128 ;  /* 0x0002008001007387 */ /* 0x0003e20000100800 */
[----:B------:R-:W-:Y:S01]  /*7820*/  LEA R251, P5, R250, R5, 0x1 ;  /* 0x00000005fafb7211 */ /* 0x000fe200078a08ff */
[----:B------:R-:W-:Y:S01]  /*7830*/  UIADD3.64 UR36, UR4, 0x300, URZ ;  /* 0x0000030004247897 */ /* 0x000fe2000fffe03f */
[-C--:B------:R-:W-:Y:S01]  /*7840*/  LEA.HI.X.SX32 R248, R248, R0.reuse, 0x1, P6 ;  /* 0x00000000f8f87211 */ /* 0x080fe200030f0eff */
[----:B------:R-:W-:Y:S01]  /*7850*/  UMOV UR11, 0x40000040 ;  /* 0x40000040000b7882 */ /* 0x000fe20000000000 */
[----:B------:R-:W-:-:S02]  /*7860*/  LEA.HI.X.SX32 R250, R250, R0, 0x1, P5 ;  /* 0x00000000fafa7211 */ /* 0x000fc400028f0eff */
[-C--:B0-----:R-:W-:Y:S02]  /*7870*/  LEA R129, P3, R127, R5.reuse, 0x1 ;  /* 0x000000057f817211 */ /* 0x081fe400078608ff */
[----:B------:R-:W-:Y:S02]  /*7880*/  LEA.HI.X.SX32 R252, R252, R0, 0x1, P4 ;  /* 0x00000000fcfc7211 */ /* 0x000fe400020f0eff */
[-C--:B-1----:R-:W-:Y:S01]  /*7890*/  LEA R128, P2, R126, R5.reuse, 0x1 ;  /* 0x000000057e807211 */ /* 0x082fe200078408ff */
[----:B------:R0:W-:Y:S01]  /*78a0*/  STL [R1+0x208], R129 ;  /* 0x0002088101007387 */ /* 0x0001e20000100800 */
[----:B------:R-:W-:-:S03]  /*78b0*/  LEA R130, P4, R120, R5, 0x1 ;  /* 0x0000000578827211 */ /* 0x000fc600078808ff */
[----:B------:R1:W-:Y:S01]  /*78c0*/  STL [R1+0x210], R128 ;  /* 0x0002108001007387 */ /* 0x0003e20000100800 */
[-C--:B0-----:R-:W-:Y:S02]  /*78d0*/  LEA R129, P1, R125, R5.reuse, 0x1 ;  /* 0x000000057d817211 */ /* 0x081fe400078208ff */
[----:B-1----:R-:W-:-:S03]  /*78e0*/  LEA R128, P0, R124, R5, 0x1 ;  /* 0x000000057c807211 */ /* 0x002fc600078008ff */
[----:B------:R0:W-:Y:S04]  /*78f0*/  STL [R1+0x218], R129 ;  /* 0x0002188101007387 */ /* 0x0001e80000100800 */
[----:B------:R1:W-:Y:S01]  /*7900*/  STL [R1+0x220], R128 ;  /* 0x0002208001007387 */ /* 0x0003e20000100800 */
[-C--:B0-----:R-:W-:Y:S02]  /*7910*/  LEA R129, P6, R122, R5.reuse, 0x1 ;  /* 0x000000057a817211 */ /* 0x081fe400078c08ff */
[----:B-1----:R-:W-:-:S03]  /*7920*/  LEA R128, P5, R121, R5, 0x1 ;  /* 0x0000000579807211 */ /* 0x002fc600078a08ff */
[----:B------:R-:W-:Y:S04]  /*7930*/  STL [R1+0x228], R129 ;  /* 0x0002288101007387 */ /* 0x000fe80000100800 */
[----:B------:R0:W-:Y:S04]  /*7940*/  STL [R1+0x230], R128 ;  /* 0x0002308001007387 */ /* 0x0001e80000100800 */
[----:B------:R-:W-:Y:S01]  /*7950*/  STL [R1+0x238], R130 ;  /* 0x0002388201007387 */ /* 0x000fe20000100800 */
[----:B0-----:R-:W-:Y:S02]  /*7960*/  LEA.HI.X.SX32 R128, R127, R0, 0x1, P3 ;  /* 0x000000007f807211 */ /* 0x001fe400018f0eff */
[----:B------:R-:W-:-:S02]  /*7970*/  LEA R129, P3, R119, R5, 0x1 ;  /* 0x0000000577817211 */ /* 0x000fc400078608ff */
[-C--:B------:R-:W-:Y:S01]  /*7980*/  LEA.HI.X.SX32 R127, R126, R0.reuse, 0x1, P2 ;  /* 0x000000007e7f7211 */ /* 0x080fe200010f0eff */
[----:B------:R0:W-:Y:S01]  /*7990*/  STL [R1+0x204], R128 ;  /* 0x0002048001007387 */ /* 0x0001e20000100800 */
[-C--:B------:R-:W-:Y:S02]  /*79a0*/  LEA.HI.X.SX32 R126, R125, R0.reuse, 0x1, P1 ;  /* 0x000000007d7e7211 */ /* 0x080fe400008f0eff */
[-C--:B------:R-:W-:Y:S01]  /*79b0*/  LEA.HI.X.SX32 R125, R124, R0.reuse, 0x1, P0 ;  /* 0x000000007c7d7211 */ /* 0x080fe200000f0eff */
[----:B------:R-:W-:Y:S01]  /*79c0*/  STL [R1+0x240], R129 ;  /* 0x0002408101007387 */ /* 0x000fe20000100800 */
[-C--:B------:R-:W-:Y:S02]  /*79d0*/  LEA.HI.X.SX32 R124, R122, R0.reuse, 0x1, P6 ;  /* 0x000000007a7c7211 */ /* 0x080fe400030f0eff */
[-C--:B------:R-:W-:Y:S01]  /*79e0*/  LEA.HI.X.SX32 R122, R121, R0.reuse, 0x1, P5 ;  /* 0x00000000797a7211 */ /* 0x080fe200028f0eff */
[----:B------:R1:W-:Y:S01]  /*79f0*/  STL [R1+0x20c], R127 ;  /* 0x00020c7f01007387 */ /* 0x0003e20000100800 */
[----:B------:R-:W-:-:S02]  /*7a00*/  LEA.HI.X.SX32 R121, R120, R0, 0x1, P4 ;  /* 0x0000000078797211 */ /* 0x000fc400020f0eff */
[CC--:B0-----:R-:W-:Y:S02]  /*7a10*/  LEA R128, P2, R118.reuse, R5.reuse, 0x1 ;  /* 0x0000000576807211 */ /* 0x0c1fe400078408ff */
[-C--:B------:R-:W-:Y:S02]  /*7a20*/  LEA.HI.X.SX32 R120, R119, R0.reuse, 0x1, P3 ;  /* 0x0000000077787211 */ /* 0x080fe400018f0eff */
[----:B------:R-:W-:Y:S01]  /*7a30*/  LEA.HI.X.SX32 R119, R118, R0, 0x1, P2 ;  /* 0x0000000076777211 */ /* 0x000fe200010f0eff */
[----:B------:R-:W-:Y:S01]  /*7a40*/  STL [R1+0x248], R128 ;  /* 0x0002488001007387 */ /* 0x000fe20000100800 */
[----:B-1----:R-:W-:-:S03]  /*7a50*/  LEA R127, P1, R117, R5, 0x1 ;  /* 0x00000005757f7211 */ /* 0x002fc600078208ff */
[----:B------:R0:W-:Y:S01]  /*7a60*/  STL [R1+0x214], R126 ;  /* 0x0002147e01007387 */ /* 0x0001e20000100800 */
[----:B------:R-:W-:-:S03]  /*7a70*/  LEA.HI.X.SX32 R118, R117, R0, 0x1, P1 ;  /* 0x0000000075767211 */ /* 0x000fc600008f0eff */
[----:B------:R-:W-:Y:S04]  /*7a80*/  STL [R1+0x250], R127 ;  /* 0x0002507f01007387 */ /* 0x000fe80000100800 */
[----:B------:R1:W-:Y:S01]  /*7a90*/  STL [R1+0x21c], R125 ;  /* 0x00021c7d01007387 */ /* 0x0003e20000100800 */
[----:B0-----:R-:W-:-:S04]  /*7aa0*/  LEA R126, P0, R116, R5, 0x1 ;  /* 0x00000005747e7211 */ /* 0x001fc800078008ff */
        /* <DEDUP_REMOVED lines=21> */
[----:B------:R1:W-:Y:S04]  /*7c00*/  STL [R1+0x280], R120 ;  /* 0x0002807801007387 */ /* 0x0003e80000100800 */
[----:B------:R2:W-:Y:S01]  /*7c10*/  STL [R1+0x24c], R118 ;  /* 0x00024c7601007387 */ /* 0x0005e20000100800 */
[----:B0-----:R-:W-:-:S04]  /*7c20*/  LEA R119, P1, R110, R5, 0x1 ;  /* 0x000000056e777211 */ /* 0x001fc800078208ff */
[-C--:B------:R-:W-:Y:S01]  /*7c30*/  LEA.HI.X.SX32 R111, R110, R0.reuse, 0x1, P1 ;  /* 0x000000006e6f7211 */ /* 0x080fe200008f0eff */
[----:B------:R-:W-:Y:S01]  /*7c40*/  STL [R1+0x288], R119 ;  /* 0x0002887701007387 */ /* 0x000fe20000100800 */
[----:B-1----:R-:W-:Y:S02]  /*7c50*/  CS2R R120, SRZ ;  /* 0x0000000000787805 */ /* 0x002fe4000001ff00 */
[CC--:B--2---:R-:W-:Y:S01]  /*7c60*/  LEA R118, P0, R109.reuse, R5.reuse, 0x1 ;  /* 0x000000056d767211 */ /* 0x0c4fe200078008ff */
[----:B------:R0:W-:Y:S03]  /*7c70*/  STL [R1+0x254], R117 ;  /* 0x0002547501007387 */ /* 0x0001e60000100800 */
[----:B------:R-:W-:Y:S01]  /*7c80*/  LEA.HI.X.SX32 R110, R109, R0, 0x1, P0 ;  /* 0x000000006d6e7211 */ /* 0x000fe200000f0eff */
        /* <DEDUP_REMOVED lines=423> */
[----:B------:R-:W-:Y:S04]  /*9700*/  STL [R1+0x580], R23 ;  /* 0x0005801701007387 */ /* 0x000fe80000100800 */
[----:B------:R1:W-:Y:S01]  /*9710*/  STL [R1+0x54c], R19 ;  /* 0x00054c1301007387 */ /* 0x0003e20000100800 */
[----:B0-----:R-:W-:-:S04]  /*9720*/  LEA R21, P3, R9, R5, 0x1 ;  /* 0x0000000509157211 */ /* 0x001fc800078608ff */
[----:B------:R-:W-:Y:S01]  /*9730*/  LEA.HI.X.SX32 R7, R9, R0, 0x1, P3 ;  /* 0x0000000009077211 */ /* 0x000fe200018f0eff */
[----:B------:R-:W-:Y:S01]  /*9740*/  STL [R1+0x588], R21 ;  /* 0x0005881501007387 */ /* 0x000fe20000100800 */
[----:B-1----:R-:W-:-:S03]  /*9750*/  LEA R19, P2, R11, R5, 0x1 ;  /* 0x000000050b137211 */ /* 0x002fc600078408ff */
[----:B------:R0:W-:Y:S04]  /*9760*/  STL [R1+0x554], R17 ;  /* 0x0005541101007387 */ /* 0x0001e80000100800 */
[----:B------:R-:W-:Y:S04]  /*9770*/  STL [R1+0x590], R19 ;  /* 0x0005901301007387 */ /* 0x000fe80000100800 */
[----:B------:R1:W-:Y:S01]  /*9780*/  STL [R1+0x55c], R15 ;  /* 0x00055c0f01007387 */ /* 0x0003e20000100800 */
[----:B0-----:R-:W-:-:S05]  /*9790*/  LEA R17, P1, R14, R5, 0x1 ;  /* 0x000000050e117211 */ /* 0x001fca00078208ff */
        /* <DEDUP_REMOVED lines=14> */
[----:B------:R0:W-:Y:S01]  /*9880*/  STL [R1+0x584], R7 ;  /* 0x0005840701007387 */ /* 0x0001e20000100800 */
[-C--:B------:R-:W-:Y:S02]  /*9890*/  LEA.HI.X.SX32 R5, R11, R0.reuse, 0x1, P2 ;  /* 0x000000000b057211 */ /* 0x080fe400010f0eff */
[C---:B------:R-:W-:Y:S01]  /*98a0*/  LEA R13, P2, R12.reuse, UR16, 0x1 ;  /* 0x000000100c0d7c11 */ /* 0x040fe2000f8408ff */
[----:B------:R1:W-:Y:S03]  /*98b0*/  STL [R1+0x7b8], R6 ;  /* 0x0007b80601007387 */ /* 0x0003e60000100800 */
[----:B------:R-:W-:Y:S01]  /*98c0*/  LEA.HI.X.SX32 R12, R12, UR17, 0x1, P2 ;  /* 0x000000110c0c7c11 */ /* 0x000fe200090f0eff */
[----:B------:R2:W-:Y:S01]  /*98d0*/  STL [R1+0x58c], R5 ;  /* 0x00058c0501007387 */ /* 0x0005e20000100800 */
[----:B------:R-:W-:Y:S01]  /*98e0*/  UIADD3.64 UR16, UR4, 0x100, URZ ;  /* 0x0000010004107897 */ /* 0x000fe2000fffe03f */
[----:B0-----:R-:W-:-:S02]  /*98f0*/  LEA.HI.X.SX32 R7, R18, R0, 0x1, P6 ;  /* 0x0000000012077211 */ /* 0x001fc400030f0eff */
[-C--:B-1----:R-:W-:Y:S02]  /*9900*/  LEA.HI.X.SX32 R6, R14, R0.reuse, 0x1, P1 ;  /* 0x000000000e067211 */ /* 0x082fe400008f0eff */
[----:B--2---:R-:W-:-:S03]  /*9910*/  LEA.HI.X.SX32 R5, R16, R0, 0x1, P0 ;  /* 0x0000000010057211 */ /* 0x004fc600000f0eff */
[----:B------:R0:W-:Y:S04]  /*9920*/  STL [R1+0x594], R6 ;  /* 0x0005940601007387 */ /* 0x0001e80000100800 */
[----:B------:R1:W-:Y:S04]  /*9930*/  STL [R1+0x59c], R5 ;  /* 0x00059c0501007387 */ /* 0x0003e80000100800 */
[----:B------:R-:W-:Y:S01]  /*9940*/  STL [R1+0x5a4], R7 ;  /* 0x0005a40701007387 */ /* 0x000fe20000100800 */
[-C--:B0-----:R-:W-:Y:S02]  /*9950*/  LEA.HI.X.SX32 R6, R20, R0.reuse, 0x1, P5 ;  /* 0x0000000014067211 */ /* 0x081fe400028f0eff */
[----:B-1----:R-:W-:-:S03]  /*9960*/  LEA.HI.X.SX32 R5, R22, R0, 0x1, P4 ;  /* 0x0000000016057211 */ /* 0x002fc600020f0eff */
[----:B------:R-:W-:Y:S01]  /*9970*/  STL [R1+0x7a8], R6 ;  /* 0x0007a80601007387 */ /* 0x000fe20000100800 */
[----:B------:R-:W-:Y:S02]  /*9980*/  LEA.HI.X.SX32 R0, R24, R0, 0x1, P3 ;  /* 0x0000000018007211 */ /* 0x000fe400018f0eff */
[----:B------:R-:W-:Y:S01]  /*9990*/  CS2R R24, SRZ ;  /* 0x0000000000187805 */ /* 0x000fe2000001ff00 */
[----:B------:R0:W-:Y:S04]  /*99a0*/  STL [R1+0x7b0], R5 ;  /* 0x0007b00501007387 */ /* 0x0001e80000100800 */
[----:B------:R1:W-:Y:S04]  /*99b0*/  STL [R1+0x5a8], R0 ;  /* 0x0005a80001007387 */ /* 0x0003e80000100800 */
[----:B------:R-:W-:Y:S01]  /*99c0*/  STL [R1], RZ ;  /* 0x000000ff01007387 */ /* 0x000fe20000100800 */
[----:B0-----:R-:W0:Y:S03]  /*99d0*/  LDC R5, c[0x0][0x238] ;  /* 0x00008e00ff057b82 */ /* 0x001e260000000800 */
[----:B------:R-:W-:Y:S04]  /*99e0*/  STL [R1+0x4], RZ ;  /* 0x000004ff01007387 */ /* 0x000fe80000100800 */
[----:B------:R-:W-:Y:S04]  /*99f0*/  STL [R1+0x8], RZ ;  /* 0x000008ff01007387 */ /* 0x000fe80000100800 */
[----:B------:R-:W-:Y:S04]  /*9a00*/  STL [R1+0xc], RZ ;  /* 0x00000cff01007387 */ /* 0x000fe80000100800 */
[----:B------:R-:W-:Y:S04]  /*9a10*/  STL [R1+0x10], RZ ;  /* 0x000010ff01007387 */ /* 0x000fe80000100800 */
[----:B------:R-:W-:Y:S04]  /*9a20*/  STL [R1+0x14], RZ ;  /* 0x000014ff01007387 */ /* 0x000fe80000100800 */
[----:B------:R-:W-:Y:S01]  /*9a30*/  STL [R1+0x18], RZ ;  /* 0x000018ff01007387 */ /* 0x000fe20000100800 */
[----:B0-----:R-:W-:-:S03]  /*9a40*/  IMAD R135, R5, 0x7e, RZ ;  /* 0x0000007e05877824 */ /* 0x001fc600078e02ff */
[----:B------:R-:W-:Y:S01]  /*9a50*/  STL [R1+0x1c], RZ ;  /* 0x00001cff01007387 */ /* 0x000fe20000100800 */
[C---:B------:R-:W-:Y:S02]  /*9a60*/  IMAD R136, R5.reuse, 0x7a, RZ ;  /* 0x0000007a05887824 */ /* 0x040fe400078e02ff */
[----:B------:R-:W-:Y:S01]  /*9a70*/  IMAD R137, R5, 0x76, RZ ;  /* 0x0000007605897824 */ /* 0x000fe200078e02ff */
[----:B------:R-:W-:Y:S01]  /*9a80*/  STL [R1+0x20], RZ ;  /* 0x000020ff01007387 */ /* 0x000fe20000100800 */
[-C--:B------:R-:W-:Y:S01]  /*9a90*/  IADD3 R135, P0, R135, R13.reuse, RZ ;  /* 0x0000000d87877210 */ /* 0x080fe20007f1e0ff */
[C---:B------:R-:W-:Y:S01]  /*9aa0*/  IMAD R138, R5.reuse, 0x72, RZ ;  /* 0x00000072058a7824 */ /* 0x040fe200078e02ff */
[----:B------:R-:W-:Y:S01]  /*9ab0*/  IADD3 R136, P5, R136, R13, RZ ;  /* 0x0000000d88887210 */ /* 0x000fe20007fbe0ff */
[----:B------:R-:W-:Y:S01]  /*9ac0*/  STL [R1+0x24], RZ ;  /* 0x000024ff01007387 */ /* 0x000fe20000100800 */
[C---:B------:R-:W-:Y:S02]  /*9ad0*/  IMAD R139, R5.reuse, 0x6e, RZ ;  /* 0x0000006e058b7824 */ /* 0x040fe400078e02ff */
[C---:B------:R-:W-:Y:S01]  /*9ae0*/  IMAD R140, R5.reuse, 0x6a, RZ ;  /* 0x0000006a058c7824 */ /* 0x040fe200078e02ff */
[----:B------:R-:W-:Y:S01]  /*9af0*/  STL [R1+0x28], RZ ;  /* 0x000028ff01007387 */ /* 0x000fe20000100800 */
[----:B------:R-:W-:-:S02]  /*9b00*/  IMAD R141, R5, 0x66, RZ ;  /* 0x00000066058d7824 */ /* 0x000fc400078e02ff */
[C---:B------:R-:W-:Y:S01]  /*9b10*/  IMAD R142, R5.reuse, 0x3f, RZ ;  /* 0x0000003f058e7824 */ /* 0x040fe200078e02ff */
[----:B------:R-:W-:Y:S01]  /*9b20*/  STL [R1+0x2c], RZ ;  /* 0x00002cff01007387 */ /* 0x000fe20000100800 */
[C---:B------:R-:W-:Y:S02]  /*9b30*/  IMAD R143, R5.reuse, 0x62, RZ ;  /* 0x00000062058f7824 */ /* 0x040fe400078e02ff */
[C---:B------:R-:W-:Y:S01]  /*9b40*/  IMAD R144, R5.reuse, 0x3d, RZ ;  /* 0x0000003d05907824 */ /* 0x040fe200078e02ff */
        /* <DEDUP_REMOVED lines=116> */
[C---:B------:R-:W-:Y:S01]  /*a290*/  IMAD.SHL.U32 R134, R5.reuse, 0x2, RZ ;  /* 0x0000000205867824 */ /* 0x040fe200078e00ff */
[----:B------:R-:W-:Y:S01]  /*a2a0*/  STL [R1+0xcc], RZ ;  /* 0x0000ccff01007387 */ /* 0x000fe20000100800 */
[C---:B------:R-:W-:Y:S02]  /*a2b0*/  IMAD R197, R5.reuse, 0x3, RZ ;  /* 0x0000000305c57824 */ /* 0x040fe400078e02ff */
[C---:B------:R-:W-:Y:S01]  /*a2c0*/  IMAD.SHL.U32 R198, R5.reuse, 0x20, RZ ;  /* 0x0000002005c67824 */ /* 0x040fe200078e00ff */
[----:B------:R-:W-:Y:S01]  /*a2d0*/  STL [R1+0xd0], RZ ;  /* 0x0000d0ff01007387 */ /* 0x000fe20000100800 */
[----:B------:R-:W-:-:S02]  /*a2e0*/  IMAD.SHL.U32 R199, R5, 0x10, RZ ;  /* 0x0000001005c77824 */ /* 0x000fc400078e00ff */
[C---:B------:R-:W-:Y:S01]  /*a2f0*/  IMAD.SHL.U32 R200, R5.reuse, 0x8, RZ ;  /* 0x0000000805c87824 */ /* 0x040fe200078e00ff */
[----:B------:R-:W-:Y:S01]  /*a300*/  STL [R1+0xd4], RZ ;  /* 0x0000d4ff01007387 */ /* 0x000fe20000100800 */
[C---:B------:R-:W-:Y:S02]  /*a310*/  IMAD.SHL.U32 R201, R5.reuse, 0x4, RZ ;  /* 0x0000000405c97824 */ /* 0x040fe400078e00ff */
[----:B------:R-:W-:Y:S01]  /*a320*/  IMAD.SHL.U32 R153, R5, 0x40, RZ ;  /* 0x0000004005997824 */ /* 0x000fe200078e00ff */
[----:B------:R-:W-:Y:S04]  /*a330*/  STL [R1+0xd8], RZ ;  /* 0x0000d8ff01007387 */ /* 0x000fe80000100800 */
[----:B------:R-:W-:Y:S01]  /*a340*/  STL [R1+0xdc], RZ ;  /* 0x0000dcff01007387 */ /* 0x000fe20000100800 */
[----:B-1----:R-:W-:-:S03]  /*a350*/  SHF.R.S32.HI R0, RZ, 0x1f, R153 ;  /* 0x0000001fff007819 */ /* 0x002fc60000011499 */
[----:B------:R-:W-:Y:S01]  /*a360*/  STL [R1+0xe0], RZ ;  /* 0x0000e0ff01007387 */ /* 0x000fe20000100800 */
[C---:B------:R-:W-:Y:S01]  /*a370*/  SHF.L.U64.HI R0, R153.reuse, 0x1, R0 ;  /* 0x0000000199007819 */ /* 0x040fe20000010200 */
[----:B------:R-:W-:Y:S02]  /*a380*/  IMAD.SHL.U32 R153, R153, 0x2, RZ ;  /* 0x0000000299997824 */ /* 0x000fe400078e00ff */
[----:B------:R-:W-:Y:S04]  /*a390*/  STL [R1+0xe4], RZ ;  /* 0x0000e4ff01007387 */ /* 0x000fe80000100800 */
        /* <DEDUP_REMOVED lines=70> */
[----:B------:R0:W-:Y:S04]  /*a800*/  STL [R1+0x7d8], R123 ;  /* 0x0007d87b01007387 */ /* 0x0001e80000100800 */
[----:B------:R1:W-:Y:S04]  /*a810*/  STL [R1+0x5b0], R135 ;  /* 0x0005b08701007387 */ /* 0x0003e80000100800 */
[----:B------:R2:W-:Y:S01]  /*a820*/  STL [R1+0x5c0], R136 ;  /* 0x0005c08801007387 */ /* 0x0005e20000100800 */
[----:B0-----:R-:W-:-:S02]  /*a830*/  IADD3 R123, P1, R137, R13, RZ ;  /* 0x0000000d897b7210 */ /* 0x001fc40007f3e0ff */
[----:B-1----:R-:W-:-:S03]  /*a840*/  IADD3 R135, P2, R138, R13, RZ ;  /* 0x0000000d8a877210 */ /* 0x002fc60007f5e0ff */
[----:B------:R0:W-:Y:S01]  /*a850*/  STL [R1+0x5d0], R123 ;  /* 0x0005d07b01007387 */ /* 0x0001e20000100800 */
[----:B--2---:R-:W-:-:S03]  /*a860*/  IADD3 R136, P3, R139, R13, RZ ;  /* 0x0000000d8b887210 */ /* 0x004fc60007f7e0ff */
[----:B------:R1:W-:Y:S01]  /*a870*/  STL [R1+0x5e0], R135 ;  /* 0x0005e08701007387 */ /* 0x0003e20000100800 */
[----:B------:R-:W-:-:S03]  /*a880*/  CS2R R138, SRZ ;  /* 0x00000000008a7805 */ /* 0x000fc6000001ff00 */
[----:B------:R2:W-:Y:S01]  /*a890*/  STL [R1+0x5f0], R136 ;  /* 0x0005f08801007387 */ /* 0x0005e20000100800 */
[-C--:B0-----:R-:W-:Y:S02]  /*a8a0*/  IADD3 R123, P4, R140, R13.reuse, RZ ;  /* 0x0000000d8c7b7210 */ /* 0x081fe40007f9e0ff */
[----:B-1----:R-:W-:-:S03]  /*a8b0*/  IADD3 R135, P6, R141, R13, RZ ;  /* 0x0000000d8d877210 */ /* 0x002fc60007fde0ff */
[----:B------:R0:W-:Y:S01]  /*a8c0*/  STL [R1+0x600], R123 ;  /* 0x0006007b01007387 */ /* 0x0001e20000100800 */
[----:B------:R-:W-:Y:S02]  /*a8d0*/  CS2R R140, SRZ ;  /* 0x00000000008c7805 */ /* 0x000fe4000001ff00 */
[----:B--2---:R-:W-:Y:S01]  /*a8e0*/  LEA.HI.X.SX32 R136, R142, R12, 0x1, P0 ;  /* 0x0000000c8e887211 */ /* 0x004fe200000f0eff */
[----:B------:R1:W-:Y:S04]  /*a8f0*/  STL [R1+0x610], R135 ;  /* 0x0006108701007387 */ /* 0x0003e80000100800 */
[----:B------:R2:W-:Y:S01]  /*a900*/  STL [R1+0x5ac], R136 ;  /* 0x0005ac8801007387 */ /* 0x0005e20000100800 */
[----:B0-----:R-:W-:Y:S02]  /*a910*/  IADD3 R123, P0, R143, R13, RZ ;  /* 0x0000000d8f7b7210 */ /* 0x001fe40007f1e0ff */
[----:B------:R-:W-:-:S02]  /*a920*/  CS2R R142, SRZ ;  /* 0x00000000008e7805 */ /* 0x000fc4000001ff00 */
[----:B-1----:R-:W-:Y:S01]  /*a930*/  LEA.HI.X.SX32 R135, R144, R12, 0x1, P5 ;  /* 0x0000000c90877211 */ /* 0x002fe200028f0eff */
[----:B------:R0:W-:Y:S01]  /*a940*/  STL [R1+0x620], R123 ;  /* 0x0006207b01007387 */ /* 0x0001e20000100800 */
[----:B--2---:R-:W-:-:S03]  /*a950*/  IADD3 R136, P5, R145, R13, RZ ;  /* 0x0000000d91887210 */ /* 0x004fc60007fbe0ff */
[----:B------:R1:W-:Y:S01]  /*a960*/  STL [R1+0x5bc], R135 ;  /* 0x0005bc8701007387 */ /* 0x0003e20000100800 */
[----:B------:R-:W-:-:S03]  /*a970*/  CS2R R144, SRZ ;  /* 0x0000000000907805 */ /* 0x000fc6000001ff00 */
[----:B------:R2:W-:Y:S01]  /*a980*/  STL [R1+0x630], R136 ;  /* 0x0006308801007387 */ /* 0x0005e20000100800 */
[----:B0-----:R-:W-:Y:S02]  /*a990*/  LEA.HI.X.SX32 R123, R146, R12, 0x1, P1 ;  /* 0x0000000c927b7211 */ /* 0x001fe400008f0eff */
        /* <DEDUP_REMOVED lines=17> */
[----:B--2---:R-:W-:-:S03]  /*aab0*/  LEA.HI.X.SX32 R136, R155, R12, 0x1, P6 ;  /* 0x0000000c9b887211 */ /* 0x004fc600030f0eff */
[----:B------:R1:W-:Y:S04]  /*aac0*/  STL [R1+0x670], R135 ;  /* 0x0006708701007387 */ /* 0x0003e80000100800 */
[----:B------:R2:W-:Y:S01]  /*aad0*/  STL [R1+0x60c], R136 ;  /* 0x00060c8801007387 */ /* 0x0005e20000100800 */
[----:B0-----:R-:W-:Y:S02]  /*aae0*/  IADD3 R123, P6, R156, R13, RZ ;  /* 0x0000000d9c7b7210 */ /* 0x001fe40007fde0ff */
[----:B-1----:R-:W-:-:S03]  /*aaf0*/  LEA.HI.X.SX32 R135, R157, R12, 0x1, P0 ;  /* 0x0000000c9d877211 */ /* 0x002fc600000f0eff */
[----:B------:R0:W-:Y:S01]  /*ab00*/  STL [R1+0x680], R123 ;  /* 0x0006807b01007387 */ /* 0x0001e20000100800 */
[----:B--2---:R-:W-:-:S03]  /*ab10*/  IADD3 R136, P0, R158, R13, RZ ;  /* 0x0000000d9e887210 */ /* 0x004fc60007f1e0ff */
[----:B------:R1:W-:Y:S04]  /*ab20*/  STL [R1+0x61c], R135 ;  /* 0x00061c8701007387 */ /* 0x0003e80000100800 */
        /* <DEDUP_REMOVED lines=34> */
[-C--:B------:R-:W-:Y:S02]  /*ad50*/  IADD3 R6, P1, R7, R13.reuse, RZ ;  /* 0x0000000d07067210 */ /* 0x080fe40007f3e0ff */
[----:B--2---:R-:W-:Y:S01]  /*ad60*/  CS2R R136, SRZ ;  /* 0x0000000000887805 */ /* 0x004fe2000001ff00 */
[----:B------:R1:W-:Y:S04]  /*ad70*/  STL [R1+0x5b4], R135 ;  /* 0x0005b48701007387 */ /* 0x0003e80000100800 */
[----:B------:R2:W-:Y:S01]  /*ad80*/  STL [R1+0x6c0], R6 ;  /* 0x0006c00601007387 */ /* 0x0005e20000100800 */
[----:B0-----:R-:W-:Y:S02]  /*ad90*/  LEA.HI.X.SX32 R123, R174, R12, 0x1, P0 ;  /* 0x0000000cae7b7211 */ /* 0x001fe400000f0eff */
[----:B-1----:R-:W-:-:S03]  /*ada0*/  IADD3 R135, P0, R175, R13, RZ ;  /* 0x0000000daf877210 */ /* 0x002fc60007f1e0ff */
[----:B------:R0:W-:Y:S01]  /*adb0*/  STL [R1+0x6ac], R123 ;  /* 0x0006ac7b01007387 */ /* 0x0001e20000100800 */
[----:B--2---:R-:W-:-:S03]  /*adc0*/  LEA.HI.X.SX32 R6, R7, R12, 0x1, P2 ;  /* 0x0000000c07067211 */ /* 0x004fc600010f0eff */
[----:B------:R-:W-:Y:S01]  /*add0*/  STL [R1+0x678], R135 ;  /* 0x0006788701007387 */ /* 0x000fe20000100800 */
[----:B------:R-:W-:-:S03]  /*ade0*/  LEA.HI.X.SX32 R7, R176, R12, 0x1, P1 ;  /* 0x0000000cb0077211 */ /* 0x000fc600008f0eff */
[----:B------:R1:W-:Y:S01]  /*adf0*/  STL [R1+0x5d4], R6 ;  /* 0x0005d40601007387 */ /* 0x0003e20000100800 */
[C---:B0-----:R-:W-:Y:S02]  /*ae00*/  IADD3 R123, P2, R8.reuse, R13, RZ ;  /* 0x0000000d087b7210 */ /* 0x041fe40007f5e0ff */
[----:B------:R-:W-:-:S03]  /*ae10*/  LEA.HI.X.SX32 R8, R8, R12, 0x1, P3 ;  /* 0x0000000c08087211 */ /* 0x000fc600018f0eff */
[----:B------:R0:W-:Y:S01]  /*ae20*/  STL [R1+0x6d0], R123 ;  /* 0x0006d07b01007387 */ /* 0x0001e20000100800 */
[----:B-1----:R-:W-:-:S03]  /*ae30*/  IADD3 R6, P1, R177, R13, RZ ;  /* 0x0000000db1067210 */ /* 0x002fc60007f3e0ff */
[----:B------:R1:W-:Y:S04]  /*ae40*/  STL [R1+0x6bc], R7 ;  /* 0x0006bc0701007387 */ /* 0x0003e80000100800 */
[----:B------:R2:W-:Y:S01]  /*ae50*/  STL [R1+0x698], R6 ;  /* 0x0006980601007387 */ /* 0x0005e20000100800 */
[----:B0-----:R-:W-:-:S03]  /*ae60*/  CS2R R122, SRZ ;  /* 0x00000000007a7805 */ /* 0x001fc6000001ff00 */
[----:B------:R0:W-:Y:S01]  /*ae70*/  STL [R1+0x5f4], R8 ;  /* 0x0005f40801007387 */ /* 0x0001e20000100800 */
[----:B-1----:R-:W-:Y:S02]  /*ae80*/  IADD3 R7, P3, R9, R13, RZ ;  /* 0x0000000d09077210 */ /* 0x002fe40007f7e0ff */
[----:B--2---:R-:W-:-:S03]  /*ae90*/  LEA.HI.X.SX32 R6, R178, R12, 0x1, P2 ;  /* 0x0000000cb2067211 */ /* 0x004fc600010f0eff */
[----:B------:R1:W-:Y:S01]  /*aea0*/  STL [R1+0x6e0], R7 ;  /* 0x0006e00701007387 */ /* 0x0003e20000100800 */
[----:B0-----:R-:W-:-:S03]  /*aeb0*/  IADD3 R8, P2, R179, R13, RZ ;  /* 0x0000000db3087210 */ /* 0x001fc60007f5e0ff */
[----:B------:R0:W-:Y:S04]  /*aec0*/  STL [R1+0x6cc], R6 ;  /* 0x0006cc0601007387 */ /* 0x0001e80000100800 */
[----:B------:R2:W-:Y:S01]  /*aed0*/  STL [R1+0x5c8], R8 ;  /* 0x0005c80801007387 */ /* 0x0005e20000100800 */
[----:B-1----:R-:W-:Y:S02]  /*aee0*/  LEA.HI.X.SX32 R7, R9, R12, 0x1, P4 ;  /* 0x0000000c09077211 */ /* 0x002fe400020f0eff */
[----:B0-----:R-:W-:-:S03]  /*aef0*/  IADD3 R6, P4, R10, R13, RZ ;  /* 0x0000000d0a067210 */ /* 0x001fc60007f9e0ff */
        /* <DEDUP_REMOVED lines=91> */
[----:B------:R-:W-:Y:S02]  /*b4b0*/  CS2R R124, SRZ ;  /* 0x00000000007c7805 */ /* 0x000fe4000001ff00 */
[-C--:B--2---:R-:W-:Y:S01]  /*b4c0*/  IADD3 R8, P0, R129, R13.reuse, RZ ;  /* 0x0000000d81087210 */ /* 0x084fe20007f1e0ff */
        /* <DEDUP_REMOVED lines=19> */
[----:B------:R1:W-:Y:S01]  /*b600*/  STL [R1+0x790], R6 ;  /* 0x0007900601007387 */ /* 0x0003e20000100800 */
[----:B------:R-:W-:-:S03]  /*b610*/  CS2R R128, SRZ ;  /* 0x0000000000807805 */ /* 0x000fc6000001ff00 */
[----:B------:R2:W-:Y:S01]  /*b620*/  STL [R1+0x754], R8 ;  /* 0x0007540801007387 */ /* 0x0005e20000100800 */
[----:B0-----:R-:W-:Y:S02]  /*b630*/  LEA R7, P5, R5, R13, 0x6 ;  /* 0x0000000d05077211 */ /* 0x001fe400078a30ff */
[----:B-1----:R-:W-:-:S03]  /*b640*/  LEA.HI.X.SX32 R6, R196, R12, 0x1, P0 ;  /* 0x0000000cc4067211 */ /* 0x002fc600000f0eff */
[----:B------:R0:W-:Y:S01]  /*b650*/  STL [R1+0x6a8], R7 ;  /* 0x0006a80701007387 */ /* 0x0001e20000100800 */
[----:B--2---:R-:W-:-:S03]  /*b660*/  LEA R8, P0, R5, R13, 0x5 ;  /* 0x0000000d05087211 */ /* 0x004fc600078028ff */
[----:B------:R1:W-:Y:S04]  /*b670*/  STL [R1+0x77c], R6 ;  /* 0x00077c0601007387 */ /* 0x0003e80000100800 */
[----:B------:R2:W-:Y:S01]  /*b680*/  STL [R1+0x728], R8 ;  /* 0x0007280801007387 */ /* 0x0005e20000100800 */
[----:B0-----:R-:W-:Y:S02]  /*b690*/  LEA.HI.X.SX32 R7, R130, R12, 0x1, P3 ;  /* 0x0000000c82077211 */ /* 0x001fe400018f0eff */
[----:B-1----:R-:W-:-:S03]  /*b6a0*/  LEA R6, P3, R5, R13, 0x4 ;  /* 0x0000000d05067211 */ /* 0x002fc600078620ff */
        /* <DEDUP_REMOVED lines=8> */
[----:B--2---:R-:W-:-:S03]  /*b730*/  IADD3 R8, P4, R134, R13, RZ ;  /* 0x0000000d86087210 */ /* 0x004fc60007f9e0ff */
[----:B------:R1:W-:Y:S04]  /*b740*/  STL [R1+0x744], R6 ;  /* 0x0007440601007387 */ /* 0x0003e80000100800 */
[----:B------:R2:W-:Y:S01]  /*b750*/  STL [R1+0x7a0], R8 ;  /* 0x0007a00801007387 */ /* 0x0005e20000100800 */
[-C--:B0-----:R-:W-:Y:S02]  /*b760*/  LEA.HI.X.SX32 R7, R133, R12.reuse, 0x1, P2 ;  /* 0x0000000c85077211 */ /* 0x081fe400010f0eff */
[----:B------:R-:W-:Y:S02]  /*b770*/  CS2R R132, SRZ ;  /* 0x0000000000847805 */ /* 0x000fe4000001ff00 */
[----:B-1----:R-:W-:Y:S01]  /*b780*/  LEA R6, P2, R5, R13, 0x2 ;  /* 0x0000000d05067211 */ /* 0x002fe200078410ff */
[----:B------:R0:W-:Y:S01]  /*b790*/  STL [R1+0x774], R7 ;  /* 0x0007740701007387 */ /* 0x0001e20000100800 */
[----:B--2---:R-:W-:-:S03]  /*b7a0*/  LEA.HI.X.SX32 R8, R197, R12, 0x1, P1 ;  /* 0x0000000cc5087211 */ /* 0x004fc600008f0eff */
[----:B------:R1:W-:Y:S04]  /*b7b0*/  STL [R1+0x798], R6 ;  /* 0x0007980601007387 */ /* 0x0003e80000100800 */
[----:B------:R2:W-:Y:S01]  /*b7c0*/  STL [R1+0x78c], R8 ;  /* 0x00078c0801007387 */ /* 0x0005e20000100800 */
[-C--:B0-----:R-:W-:Y:S02]  /*b7d0*/  LEA.HI.X.SX32 R7, R198, R12.reuse, 0x1, P5 ;  /* 0x0000000cc6077211 */ /* 0x081fe400028f0eff */
[----:B-1----:R-:W-:-:S03]  /*b7e0*/  LEA.HI.X.SX32 R6, R199, R12, 0x1, P0 ;  /* 0x0000000cc7067211 */ /* 0x002fc600000f0eff */
[----:B------:R0:W-:Y:S01]  /*b7f0*/  STL [R1+0x6a4], R7 ;  /* 0x0006a40701007387 */ /* 0x0001e20000100800 */
[----:B--2---:R-:W-:-:S03]  /*b800*/  LEA.HI.X.SX32 R8, R200, R12, 0x1, P3 ;  /* 0x0000000cc8087211 */ /* 0x004fc600018f0eff */
[----:B------:R1:W-:Y:S04]  /*b810*/  STL [R1+0x724], R6 ;  /* 0x0007240601007387 */ /* 0x0003e80000100800 */
[----:B------:R-:W-:Y:S01]  /*b820*/  STL [R1+0x764], R8 ;  /* 0x0007640801007387 */ /* 0x000fe20000100800 */
[-C--:B0-----:R-:W-:Y:S02]  /*b830*/  LEA.HI.X.SX32 R7, R201, R12.reuse, 0x1, P6 ;  /* 0x0000000cc9077211 */ /* 0x081fe400030f0eff */
[----:B-1----:R-:W-:-:S03]  /*b840*/  LEA.HI.X.SX32 R6, R5, R12, 0x1, P4 ;  /* 0x0000000c05067211 */ /* 0x002fc600020f0eff */
[----:B------:R0:W-:Y:S01]  /*b850*/  STL [R1+0x784], R7 ;  /* 0x0007840701007387 */ /* 0x0001e20000100800 */
[----:B------:R-:W-:Y:S02]  /*b860*/  LEA.HI.X.SX32 R5, R134, R12, 0x1, P2 ;  /* 0x0000000c86057211 */ /* 0x000fe400010f0eff */
[----:B------:R-:W-:Y:S01]  /*b870*/  CS2R R134, SRZ ;  /* 0x0000000000867805 */ /* 0x000fe2000001ff00 */
[----:B------:R1:W-:Y:S04]  /*b880*/  STL [R1+0x79c], R6 ;  /* 0x00079c0601007387 */ /* 0x0003e80000100800 */
[----:B------:R2:W-:Y:S01]  /*b890*/  STL [R1+0x794], R5 ;  /* 0x0007940501007387 */ /* 0x0005e20000100800 */
[C---:B0-----:R-:W-:Y:S02]  /*b8a0*/  LOP3.LUT R7, R3.reuse, 0x20, RZ, 0x3c, !PT ;  /* 0x0000002003077812 */ /* 0x041fe400078e3cff */
[----:B-1----:R-:W-:-:S02]  /*b8b0*/  LOP3.LUT R6, R3, 0x30, RZ, 0x3c, !PT ;  /* 0x0000003003067812 */ /* 0x002fc400078e3cff */
[----:B--2---:R-:W-:-:S05]  /*b8c0*/  LOP3.LUT R5, R3, 0x10, RZ, 0x3c, !PT ;  /* 0x0000001003057812 */ /* 0x004fca00078e3cff */
[----:B------:R0:W-:Y:S04]  /*b8d0*/  STL [R1+0x7f4], R5 ;  /* 0x0007f40501007387 */ /* 0x0001e80000100800 */
[----:B------:R1:W-:Y:S04]  /*b8e0*/  STL [R1+0x7f0], R7 ;  /* 0x0007f00701007387 */ /* 0x0003e80000100800 */
[----:B------:R2:W-:Y:S01]  /*b8f0*/  STL [R1+0x7ec], R6 ;  /* 0x0007ec0601007387 */ /* 0x0005e20000100800 */
[C---:B0-----:R-:W-:Y:S02]  /*b900*/  LOP3.LUT R5, R3.reuse, 0x40, RZ, 0x3c, !PT ;  /* 0x0000004003057812 */ /* 0x041fe400078e3cff */
[----:B-1----:R-:W-:-:S03]  /*b910*/  LOP3.LUT R7, R3, 0x50, RZ, 0x3c, !PT ;  /* 0x0000005003077812 */ /* 0x002fc600078e3cff */
[----:B------:R0:W-:Y:S01]  /*b920*/  STL [R1+0x7e8], R5 ;  /* 0x0007e80501007387 */ /* 0x0001e20000100800 */
[----:B--2---:R-:W-:-:S03]  /*b930*/  LOP3.LUT R6, R3, 0x60, RZ, 0x3c, !PT ;  /* 0x0000006003067812 */ /* 0x004fc600078e3cff */
[----:B------:R1:W-:Y:S04]  /*b940*/  STL [R1+0x7e4], R7 ;  /* 0x0007e40701007387 */ /* 0x0003e80000100800 */
[----:B------:R2:W-:Y:S01]  /*b950*/  STL [R1+0x7e0], R6 ;  /* 0x0007e00601007387 */ /* 0x0005e20000100800 */
[----:B0-----:R-:W-:Y:S02]  /*b960*/  LOP3.LUT R5, R3, 0x70, RZ, 0x3c, !PT ;  /* 0x0000007003057812 */ /* 0x001fe400078e3cff */
[----:B-1----:R-:W-:-:S03]  /*b970*/  LOP3.LUT R7, R2, 0x20, RZ, 0x3c, !PT ;  /* 0x0000002002077812 */ /* 0x002fc600078e3cff */
[----:B------:R0:W-:Y:S01]  /*b980*/  STL [R1+0x7dc], R5 ;  /* 0x0007dc0501007387 */ /* 0x0001e20000100800 */
[----:B--2---:R-:W-:-:S03]  /*b990*/  LOP3.LUT R6, R2, 0x40, RZ, 0x3c, !PT ;  /* 0x0000004002067812 */ /* 0x004fc600078e3cff */
[----:B------:R1:W-:Y:S04]  /*b9a0*/  STL [R1+0x7d4], R7 ;  /* 0x0007d40701007387 */ /* 0x0003e80000100800 */
[----:B------:R1:W-:Y:S01]  /*b9b0*/  STL [R1+0x7d0], R6 ;  /* 0x0007d00601007387 */ /* 0x0003e20000100800 */
[----:B0-----:R-:W-:-:S05]  /*b9c0*/  LOP3.LUT R5, R2, 0x60, RZ, 0x3c, !PT ;  /* 0x0000006002057812 */ /* 0x001fca00078e3cff */
[----:B------:R1:W-:Y:S02]  /*b9d0*/  STL [R1+0x7cc], R5 ;  /* 0x0007cc0501007387 */ /* 0x0003e40000100800 */
.L_x_1:
[----:B------:R-:W2:Y:S01]  /*b9e0*/  LDL R153, [R1+0x790] ;  /* 0x0007900001997983 */ /* 0x000ea20000100800 */
[----:B-1----:R-:W0:Y:S03]  /*b9f0*/  LDC R5, c[0x0][0x230] ;  /* 0x00008c00ff057b82 */ /* 0x002e260000000800 */
[----:B------:R1:W-:Y:S04]  /*ba00*/  STL [R1+0xaf4], R24 ;  /* 0x000af41801007387 */ /* 0x0003e80000100800 */
[----:B-1----:R-:W3:Y:S04]  /*ba10*/  LDL R24, [R1+0x7a0] ;  /* 0x0007a00001187983 */ /* 0x002ee80000100800 */
[----:B------:R1:W-:Y:S04]  /*ba20*/  STL [R1+0xaf0], R25 ;  /* 0x000af01901007387 */ /* 0x0003e80000100800 */
[----:B-1----:R-:W4:Y:S04]  /*ba30*/  LDL R25, [R1+0x78c] ;  /* 0x00078c0001197983 */ /* 0x002f280000100800 */
[----:B------:R1:W-:Y:S04]  /*ba40*/  STL [R1+0xaec], R249 ;  /* 0x000aecf901007387 */ /* 0x0003e80000100800 */
[----:B-1----:R-:W2:Y:S04]  /*ba50*/  LDL R249, [R1+0x798] ;  /* 0x0007980001f97983 */ /* 0x002ea80000100800 */
[----:B------:R1:W-:Y:S04]  /*ba60*/  STL [R1+0xae8], R248 ;  /* 0x000ae8f801007387 */ /* 0x0003e80000100800 */
[----:B-1----:R-:W4:Y:S04]  /*ba70*/  LDL R248, [R1+0x794] ;  /* 0x0007940001f87983 */ /* 0x002f280000100800 */
[----:B------:R1:W-:Y:S04]  /*ba80*/  STL [R1+0x8e0], R141 ;  /* 0x0008e08d01007387 */ /* 0x0003e80000100800 */
[----:B-1----:R-:W2:Y:S01]  /*ba90*/  LDL R141, [R1+0x79c] ;  /* 0x00079c00018d7983 */ /* 0x002ea20000100800 */
[----:B0-----:R-:W-:-:S03]  /*baa0*/  IMAD R5, R235, -0x40, R5 ;  /* 0xffffffc0eb057824 */ /* 0x001fc600078e0205 */
[----:B------:R-:W-:Y:S02]  /*bab0*/  STL [R1+0x8dc], R142 ;  /* 0x0008dc8e01007387 */ /* 0x000fe40000100800 */
[C---:B------:R-:W-:Y:S02]  /*bac0*/  ISETP.GT.AND P0, PT, R5.reuse, RZ, PT ;  /* 0x000000ff0500720c */ /* 0x040fe40003f04270 */
[----:B------:R-:W-:Y:S04]  /*bad0*/  STL [R1+0x8d8], R143 ;  /* 0x0008d88f01007387 */ /* 0x000fe80000100800 */
        /* <DEDUP_REMOVED lines=8> */
[----:B------:R0:W-:Y:S01]  /*bb60*/  STL [R1+0x8ac], R0 ;  /* 0x0008ac0001007387 */ /* 0x0001e20000100800 */
[----:B------:R-:W-:Y:S01]  /*bb70*/  ISETP.GT.AND P2, PT, R5, 0x1, PT ;  /* 0x000000010500780c */ /* 0x000fe20003f44270 */
[----:B------:R-:W-:-:S02]  /*bb80*/  @P0 IMAD.MOV.U32 R7, RZ, RZ, R12 ;  /* 0x000000ffff070224 */ /* 0x000fc400078e000c */
[----:B0-----:R-:W4:Y:S01]  /*bb90*/  LDL.LU R0, [R1+0x780] ;  /* 0x0007800001007983 */ /* 0x001f220000300800 */
[----:B------:R-:W-:Y:S01]  /*bba0*/  PRMT R171, RZ, 0x7610, R171 ;  /* 0x00007610ffab7816 */ /* 0x000fe200000000ab */
[----:B------:R-:W-:Y:S01]  /*bbb0*/  @P0 IMAD.MOV.U32 R6, RZ, RZ, R13 ;  /* 0x000000ffff060224 */ /* 0x000fe200078e000d */
[C---:B------:R-:W-:Y:S01]  /*bbc0*/  ISETP.GT.AND P3, PT, R5.reuse, 0x2, PT ;  /* 0x000000020500780c */ /* 0x040fe20003f64270 */
[----:B-----5:R-:W-:Y:S01]  /*bbd0*/  STL [R1+0x7fc], R4 ;  /* 0x0007fc0401007387 */ /* 0x020fe20000100800 */
[----:B------:R-:W-:-:S03]  /*bbe0*/  ISETP.GT.AND P4, PT, R5, 0x3, PT ;  /* 0x000000030500780c */ /* 0x000fc60003f84270 */
[----:B------:R-:W-:Y:S04]  /*bbf0*/  STL [R1+0x8b4], R235 ;  /* 0x0008b4eb01007387 */ /* 0x000fe80000100800 */
[----:B------:R0:W-:Y:S04]  /*bc00*/  STL [R1+0x8b0], R12 ;  /* 0x0008b00c01007387 */ /* 0x0001e80000100800 */
[----:B------:R3:W4:Y:S04]  /*bc10*/  @P0 LDG.E.U16 R171, desc[UR14][R6.64] ;  /* 0x0000000e06ab0981 */ /* 0x000728000c1e1500 */
[----:B0-----:R-:W4:Y:S04]  /*bc20*/  LDL.LU R12, [R1+0x788] ;  /* 0x00078800010c7983 */ /* 0x001f280000300800 */
[----:B------:R-:W4:Y:S04]  /*bc30*/  LDL R145, [R1+0x784] ;  /* 0x0007840001917983 */ /* 0x000f280000100800 */
[----:B------:R-:W4:Y:S04]  /*bc40*/  LDL R144, [R1+0x77c] ;  /* 0x00077c0001907983 */ /* 0x000f280000100800 */
[----:B------:R-:W4:Y:S01]  /*bc50*/  LDL R143, [R1+0x774] ;  /* 0x00077400018f7983 */ /* 0x000f220000100800 */
[----:B------:R-:W-:-:S02]  /*bc60*/  PRMT R182, RZ, 0x7610, R182 ;  /* 0x00007610ffb67816 */ /* 0x000fc400000000b6 */
[----:B------:R-:W-:Y:S01]  /*bc70*/  PRMT R192, RZ, 0x7610, R192 ;  /* 0x00007610ffc07816 */ /* 0x000fe200000000c0 */
[----:B------:R-:W4:Y:S04]  /*bc80*/  LDL R142, [R1+0x76c] ;  /* 0x00076c00018e7983 */ /* 0x000f280000100800 */
[----:B------:R-:W4:Y:S01]  /*bc90*/  LDL R4, [R1+0x768] ;  /* 0x0007680001047983 */ /* 0x000f220000100800 */
[----:B---3--:R-:W-:Y:S02]  /*bca0*/  @P2 IMAD.MOV.U32 R6, RZ, RZ, R24 ;  /* 0x000000ffff062224 */ /* 0x008fe400078e0018 */
[----:B--2---:R-:W-:Y:S01]  /*bcb0*/  @P2 IMAD.MOV.U32 R7, RZ, RZ, R141 ;  /* 0x000000ffff072224 */ /* 0x004fe200078e008d */
[----:B------:R-:W2:Y:S04]  /*bcc0*/  LDL R24, [R1+0x778] ;  /* 0x0007780001187983 */ /* 0x000ea80000100800 */
[----:B------:R0:W3:Y:S04]  /*bcd0*/  @P2 LDG.E.U16 R182, desc[UR14][R6.64] ;  /* 0x0000000e06b62981 */ /* 0x0000e8000c1e1500 */
[----:B------:R-:W3:Y:S01]  /*bce0*/  LDL R141, [R1+0x770] ;  /* 0x00077000018d7983 */ /* 0x000ee20000100800 */
[----:B------:R-:W-:-:S02]  /*bcf0*/  ISETP.GT.AND P1, PT, R5, 0x4, PT ;  /* 0x000000040500780c */ /* 0x000fc40003f24270 */
[----:B------:R-:W-:Y:S01]  /*bd00*/  PRMT R196, RZ, 0x7610, R196 ;  /* 0x00007610ffc47816 */ /* 0x000fe200000000c4 */
[----:B------:R-:W3:Y:S01]  /*bd10*/  LDL R147, [R1+0x6fc] ;  /* 0x0006fc0001937983 */ /* 0x000ee20000100800 */
[----:B0-----:R-:W-:Y:S02]  /*bd20*/  @P3 IMAD.MOV.U32 R6, RZ, RZ, R249 ;  /* 0x000000ffff063224 */ /* 0x001fe400078e00f9 */
[----:B----4-:R-:W-:Y:S01]  /*bd30*/  @P3 IMAD.MOV.U32 R7, RZ, RZ, R248 ;  /* 0x000000ffff073224 */ /* 0x010fe200078e00f8 */
[----:B------:R-:W-:Y:S01]  /*bd40*/  ISETP.GT.AND P0, PT, R5, 0x5, PT ;  /* 0x000000050500780c */ /* 0x000fe20003f04270 */
[----:B------:R-:W4:Y:S04]  /*bd50*/  LDL R146, [R1+0x700] ;  /* 0x0007000001927983 */ /* 0x000f280000100800 */
[----:B------:R0:W4:Y:S02]  /*bd60*/  @P3 LDG.E.U16 R192, desc[UR14][R6.64] ;  /* 0x0000000e06c03981 */ /* 0x000124000c1e1500 */
[----:B0-----:R-:W-:-:S02]  /*bd70*/  @P4 IMAD.MOV.U32 R7, RZ, RZ, R25 ;  /* 0x000000ffff074224 */ /* 0x001fc400078e0019 */
[----:B------:R-:W4:Y:S01]  /*bd80*/  LDL R25, [R1+0x764] ;  /* 0x0007640001197983 */ /* 0x000f220000100800 */
[----:B------:R-:W-:Y:S01]  /*bd90*/  @P4 IMAD.MOV.U32 R6, RZ, RZ, R153 ;  /* 0x000000ffff064224 */ /* 0x000fe200078e0099 */
[----:B------:R-:W-:Y:S02]  /*bda0*/  PRMT R200, RZ, 0x7610, R200 ;  /* 0x00007610ffc87816 */ /* 0x000fe400000000c8 */
[C---:B------:R-:W-:Y:S02]  /*bdb0*/  ISETP.GT.AND P2, PT, R5.reuse, 0x6, PT ;  /* 0x000000060500780c */ /* 0x040fe40003f44270 */
[----:B------:R0:W4:Y:S01]  /*bdc0*/  @P4 LDG.E.U16 R196, desc[UR14][R6.64] ;  /* 0x0000000e06c44981 */ /* 0x000122000c1e1500 */
[----:B------:R-:W-:Y:S02]  /*bdd0*/  PRMT R208, RZ, 0x7610, R208 ;  /* 0x00007610ffd07816 */ /* 0x000fe400000000d0 */
[C---:B------:R-:W-:Y:S02]  /*bde0*/  ISETP.GT.AND P3, PT, R5.reuse, 0x7, PT ;  /* 0x000000070500780c */ /* 0x040fe40003f64270 */
[----:B------:R-:W-:-:S02]  /*bdf0*/  ISETP.GT.AND P4, PT, R5, 0x8, PT ;  /* 0x000000080500780c */ /* 0x000fc40003f84270 */
[----:B------:R-:W-:Y:S02]  /*be00*/  PRMT R221, RZ, 0x7610, R221 ;  /* 0x00007610ffdd7816 */ /* 0x000fe400000000dd */
[----:B------:R-:W-:Y:S01]  /*be10*/  PRMT R238, RZ, 0x7610, R238 ;  /* 0x00007610ffee7816 */ /* 0x000fe200000000ee */
[----:B0-----:R-:W-:Y:S02]  /*be20*/  @P1 IMAD.MOV.U32 R6, RZ, RZ, R12 ;  /* 0x000000ffff061224 */ /* 0x001fe400078e000c */
[----:B------:R-:W-:Y:S02]  /*be30*/  @P1 IMAD.MOV.U32 R7, RZ, RZ, R145 ;  /* 0x000000ffff071224 */ /* 0x000fe400078e0091 */
[----:B------:R-:W4:Y:S04]  /*be40*/  LDL R145, [R1+0x754] ;  /* 0x0007540001917983 */ /* 0x000f280000100800 */
[----:B------:R0:W4:Y:S02]  /*be50*/  @P1 LDG.E.U16 R200, desc[UR14][R6.64] ;  /* 0x0000000e06c81981 */ /* 0x000124000c1e1500 */
[----:B0-----:R-:W-:-:S02]  /*be60*/  @P0 IMAD.MOV.U32 R6, RZ, RZ, R0 ;  /* 0x000000ffff060224 */ /* 0x001fc400078e0000 */
[----:B------:R-:W-:Y:S02]  /*be70*/  @P0 IMAD.MOV.U32 R7, RZ, RZ, R144 ;  /* 0x000000ffff070224 */ /* 0x000fe400078e0090 */
[----:B------:R-:W4:Y:S04]  /*be80*/  LDL R144, [R1+0x758] ;  /* 0x0007580001907983 */ /* 0x000f280000100800 */
[----:B------:R0:W4:Y:S02]  /*be90*/  @P0 LDG.E.U16 R208, desc[UR14][R6.64] ;  /* 0x0000000e06d00981 */ /* 0x000124000c1e1500 */
[----:B0-----:R-:W-:Y:S02]  /*bea0*/  @P2 IMAD.MOV.U32 R7, RZ, RZ, R143 ;  /* 0x000000ffff072224 */ /* 0x001fe400078e008f */
[----:B------:R-:W4:Y:S01]  /*beb0*/  LDL R143, [R1+0x75c] ;  /* 0x00075c00018f7983 */ /* 0x000f220000100800 */
[----:B--2---:R-:W-:-:S03]  /*bec0*/  @P2 IMAD.MOV.U32 R6, RZ, RZ, R24 ;  /* 0x000000ffff062224 */ /* 0x004fc600078e0018 */
[----:B------:R-:W2:Y:S04]  /*bed0*/  LDL R24, [R1+0x760] ;  /* 0x0007600001187983 */ /* 0x000ea80000100800 */
[----:B------:R3:W2:Y:S02]  /*bee0*/  @P2 LDG.E.U16 R221, desc[UR14][R6.64] ;  /* 0x0000000e06dd2981 */ /* 0x0006a4000c1e1500 */
[----:B---3--:R-:W-:Y:S02]  /*bef0*/  @P3 IMAD.MOV.U32 R6, RZ, RZ, R141 ;  /* 0x000000ffff063224 */ /* 0x008fe400078e008d */
[----:B------:R-:W-:Y:S01]  /*bf00*/  @P3 IMAD.MOV.U32 R7, RZ, RZ, R142 ;  /* 0x000000ffff073224 */ /* 0x000fe200078e008e */
[----:B------:R-:W3:Y:S04]  /*bf10*/  LDL R141, [R1+0x750] ;  /* 0x00075000018d7983 */ /* 0x000ee80000100800 */
[----:B------:R-:W3:Y:S04]  /*bf20*/  LDL R142, [R1+0x74c] ;  /* 0x00074c00018e7983 */ /* 0x000ee80000100800 */
[----:B------:R4:W3:Y:S02]  /*bf30*/  @P3 LDG.E.U16 R238, desc[UR14][R6.64] ;  /* 0x0000000e06ee3981 */ /* 0x0008e4000c1e1500 */
[----:B----4-:R-:W-:-:S02]  /*bf40*/  @P4 IMAD.MOV.U32 R7, RZ, RZ, R25 ;  /* 0x000000ffff074224 */ /* 0x010fc400078e0019 */
[----:B------:R-:W4:Y:S01]  /*bf50*/  LDL R25, [R1+0x744] ;  /* 0x0007440001197983 */ /* 0x000f220000100800 */
[----:B------:R-:W-:-:S03]  /*bf60*/  @P4 IMAD.MOV.U32 R6, RZ, RZ, R4 ;  /* 0x000000ffff064224 */ /* 0x000fc600078e0004 */
[----:B------:R-:W4:Y:S01]  /*bf70*/  LDL R4, [R1+0x748] ;  /* 0x0007480001047983 */ /* 0x000f220000100800 */
[C---:B------:R-:W-:Y:S02]  /*bf80*/  ISETP.GT.AND P1, PT, R5.reuse, 0x9, PT ;  /* 0x000000090500780c */ /* 0x040fe40003f24270 */
[----:B------:R-:W-:Y:S02]  /*bf90*/  PRMT R165, RZ, 0x7610, R165 ;  /* 0x00007610ffa57816 */ /* 0x000fe400000000a5 */
[C---:B------:R-:W-:Y:S02]  /*bfa0*/  ISETP.GT.AND P0, PT, R5.reuse, 0xa, PT ;  /* 0x0000000a0500780c */ /* 0x040fe40003f04270 */
[----:B------:R-:W-:Y:S02]  /*bfb0*/  PRMT R170, RZ, 0x7610, R170 ;  /* 0x00007610ffaa7816 */ /* 0x000fe400000000aa */
[----:B------:R0:W4:Y:S01]  /*bfc0*/  @P4 LDG.E.U16 R165, desc[UR14][R6.64] ;  /* 0x0000000e06a54981 */ /* 0x000122000c1e1500 */
[----:B------:R-:W-:-:S02]  /*bfd0*/  ISETP.GT.AND P2, PT, R5, 0xb, PT ;  /* 0x0000000b0500780c */ /* 0x000fc40003f44270 */
[----:B------:R-:W-:Y:S02]  /*bfe0*/  PRMT R188, RZ, 0x7610, R188 ;  /* 0x00007610ffbc7816 */ /* 0x000fe400000000bc */
[----:B------:R-:W-:Y:S02]  /*bff0*/  ISETP.GT.AND P3, PT, R5, 0xc, PT ;  /* 0x0000000c0500780c */ /* 0x000fe40003f64270 */
[----:B------:R-:W-:Y:S01]  /*c000*/  PRMT R194, RZ, 0x7610, R194 ;  /* 0x00007610ffc27816 */ /* 0x000fe200000000c2 */
[----:B0-----:R-:W-:Y:S02]  /*c010*/  @P1 IMAD.MOV.U32 R7, RZ, RZ, R143 ;  /* 0x000000ffff071224 */ /* 0x001fe400078e008f */
[----:B------:R-:W4:Y:S01]  /*c020*/  LDL R143, [R1+0x73c] ;  /* 0x00073c00018f7983 */ /* 0x000f220000100800 */
[----:B--2---:R-:W-:-:S03]  /*c030*/  @P1 IMAD.MOV.U32 R6, RZ, RZ, R24 ;  /* 0x000000ffff061224 */ /* 0x004fc600078e0018 */
[----:B------:R-:W2:Y:S04]  /*c040*/  LDL R24, [R1+0x740] ;  /* 0x0007400001187983 */ /* 0x000ea80000100800 */
[----:B------:R0:W2:Y:S02]  /*c050*/  @P1 LDG.E.U16 R170, desc[UR14][R6.64] ;  /* 0x0000000e06aa1981 */ /* 0x0000a4000c1e1500 */
[----:B0-----:R-:W-:Y:S02]  /*c060*/  @P0 IMAD.MOV.U32 R6, RZ, RZ, R144 ;  /* 0x000000ffff060224 */ /* 0x001fe400078e0090 */
[----:B------:R-:W-:Y:S01]  /*c070*/  @P0 IMAD.MOV.U32 R7, RZ, RZ, R145 ;  /* 0x000000ffff070224 */ /* 0x000fe200078e0091 */
[----:B------:R-:W-:Y:S01]  /*c080*/  ISETP.GT.AND P4, PT, R5, 0xd, PT ;  /* 0x0000000d0500780c */ /* 0x000fe20003f84270 */
[----:B------:R-:W2:Y:S04]  /*c090*/  LDL R145, [R1+0x724] ;  /* 0x0007240001917983 */ /* 0x000ea80000100800 */
[----:B------:R3:W2:Y:S01]  /*c0a0*/  @P0 LDG.E.U16 R188, desc[UR14][R6.64] ;  /* 0x0000000e06bc0981 */ /* 0x0006a2000c1e1500 */
[----:B------:R-:W-:-:S03]  /*c0b0*/  PRMT R198, RZ, 0x7610, R198 ;  /* 0x00007610ffc67816 */ /* 0x000fc600000000c6 */
[----:B------:R-:W2:Y:S01]  /*c0c0*/  LDL R144, [R1+0x728] ;  /* 0x0007280001907983 */ /* 0x000ea20000100800 */
        /* <DEDUP_REMOVED lines=9> */
[----:B------:R-:W-:-:S03]  /*c160*/  ISETP.GT.AND P1, PT, R5, 0xe, PT ;  /* 0x0000000e0500780c */ /* 0x000fc60003f24270 */
[----:B------:R0:W4:Y:S01]  /*c170*/  @P3 LDG.E.U16 R198, desc[UR14][R6.64] ;  /* 0x0000000e06c63981 */ /* 0x000122000c1e1500 */
        /* <DEDUP_REMOVED lines=8> */
[----:B---3--:R-:W-:Y:S02]  /*c200*/  @P1 IMAD.MOV.U32 R6, RZ, RZ, R141 ;  /* 0x000000ffff061224 */ /* 0x008fe400078e008d */
[----:B------:R-:W3:Y:S01]  /*c210*/  LDL R141, [R1+0x718] ;  /* 0x00071800018d7983 */ /* 0x000ee20000100800 */
[----:B------:R-:W-:-:S03]  /*c220*/  @P1 IMAD.MOV.U32 R7, RZ, RZ, R142 ;  /* 0x000000ffff071224 */ /* 0x000fc600078e008e */
[----:B------:R-:W3:Y:S04]  /*c230*/  LDL R142, [R1+0x714] ;  /* 0x00071400018e7983 */ /* 0x000ee80000100800 */
[----:B------:R4:W3:Y:S02]  /*c240*/  @P1 LDG.E.U16 R212, desc[UR14][R6.64] ;  /* 0x0000000e06d41981 */ /* 0x0008e4000c1e1500 */
[----:B----4-:R-:W-:Y:S02]  /*c250*/  @P0 IMAD.MOV.U32 R7, RZ, RZ, R25 ;  /* 0x000000ffff070224 */ /* 0x010fe400078e0019 */
        /* <DEDUP_REMOVED lines=8> */
[----:B------:R-:W-:-:S04]  /*c2e0*/  ISETP.GT.AND P4, PT, R5, 0x12, PT ;  /* 0x000000120500780c */ /* 0x000fc80003f84270 */
[----:B0-----:R-:W-:Y:S02]  /*c2f0*/  @P2 IMAD.MOV.U32 R6, RZ, RZ, R144 ;  /* 0x000000ffff062224 */ /* 0x001fe400078e0090 */
[----:B------:R-:W-:Y:S01]  /*c300*/  @P2 IMAD.MOV.U32 R7, RZ, RZ, R145 ;  /* 0x000000ffff072224 */ /* 0x000fe200078e0091 */
[----:B------:R-:W-:Y:S01]  /*c310*/  PRMT R164, RZ, 0x7610, R164 ;  /* 0x00007610ffa47816 */ /* 0x000fe200000000a4 */
[----:B------:R-:W4:Y:S04]  /*c320*/  LDL R145, [R1+0x6e4] ;  /* 0x0006e40001917983 */ /* 0x000f280000100800 */
[----:B------:R0:W4:Y:S01]  /*c330*/  @P2 LDG.E.U16 R158, desc[UR14][R6.64] ;  /* 0x0000000e069e2981 */ /* 0x000122000c1e1500 */
[----:B------:R-:W-:Y:S02]  /*c340*/  ISETP.GT.AND P1, PT, R5, 0x13, PT ;  /* 0x000000130500780c */ /* 0x000fe40003f24270 */
[----:B------:R-:W-:Y:S01]  /*c350*/  PRMT R177, RZ, 0x7610, R177 ;  /* 0x00007610ffb17816 */ /* 0x000fe200000000b1 */
[----:B------:R-:W4:Y:S01]  /*c360*/  LDL R144, [R1+0x6e8] ;  /* 0x0006e80001907983 */ /* 0x000f220000100800 */
[----:B0-----:R-:W-:-:S03]  /*c370*/  @P3 IMAD.MOV.U32 R7, RZ, RZ, R143 ;  /* 0x000000ffff073224 */ /* 0x001fc600078e008f */
        /* <DEDUP_REMOVED lines=19> */
[----:B------:R-:W-:Y:S02]  /*c4b0*/  ISETP.GT.AND P4, PT, R5, 0x17, PT ;  /* 0x000000170500780c */ /* 0x000fe40003f84270 */
[----:B------:R-:W-:Y:S02]  /*c4c0*/  PRMT R199, RZ, 0x7610, R199 ;  /* 0x00007610ffc77816 */ /* 0x000fe400000000c7 */
[----:B------:R-:W-:Y:S01]  /*c4d0*/  PRMT R207, RZ, 0x7610, R207 ;  /* 0x00007610ffcf7816 */ /* 0x000fe200000000cf */
[----:B0-----:R-:W-:Y:S02]  /*c4e0*/  @P0 IMAD.MOV.U32 R7, RZ, RZ, R143 ;  /* 0x000000ffff070224 */ /* 0x001fe400078e008f */
[----:B------:R-:W4:Y:S01]  /*c4f0*/  LDL R143, [R1+0x6dc] ;  /* 0x0006dc00018f7983 */ /* 0x000f220000100800 */
[----:B--2---:R-:W-:-:S03]  /*c500*/  @P0 IMAD.MOV.U32 R6, RZ, RZ, R24 ;  /* 0x000000ffff060224 */ /* 0x004fc600078e0018 */
[----:B------:R-:W2:Y:S04]  /*c510*/  LDL R24, [R1+0x6e0] ;  /* 0x0006e00001187983 */ /* 0x000ea80000100800 */
[----:B------:R0:W2:Y:S02]  /*c520*/  @P0 LDG.E.U16 R195, desc[UR14][R6.64] ;  /* 0x0000000e06c30981 */ /* 0x0000a4000c1e1500 */
[----:B0-----:R-:W-:Y:S02]  /*c530*/  @P2 IMAD.MOV.U32 R6, RZ, RZ, R146 ;  /* 0x000000ffff062224 */ /* 0x001fe400078e0092 */
[----:B------:R-:W-:-:S05]  /*c540*/  @P2 IMAD.MOV.U32 R7, RZ, RZ, R147 ;  /* 0x000000ffff072224 */ /* 0x000fca00078e0093 */
        /* <DEDUP_REMOVED lines=18> */
[----:B------:R-:W4:Y:S04]  /*c670*/  LDL R144, [R1+0x6c8] ;  /* 0x0006c80001907983 */ /* 0x000f280000100800 */
[----:B------:R-:W4:Y:S04]  /*c680*/  LDL R145, [R1+0x6c4] ;  /* 0x0006c40001917983 */ /* 0x000f280000100800 */
[----:B------:R0:W4:Y:S01]  /*c690*/  @P0 LDG.E.U16 R152, desc[UR14][R6.64] ;  /* 0x0000000e06980981 */ /* 0x000122000c1e1500 */
[----:B------:R-:W-:-:S02]  /*c6a0*/  PRMT R159, RZ, 0x7610, R159 ;  /* 0x00007610ff9f7816 */ /* 0x000fc4000000009f */
        /* <DEDUP_REMOVED lines=16> */
[----:B------:R-:W-:Y:S02]  /*c7b0*/  PRMT R169, RZ, 0x7610, R169 ;  /* 0x00007610ffa97816 */ /* 0x000fe400000000a9 */
[----:B------:R-:W-:-:S04]  /*c7c0*/  ISETP.GT.AND P1, PT, R5, 0x1c, PT ;  /* 0x0000001c0500780c */ /* 0x000fc80003f24270 */
[----:B------:R0:W4:Y:S01]  /*c7d0*/  @P0 LDG.E.U16 R169, desc[UR14][R6.64] ;  /* 0x0000000e06a90981 */ /* 0x000122000c1e1500 */
[----:B------:R-:W-:Y:S02]  /*c7e0*/  ISETP.GT.AND P0, PT, R5, 0x1d, PT ;  /* 0x0000001d0500780c */ /* 0x000fe40003f04270 */
[----:B------:R-:W-:Y:S02]  /*c7f0*/  PRMT R190, RZ, 0x7610, R190 ;  /* 0x00007610ffbe7816 */ /* 0x000fe400000000be */
[----:B------:R-:W-:-:S04]  /*c800*/  PRMT R197, RZ, 0x7610, R197 ;  /* 0x00007610ffc57816 */ /* 0x000fc800000000c5 */
[----:B0-----:R-:W-:Y:S02]  /*c810*/  @P1 IMAD.MOV.U32 R6, RZ, RZ, R144 ;  /* 0x000000ffff061224 */ /* 0x001fe400078e0090 */
[----:B------:R-:W4:Y:S01]  /*c820*/  LDL R144, [R1+0x6a8] ;  /* 0x0006a80001907983 */ /* 0x000f220000100800 */
[----:B------:R-:W-:-:S03]  /*c830*/  @P1 IMAD.MOV.U32 R7, RZ, RZ, R145 ;  /* 0x000000ffff071224 */ /* 0x000fc600078e0091 */
[----:B------:R-:W4:Y:S04]  /*c840*/  LDL R145, [R1+0x6a4] ;  /* 0x0006a40001917983 */ /* 0x000f280000100800 */
[----:B------:R0:W4:Y:S01]  /*c850*/  @P1 LDG.E.U16 R190, desc[UR14][R6.64] ;  /* 0x0000000e06be1981 */ /* 0x000122000c1e1500 */
[----:B------:R-:W-:Y:S02]  /*c860*/  ISETP.GT.AND P1, PT, R5, 0x1e, PT ;  /* 0x0000001e0500780c */ /* 0x000fe40003f24270 */
[----:B------:R-:W-:Y:S01]  /*c870*/  PRMT R201, RZ, 0x7610, R201 ;  /* 0x00007610ffc97816 */ /* 0x000fe200000000c9 */
[----:B0-----:R-:W-:Y:S02]  /*c880*/  @P0 IMAD.MOV.U32 R7, RZ, RZ, R143 ;  /* 0x000000ffff070224 */ /* 0x001fe400078e008f */
[----:B------:R-:W4:Y:S01]  /*c890*/  LDL R143, [R1+0x69c] ;  /* 0x00069c00018f7983 */ /* 0x000f220000100800 */
[----:B--2---:R-:W-:-:S03]  /*c8a0*/  @P0 IMAD.MOV.U32 R6, RZ, RZ, R24 ;  /* 0x000000ffff060224 */ /* 0x004fc600078e0018 */
[----:B------:R-:W2:Y:S04]  /*c8b0*/  LDL R24, [R1+0x6a0] ;  /* 0x0006a00001187983 */ /* 0x000ea80000100800 */
[----:B------:R3:W2:Y:S01]  /*c8c0*/  @P0 LDG.E.U16 R197, desc[UR14][R6.64] ;  /* 0x0000000e06c50981 */ /* 0x0006a2000c1e1500 */
[----:B------:R-:W-:Y:S01]  /*c8d0*/  ISETP.GT.AND P0, PT, R5, 0x1f, PT ;  /* 0x0000001f0500780c */ /* 0x000fe20003f04270 */
        /* <DEDUP_REMOVED lines=69> */
[----:B------:R-:W-:-:S06]  /*cd30*/  PRMT R180, RZ, 0x7610, R180 ;  /* 0x00007610ffb47816 */ /* 0x000fcc00000000b4 */
[----:B0-----:R-:W-:Y:S02]  /*cd40*/  @P1 IMAD.MOV.U32 R6, RZ, RZ, R144 ;  /* 0x000000ffff061224 */ /* 0x001fe400078e0090 */
[----:B------:R-:W4:Y:S01]  /*cd50*/  LDL R144, [R1+0x678] ;  /* 0x0006780001907983 */ /* 0x000f220000100800 */
[----:B------:R-:W-:-:S03]  /*cd60*/  @P1 IMAD.MOV.U32 R7, RZ, RZ, R145 ;  /* 0x000000ffff071224 */ /* 0x000fc600078e0091 */
[----:B------:R-:W4:Y:S04]  /*cd70*/  LDL R145, [R1+0x674] ;  /* 0x0006740001917983 */ /* 0x000f280000100800 */
[----:B------:R0:W4:Y:S01]  /*cd80*/  @P1 LDG.E.U16 R180, desc[UR14][R6.64] ;  /* 0x0000000e06b41981 */ /* 0x000122000c1e1500 */
[C---:B------:R-:W-:Y:S02]  /*cd90*/  ISETP.GT.AND P1, PT, R5.reuse, 0x31, PT ;  /* 0x000000310500780c */ /* 0x040fe40003f24270 */
[----:B------:R-:W-:Y:S02]  /*cda0*/  PRMT R17, RZ, 0x7610, R17 ;  /* 0x00007610ff117816 */ /* 0x000fe40000000011 */
[----:B------:R-:W-:Y:S02]  /*cdb0*/  ISETP.GT.AND P2, PT, R5, 0x39, PT ;  /* 0x000000390500780c */ /* 0x000fe40003f44270 */
[----:B------:R-:W-:Y:S01]  /*cdc0*/  PRMT R16, RZ, 0x7610, R16 ;  /* 0x00007610ff107816 */ /* 0x000fe20000000010 */
[----:B0-----:R-:W-:-:S02]  /*cdd0*/  @P0 IMAD.MOV.U32 R7, RZ, RZ, R143 ;  /* 0x000000ffff070224 */ /* 0x001fc400078e008f */
        /* <DEDUP_REMOVED lines=15> */
[----:B------:R-:W-:Y:S02]  /*ced0*/  ISETP.GT.AND P1, PT, R5, 0x27, PT ;  /* 0x000000270500780c */ /* 0x000fe40003f24270 */
[----:B------:R-:W-:Y:S02]  /*cee0*/  PRMT R193, RZ, 0x7610, R193 ;  /* 0x00007610ffc17816 */ /* 0x000fe400000000c1 */
[----:B------:R0:W4:Y:S01]  /*cef0*/  @P2 LDG.E.U16 R14, desc[UR14][R6.64] ;  /* 0x0000000e060e2981 */ /* 0x000122000c1e1500 */
        /* <DEDUP_REMOVED lines=79> */
[----:B------:R-:W-:Y:S02]  /*d3f0*/  ISETP.GT.AND P0, PT, R5, 0x35, PT ;  /* 0x000000350500780c */ /* 0x000fe40003f04270 */
[----:B------:R-:W-:-:S06]  /*d400*/  PRMT R155, RZ, 0x7610, R155 ;  /* 0x00007610ff9b7816 */ /* 0x000fcc000000009b */
[----:B------:R0:W4:Y:S01]  /*d410*/  @P1 LDG.E.U16 R155, desc[UR14][R6.64] ;  /* 0x0000000e069b1981 */ /* 0x000122000c1e1500 */
[C---:B------:R-:W-:Y:S02]  /*d420*/  ISETP.GT.AND P1, PT, R5.reuse, 0x36, PT ;  /* 0x000000360500780c */ /* 0x040fe40003f24270 */
[----:B------:R-:W-:Y:S02]  /*d430*/  PRMT R161, RZ, 0x7610, R161 ;  /* 0x00007610ffa17816 */ /* 0x000fe400000000a1 */
[----:B------:R-:W-:Y:S01]  /*d440*/  ISETP.GT.AND P2, PT, R5, 0x3b, PT ;  /* 0x0000003b0500780c */ /* 0x000fe20003f44270 */
[----:B0-----:R-:W-:Y:S02]  /*d450*/  @P0 IMAD.MOV.U32 R6, RZ, RZ, R144 ;  /* 0x000000ffff060224 */ /* 0x001fe400078e0090 */
[----:B------:R-:W4:Y:S01]  /*d460*/  LDL R144, [R1+0x5c8] ;  /* 0x0005c80001907983 */ /* 0x000f220000100800 */
[----:B------:R-:W-:-:S03]  /*d470*/  @P0 IMAD.MOV.U32 R7, RZ, RZ, R145 ;  /* 0x000000ffff070224 */ /* 0x000fc600078e0091 */
[----:B------:R-:W4:Y:S01]  /*d480*/  LDL R145, [R1+0x5c4] ;  /* 0x0005c40001917983 */ /* 0x000f220000100800 */
[----:B------:R-:W-:-:S03]  /*d490*/  PRMT R167, RZ, 0x7610, R167 ;  /* 0x00007610ffa77816 */ /* 0x000fc600000000a7 */
[----:B------:R0:W4:Y:S01]  /*d4a0*/  @P0 LDG.E.U16 R161, desc[UR14][R6.64] ;  /* 0x0000000e06a10981 */ /* 0x000122000c1e1500 */
        /* <DEDUP_REMOVED lines=15> */
[----:B------:R-:W3:Y:S01]  /*d5a0*/  LDL R4, [R1+0x5b8] ;  /* 0x0005b80001047983 */ /* 0x000ee20000100800 */
[----:B------:R-:W-:Y:S02]  /*d5b0*/  ISETP.GT.AND P1, PT, R5, 0x3c, PT ;  /* 0x0000003c0500780c */ /* 0x000fe40003f24270 */
[----:B------:R-:W-:Y:S02]  /*d5c0*/  PRMT R189, RZ, 0x7610, R189 ;  /* 0x00007610ffbd7816 */ /* 0x000fe400000000bd */
[----:B------:R-:W-:-:S04]  /*d5d0*/  PRMT R22, RZ, 0x7610, R22 ;  /* 0x00007610ff167816 */ /* 0x000fc80000000016 */
[----:B------:R0:W3:Y:S01]  /*d5e0*/  @P0 LDG.E.U16 R189, desc[UR14][R6.64] ;  /* 0x0000000e06bd0981 */ /* 0x0000e2000c1e1500 */
[----:B------:R-:W-:-:S04]  /*d5f0*/  ISETP.GT.AND P0, PT, R5, 0x3d, PT ;  /* 0x0000003d0500780c */ /* 0x000fc80003f04270 */
[----:B0-----:R-:W-:Y:S02]  /*d600*/  @P1 IMAD.MOV.U32 R6, RZ, RZ, R144 ;  /* 0x000000ffff061224 */ /* 0x001fe400078e0090 */
[----:B------:R-:W-:Y:S01]  /*d610*/  @P1 IMAD.MOV.U32 R7, RZ, RZ, R145 ;  /* 0x000000ffff071224 */ /* 0x000fe200078e0091 */
[----:B------:R-:W-:Y:S01]  /*d620*/  PRMT R157, RZ, 0x7610, R157 ;  /* 0x00007610ff9d7816 */ /* 0x000fe2000000009d */
[----:B------:R-:W0:Y:S03]  /*d630*/  S2R R144, SR_TID.X ;  /* 0x0000000000907919 */ /* 0x000e260000002100 */
[----:B------:R1:W3:Y:S01]  /*d640*/  @P1 LDG.E.U16 R22, desc[UR14][R6.64] ;  /* 0x0000000e06161981 */ /* 0x0002e2000c1e1500 */
[C---:B------:R-:W-:Y:S02]  /*d650*/  ISETP.GT.AND P1, PT, R5.reuse, 0x3e, PT ;  /* 0x0000003e0500780c */ /* 0x040fe40003f24270 */
[----:B------:R-:W-:Y:S01]  /*d660*/  ISETP.GT.AND P2, PT, R5, 0x3f, PT ;  /* 0x0000003f0500780c */ /* 0x000fe20003f44270 */
[----:B------:R-:W3:Y:S01]  /*d670*/  LDL R145, [R1+0x564] ;  /* 0x0005640001917983 */ /* 0x000ee20000100800 */
[----:B-1----:R-:W-:-:S03]  /*d680*/  @P0 IMAD.MOV.U32 R7, RZ, RZ, R143 ;  /* 0x000000ffff070224 */ /* 0x002fc600078e008f */
[----:B------:R-:W3:Y:S01]  /*d690*/  LDL R143, [R1+0x7bc] ;  /* 0x0007bc00018f7983 */ /* 0x000ee20000100800 */
[----:B--2---:R-:W-:-:S03]  /*d6a0*/  @P0 IMAD.MOV.U32 R6, RZ, RZ, R24 ;  /* 0x000000ffff060224 */ /* 0x004fc600078e0018 */
[----:B------:R-:W2:Y:S04]  /*d6b0*/  LDL R24, [R1+0x7c0] ;  /* 0x0007c00001187983 */ /* 0x000ea80000100800 */
[----:B------:R4:W2:Y:S02]  /*d6c0*/  @P0 LDG.E.U16 R157, desc[UR14][R6.64] ;  /* 0x0000000e069d0981 */ /* 0x0008a4000c1e1500 */
[----:B----4-:R-:W-:Y:S02]  /*d6d0*/  @P1 IMAD.MOV.U32 R7, RZ, RZ, R25 ;  /* 0x000000ffff071224 */ /* 0x010fe400078e0019 */
[----:B------:R-:W4:Y:S01]  /*d6e0*/  LDL R25, [R1+0x5a4] ;  /* 0x0005a40001197983 */ /* 0x000f220000100800 */
[----:B---3--:R-:W-:-:S03]  /*d6f0*/  @P1 IMAD.MOV.U32 R6, RZ, RZ, R4 ;  /* 0x000000ffff061224 */ /* 0x008fc600078e0004 */
[----:B------:R-:W3:Y:S01]  /*d700*/  LDL R4, [R1+0x7a4] ;  /* 0x0007a40001047983 */ /* 0x000ee20000100800 */
[----:B0-----:R-:W-:-:S04]  /*d710*/  LOP3.LUT R144, R144, 0x3f, RZ, 0xc0, !PT ;  /* 0x0000003f90907812 */ /* 0x001fc800078ec0ff */
[----:B------:R-:W-:Y:S02]  /*d720*/  ISETP.GE.AND P0, PT, R144, R5, PT ;  /* 0x000000059000720c */ /* 0x000fe40003f06270 */
[----:B------:R-:W-:Y:S01]  /*d730*/  PRMT R5, RZ, 0x7610, R5 ;  /* 0x00007610ff057816 */ /* 0x000fe20000000005 */
[----:B------:R-:W3:Y:S01]  /*d740*/  LDL R144, [R1+0x584] ;  /* 0x0005840001907983 */ /* 0x000ee20000100800 */
[----:B------:R-:W-:-:S04]  /*d750*/  PRMT R175, RZ, 0x7610, R175 ;  /* 0x00007610ffaf7816 */ /* 0x000fc800000000af */
[----:B------:R0:W3:Y:S02]  /*d760*/  @P1 LDG.E.U16 R5, desc[UR14][R6.64] ;  /* 0x0000000e06051981 */ /* 0x0000e4000c1e1500 */
[----:B0-----:R-:W-:Y:S02]  /*d770*/  @P2 IMAD.MOV.U32 R6, RZ, RZ, R141 ;  /* 0x000000ffff062224 */ /* 0x001fe400078e008d */
[----:B------:R-:W-:Y:S01]  /*d780*/  @P2 IMAD.MOV.U32 R7, RZ, RZ, R142 ;  /* 0x000000ffff072224 */ /* 0x000fe200078e008e */
[----:B------:R-:W-:Y:S01]  /*d790*/  PRMT R239, RZ, 0x7610, R239 ;  /* 0x00007610ffef7816 */ /* 0x000fe200000000ef */
[----:B------:R-:W3:Y:S04]  /*d7a0*/  LDL R142, [R1+0x588] ;  /* 0x00058800018e7983 */ /* 0x000ee80000100800 */
[----:B------:R0:W3:Y:S01]  /*d7b0*/  @P2 LDG.E.U16 R175, desc[UR14][R6.64] ;  /* 0x0000000e06af2981 */ /* 0x0000e2000c1e1500 */
[----:B------:R-:W-:Y:S01]  /*d7c0*/  BAR.SYNC.DEFER_BLOCKING 0x0 ;  /* 0x0000000000007b1d */ /* 0x000fe20000010000 */
[----:B0-----:R-:W-:-:S02]  /*d7d0*/  @!P0 IMAD.MOV.U32 R6, RZ, RZ, R241 ;  /* 0x000000ffff068224 */ /* 0x001fc400078e00f1 */
[----:B------:R-:W-:-:S03]  /*d7e0*/  @!P0 IMAD.MOV.U32 R7, RZ, RZ, R240 ;  /* 0x000000ffff078224 */ /* 0x000fc600078e00f0 */
[----:B------:R-:W3:Y:S01]  /*d7f0*/  LDL R141, [R1+0x568] ;  /* 0x00056800018d7983 */ /* 0x000ee20000100800 */
[----:B------:R-:W-:-:S03]  /*d800*/  PRMT R172, RZ, 0x7610, R172 ;  /* 0x00007610ffac7816 */ /* 0x000fc600000000ac */
[----:B------:R-:W-:Y:S04]  /*d810*/  STL [R1+0x804], R241 ;  /* 0x000804f101007387 */ /* 0x000fe80000100800 */
[----:B------:R-:W-:Y:S01]  /*d820*/  STL [R1+0x800], R240 ;  /* 0x000800f001007387 */ /* 0x000fe20000100800 */
[----:B------:R-:W-:Y:S02]  /*d830*/  PRMT R174, RZ, 0x7610, R174 ;  /* 0x00007610ffae7816 */ /* 0x000fe400000000ae */
[----:B------:R-:W-:Y:S01]  /*d840*/  PRMT R176, RZ, 0x7610, R176 ;  /* 0x00007610ffb07816 */ /* 0x000fe200000000b0 */
[----:B------:R-:W3:Y:S04]  /*d850*/  LDL R146, [R1+0x3a4] ;  /* 0x0003a40001927983 */ /* 0x000ee80000100800 */
[----:B------:R0:W3:Y:S02]  /*d860*/  @!P0 LDG.E.U16 R239, desc[UR14][R6.64] ;  /* 0x0000000e06ef8981 */ /* 0x0000e4000c1e1500 */
[----:B0-----:R-:W-:-:S02]  /*d870*/  @!P0 IMAD.MOV.U32 R7, RZ, RZ, R143 ;  /* 0x000000ffff078224 */ /* 0x001fc400078e008f */
[----:B------:R-:W3:Y:S01]  /*d880*/  LDL R143, [R1+0x544] ;  /* 0x00054400018f7983 */ /* 0x000ee20000100800 */
[----:B--2---:R-:W-:-:S03]  /*d890*/  @!P0 IMAD.MOV.U32 R6, RZ, RZ, R24 ;  /* 0x000000ffff068224 */ /* 0x004fc600078e0018 */
[----:B------:R-:W2:Y:S04]  /*d8a0*/  LDL R24, [R1+0x548] ;  /* 0x0005480001187983 */ /* 0x000ea80000100800 */
[----:B------:R4:W2:Y:S02]  /*d8b0*/  @!P0 LDG.E.U16 R172, desc[UR14][R6.64] ;  /* 0x0000000e06ac8981 */ /* 0x0008a4000c1e1500 */
[----:B----4-:R-:W-:Y:S02]  /*d8c0*/  @!P0 IMAD.MOV.U32 R7, RZ, RZ, R25 ;  /* 0x000000ffff078224 */ /* 0x010fe400078e0019 */
[----:B------:R-:W4:Y:S01]  /*d8d0*/  LDL R25, [R1+0x524] ;  /* 0x0005240001197983 */ /* 0x000f220000100800 */
[----:B---3--:R-:W-:-:S03]  /*d8e0*/  @!P0 IMAD.MOV.U32 R6, RZ, RZ, R4 ;  /* 0x000000ffff068224 */ /* 0x008fc600078e0004 */
[----:B------:R-:W3:Y:S04]  /*d8f0*/  LDL R4, [R1+0x528] ;  /* 0x0005280001047983 */ /* 0x000ee80000100800 */
[----:B------:R0:W3:Y:S01]  /*d900*/  @!P0 LDG.E.U16 R174, desc[UR14][R6.64] ;  /* 0x0000000e06ae8981 */ /* 0x0000e2000c1e1500 */
[----:B------:R-:W-:Y:S01]  /*d910*/  PRMT R178, RZ, 0x7610, R178 ;  /* 0x00007610ffb27816 */ /* 0x000fe200000000b2 */
[----:B0-----:R-:W-:Y:S02]  /*d920*/  @!P0 IMAD.MOV.U32 R7, RZ, RZ, R144 ;  /* 0x000000ffff078224 */ /* 0x001fe400078e0090 */
[----:B------:R-:W3:Y:S01]  /*d930*/  LDL R144, [R1+0x504] ;  /* 0x0005040001907983 */ /* 0x000ee20000100800 */
[----:B------:R-:W-:-:S03]  /*d940*/  @!P0 IMAD.MOV.U32 R6, RZ, RZ, R142 ;  /* 0x000000ffff068224 */ /* 0x000fc600078e008e */
[----:B------:R-:W3:Y:S04]  /*d950*/  LDL R142, [R1+0x508] ;  /* 0x00050800018e7983 */ /* 0x000ee80000100800 */
[----:B------:R0:W3:Y:S01]  /*d960*/  @!P0 LDG.E.U16 R176, desc[UR14][R6.64] ;  /* 0x0000000e06b08981 */ /* 0x0000e2000c1e1500 */
[----:B------:R-:W-:Y:S01]  /*d970*/  PRMT R179, RZ, 0x7610, R179 ;  /* 0x00007610ffb37816 */ /* 0x000fe200000000b3 */
[----:B0-----:R-:W-:Y:S02]  /*d980*/  @!P0 IMAD.MOV.U32 R7, RZ, RZ, R145 ;  /* 0x000000ffff078224 */ /* 0x001fe400078e0091 */
[----:B------:R-:W-:Y:S01]  /*d990*/  @!P0 IMAD.MOV.U32 R6, RZ, RZ, R141 ;  /* 0x000000ffff068224 */ /* 0x000fe200078e008d */
[----:B------:R-:W3:Y:S04]  /*d9a0*/  LDL R145, [R1+0x4e4] ;  /* 0x0004e40001917983 */ /* 0x000ee80000100800 */
        /* <DEDUP_REMOVED lines=10> */
[----:B------:R-:W3:Y:S01]  /*da50*/  LDL R4, [R1+0x4a8] ;  /* 0x0004a80001047983 */ /* 0x000ee20000100800 */
[----:B------:R-:W-:Y:S02]  /*da60*/  PRMT R181, RZ, 0x7610, R181 ;  /* 0x00007610ffb57816 */ /* 0x000fe400000000b5 */
[----:B------:R-:W-:-:S04]  /*da70*/  PRMT R187, RZ, 0x7610, R187 ;  /* 0x00007610ffbb7816 */ /* 0x000fc800000000bb */
        /* <DEDUP_REMOVED lines=9> */
[----:B------:R-:W3:Y:S01]  /*db10*/  LDL R145, [R1+0x464] ;  /* 0x0004640001917983 */ /* 0x000ee20000100800 */
[----:B------:R-:W-:-:S03]  /*db20*/  @!P0 IMAD.MOV.U32 R6, RZ, RZ, R141 ;  /* 0x000000ffff068224 */ /* 0x000fc600078e008d */
[----:B------:R-:W3:Y:S04]  /*db30*/  LDL R141, [R1+0x468] ;  /* 0x00046800018d7983 */ /* 0x000ee80000100800 */
[----:B------:R0:W3:Y:S02]  /*db40*/  @!P0 LDG.E.U16 R186, desc[UR14][R6.64] ;  /* 0x0000000e06ba8981 */ /* 0x0000e4000c1e1500 */
[----:B0-----:R-:W-:Y:S02]  /*db50*/  @!P0 IMAD.MOV.U32 R7, RZ, RZ, R143 ;  /* 0x000000ffff078224 */ /* 0x001fe400078e008f */
        /* <DEDUP_REMOVED lines=14> */
[----:B------:R-:W-:Y:S01]  /*dc40*/  @!P0 IMAD.MOV.U32 R6, RZ, RZ, R142 ;  /* 0x000000ffff068224 */ /* 0x000fe200078e008e */
[----:B------:R-:W-:Y:S02]  /*dc50*/  PRMT R205, RZ, 0x7610, R205 ;  /* 0x00007610ffcd7816 */ /* 0x000fe400000000cd */
[----:B------:R-:W3:Y:S04]  /*dc60*/  LDL R142, [R1+0x7f4] ;  /* 0x0007f400018e7983 */ /* 0x000ee80000100800 */
[----:B------:R0:W3:Y:S02]  /*dc70*/  @!P0 LDG.E.U16 R183, desc[UR14][R6.64] ;  /* 0x0000000e06b78981 */ /* 0x0000e4000c1e1500 */
[----:B0-----:R-:W-:-:S02]  /*dc80*/  @!P0 IMAD.MOV.U32 R7, RZ, RZ, R145 ;  /* 0x000000ffff078224 */ /* 0x001fc400078e0091 */
        /* <DEDUP_REMOVED lines=14> */
[----:B------:R-:W-:Y:S01]  /*dd70*/  PRMT R203, RZ, 0x7610, R203 ;  /* 0x00007610ffcb7816 */ /* 0x000fe200000000cb */
[----:B------:R-:W-:Y:S04]  /*dd80*/  STL [R1+0x808], R3 ;  /* 0x0008080301007387 */ /* 0x000fe80000100800 */
[----:B------:R0:W3:Y:S04]  /*dd90*/  @!P0 LDG.E.U16 R204, desc[UR14][R6.64] ;  /* 0x0000000e06cc8981 */ /* 0x0000e8000c1e1500 */
[----:B------:R1:W-:Y:S04]  /*dda0*/  STS.U16 [R3+UR12+0x8000], R171 ;  /* 0x008000ab03007988 */ /* 0x0003e8000800040c */
[----:B------:R1:W-:Y:S01]  /*ddb0*/  STS.U16 [R3+UR12+0x8400], R165 ;  /* 0x008400a503007988 */ /* 0x0003e2000800040c */
[----:B0-----:R-:W-:-:S03]  /*ddc0*/  @!P0 IMAD.MOV.U32 R6, RZ, RZ, R144 ;  /* 0x000000ffff068224 */ /* 0x001fc600078e0090 */
[----:B------:R-:W3:Y:S01]  /*ddd0*/  LDL R144, [R1+0x388] ;  /* 0x0003880001907983 */ /* 0x000ee20000100800 */
[----:B-1----:R-:W-:-:S03]  /*dde0*/  PRMT R171, RZ, 0x7610, R171 ;  /* 0x00007610ffab7816 */ /* 0x002fc600000000ab */
[----:B------:R0:W-:Y:S01]  /*ddf0*/  STS.U16 [R3+UR12+0x8800], R158 ;  /* 0x0088009e03007988 */ /* 0x0001e2000800040c */
[----:B------:R-:W-:-:S03]  /*de00*/  PRMT R165, RZ, 0x7610, R165 ;  /* 0x00007610ffa57816 */ /* 0x000fc600000000a5 */
[----:B------:R1:W-:Y:S04]  /*de10*/  STS.U16 [R3+UR12+0x8c00], R152 ;  /* 0x008c009803007988 */ /* 0x0003e8000800040c */
[----:B------:R-:W-:Y:S04]  /*de20*/  STS.U16 [R3+UR12+0x9000], R18 ;  /* 0x0090001203007988 */ /* 0x000fe8000800040c */
[----:B------:R-:W-:Y:S04]  /*de30*/  STS.U16 [R3+UR12+0x9400], R10 ;  /* 0x0094000a03007988 */ /* 0x000fe8000800040c */
[----:B------:R-:W-:Y:S01]  /*de40*/  STS.U16 [R3+UR12+0x9800], R9 ;  /* 0x0098000903007988 */ /* 0x000fe2000800040c */
[----:B------:R-:W-:-:S03]  /*de50*/  @!P0 IMAD.MOV.U32 R7, RZ, RZ, R145 ;  /* 0x000000ffff078224 */ /* 0x000fc600078e0091 */
[----:B------:R-:W3:Y:S04]  /*de60*/  LDL R145, [R1+0x384] ;  /* 0x0003840001917983 */ /* 0x000ee80000100800 */
[----:B------:R0:W3:Y:S04]  /*de70*/  @!P0 LDG.E.U16 R203, desc[UR14][R6.64] ;  /* 0x0000000e06cb8981 */ /* 0x0000e8000c1e1500 */
[----:B------:R1:W-:Y:S04]  /*de80*/  STS.U16 [R3+UR12+0x9c00], R8 ;  /* 0x009c000803007988 */ /* 0x0003e8000800040c */
[----:B------:R-:W3:Y:S01]  /*de90*/  LDL R150, [R1+0x7f0] ;  /* 0x0007f00001967983 */ /* 0x000ee20000100800 */
[----:B0-----:R-:W-:-:S03]  /*dea0*/  @!P0 IMAD.MOV.U32 R6, RZ, RZ, R141 ;  /* 0x000000ffff068224 */ /* 0x001fc600078e008d */
[----:B------:R-:W3:Y:S01]  /*deb0*/  LDL R141, [R1+0x368] ;  /* 0x00036800018d7983 */ /* 0x000ee20000100800 */
[----:B------:R-:W-:Y:S02]  /*dec0*/  PRMT R158, RZ, 0x7610, R158 ;  /* 0x00007610ff9e7816 */ /* 0x000fe4000000009e */
[----:B-1----:R-:W-:Y:S01]  /*ded0*/  PRMT R152, RZ, 0x7610, R152 ;  /* 0x00007610ff987816 */ /* 0x002fe20000000098 */
[----:B------:R-:W3:Y:S01]  /*dee0*/  LDL R3, [R1+0x328] ;  /* 0x0003280001037983 */ /* 0x000ee20000100800 */
[----:B------:R-:W-:-:S03]  /*def0*/  @!P0 IMAD.MOV.U32 R7, RZ, RZ, R143 ;  /* 0x000000ffff078224 */ /* 0x000fc600078e008f */
[----:B------:R-:W3:Y:S04]  /*df00*/  LDL R143, [R1+0x364] ;  /* 0x00036400018f7983 */ /* 0x000ee80000100800 */
[----:B------:R2:W3:Y:S02]  /*df10*/  @!P0 LDG.E.U16 R171, desc[UR14][R6.64] ;  /* 0x0000000e06ab8981 */ /* 0x0004e4000c1e1500 */
[----:B--2---:R-:W-:Y:S02]  /*df20*/  @!P0 IMAD.MOV.U32 R6, RZ, RZ, R24 ;  /* 0x000000ffff068224 */ /* 0x004fe400078e0018 */
[----:B------:R-:W2:Y:S01]  /*df30*/  LDL R24, [R1+0x348] ;  /* 0x0003480001187983 */ /* 0x000ea20000100800 */
[----:B----4-:R-:W-:-:S03]  /*df40*/  @!P0 IMAD.MOV.U32 R7, RZ, RZ, R25 ;  /* 0x000000ffff078224 */ /* 0x010fc600078e0019 */
[----:B------:R-:W4:Y:S04]  /*df50*/  LDL R25, [R1+0x344] ;  /* 0x0003440001197983 */ /* 0x000f280000100800 */
[----:B------:R3:W4:Y:S02]  /*df60*/  @!P0 LDG.E.U16 R165, desc[UR14][R6.64] ;  /* 0x0000000e06a58981 */ /* 0x000724000c1e1500 */
[----:B---3--:R-:W-:Y:S02]  /*df70*/  @!P0 IMAD.MOV.U32 R6, RZ, RZ, R4 ;  /* 0x000000ffff068224 */ /* 0x008fe400078e0004 */
[----:B------:R-:W3:Y:S01]  /*df80*/  LDL R4, [R1+0x324] ;  /* 0x0003240001047983 */ /* 0x000ee20000100800 */
[----:B------:R-:W-:-:S05]  /*df90*/  @!P0 IMAD.MOV.U32 R7, RZ, RZ, R146 ;  /* 0x000000ffff078224 */ /* 0x000fca00078e0092 */
[----:B------:R0:W3:Y:S01]  /*dfa0*/  @!P0 LDG.E.U16 R158, desc[UR14][R6.64] ;  /* 0x0000000e069e8981 */ /* 0x0000e2000c1e1500 */
[----:B------:R-:W-:Y:S01]  /*dfb0*/  PRMT R18, RZ, 0x7610, R18 ;  /* 0x00007610ff127816 */ /* 0x000fe20000000012 */
[----:B0-----:R-:W-:Y:S02]  /*dfc0*/  @!P0 IMAD.MOV.U32 R6, RZ, RZ, R144 ;  /* 0x000000ffff068224 */ /* 0x001fe400078e0090 */
[----:B------:R-:W-:-:S05]  /*dfd0*/  @!P0 IMAD.MOV.U32 R7, RZ, RZ, R145 ;  /* 0x000000ffff078224 */ /* 0x000fca00078e0091 */
[----:B------:R0:W3:Y:S01]  /*dfe0*/  @!P0 LDG.E.U16 R152, desc[UR14][R6.64] ;  /* 0x0000000e06988981 */ /* 0x0000e2000c1e1500 */
[----:B------:R-:W-:Y:S01]  /*dff0*/  PRMT R10, RZ, 0x7610, R10 ;  /* 0x00007610ff0a7816 */ /* 0x000fe2000000000a */
[----:B0-----:R-:W-:Y:S02]  /*e000*/  @!P0 IMAD.MOV.U32 R6, RZ, RZ, R141 ;  /* 0x000000ffff068224 */ /* 0x001fe400078e008d */
        /* <DEDUP_REMOVED lines=8> */
[----:B------:R3:W4:Y:S04]  /*e090*/  @!P0 LDG.E.U16 R10, desc[UR14][R6.64] ;  /* 0x0000000e060a8981 */ /* 0x000728000c1e1500 */
[----:B------:R-:W4:Y:S01]  /*e0a0*/  LDL.LU R151, [R1+0x2c4] ;  /* 0x0002c40001977983 */ /* 0x000f220000300800 */
[----:B---3--:R-:W-:-:S03]  /*e0b0*/  @!P0 IMAD.MOV.U32 R7, RZ, RZ, R4 ;  /* 0x000000ffff078224 */ /* 0x008fc600078e0004 */
[----:B------:R-:W3:Y:S01]  /*e0c0*/  LDL R4, [R1+0x2c8] ;  /* 0x0002c80001047983 */ /* 0x000ee20000100800 */
[----:B------:R-:W-:Y:S01]  /*e0d0*/  PRMT R9, RZ, 0x7610, R9 ;  /* 0x00007610ff097816 */ /* 0x000fe20000000009 */
[----:B------:R-:W-:Y:S02]  /*e0e0*/  @!P0 IMAD.MOV.U32 R6, RZ, RZ, R3 ;  /* 0x000000ffff068224 */ /* 0x000fe400078e0003 */
[----:B------:R-:W-:Y:S04]  /*e0f0*/  STS.U16 [R142+UR12+0x8080], R182 ;  /* 0x008080b68e007988 */ /* 0x000fe8000800040c */
[----:B------:R-:W-:Y:S04]  /*e100*/  STS.U16 [R142+UR12+0x8480], R170 ;  /* 0x008480aa8e007988 */ /* 0x000fe8000800040c */
[----:B------:R-:W-:Y:S01]  /*e110*/  STS.U16 [R142+UR12+0x8880], R164 ;  /* 0x008880a48e007988 */ /* 0x000fe2000800040c */
[----:B------:R-:W-:-:S03]  /*e120*/  PRMT R8, RZ, 0x7610, R8 ;  /* 0x00007610ff087816 */ /* 0x000fc60000000008 */
[----:B------:R-:W-:Y:S04]  /*e130*/  STS.U16 [R142+UR12+0x8c80], R159 ;  /* 0x008c809f8e007988 */ /* 0x000fe8000800040c */
[----:B------:R-:W-:Y:S04]  /*e140*/  STS.U16 [R142+UR12+0x9080], R23 ;  /* 0x009080178e007988 */ /* 0x000fe8000800040c */
[----:B------:R-:W-:Y:S04]  /*e150*/  STS.U16 [R142+UR12+0x9480], R17 ;  /* 0x009480118e007988 */ /* 0x000fe8000800040c */
[----:B------:R-:W-:Y:S04]  /*e160*/  STS.U16 [R142+UR12+0x9880], R16 ;  /* 0x009880108e007988 */ /* 0x000fe8000800040c */
[----:B------:R0:W3:Y:S04]  /*e170*/  @!P0 LDG.E.U16 R9, desc[UR14][R6.64] ;  /* 0x0000000e06098981 */ /* 0x0000e8000c1e1500 */
[----:B------:R-:W3:Y:S04]  /*e180*/  LDL.LU R148, [R1+0x2a4] ;  /* 0x0002a40001947983 */ /* 0x000ee80000300800 */
[----:B------:R1:W-:Y:S01]  /*e190*/  STS.U16 [R142+UR12+0x9c80], R14 ;  /* 0x009c800e8e007988 */ /* 0x0003e2000800040c */
[----:B0-----:R-:W-:-:S03]  /*e1a0*/  @!P0 IMAD.MOV.U32 R6, RZ, RZ, R141 ;  /* 0x000000ffff068224 */ /* 0x001fc600078e008d */
[----:B-1----:R-:W3:Y:S01]  /*e1b0*/  LDL.LU R142, [R1+0x2a8] ;  /* 0x0002a800018e7983 */ /* 0x002ee20000300800 */
[----:B------:R-:W-:-:S03]  /*e1c0*/  PRMT R170, RZ, 0x7610, R170 ;  /* 0x00007610ffaa7816 */ /* 0x000fc600000000aa */
[----:B------:R-:W3:Y:S01]  /*e1d0*/  LDL.LU R3, [R1+0x224] ;  /* 0x0002240001037983 */ /* 0x000ee20000300800 */
[----:B------:R-:W-:-:S03]  /*e1e0*/  @!P0 IMAD.MOV.U32 R7, RZ, RZ, R143 ;  /* 0x000000ffff078224 */ /* 0x000fc600078e008f */
[----:B------:R-:W3:Y:S04]  /*e1f0*/  LDL.LU R149, [R1+0x288] ;  /* 0x0002880001957983 */ /* 0x000ee80000300800 */
[----:B------:R2:W3:Y:S02]  /*e200*/  @!P0 LDG.E.U16 R8, desc[UR14][R6.64] ;  /* 0x0000000e06088981 */ /* 0x0004e4000c1e1500 */
[----:B--2---:R-:W-:Y:S02]  /*e210*/  @!P0 IMAD.MOV.U32 R6, RZ, RZ, R24 ;  /* 0x000000ffff068224 */ /* 0x004fe400078e0018 */
[----:B------:R-:W2:Y:S04]  /*e220*/  LDL.LU R24, [R1+0x284] ;  /* 0x0002840001187983 */ /* 0x000ea80000300800 */
[----:B------:R-:W2:Y:S04]  /*e230*/  LDL.LU R143, [R1+0x264] ;  /* 0x00026400018f7983 */ /* 0x000ea80000300800 */
[----:B------:R-:W2:Y:S04]  /*e240*/  LDL.LU R144, [R1+0x268] ;  /* 0x0002680001907983 */ /* 0x000ea80000300800 */
[----:B------:R-:W2:Y:S04]  /*e250*/  LDL R147, [R1+0x204] ;  /* 0x0002040001937983 */ /* 0x000ea80000100800 */
[----:B------:R-:W2:Y:S04]  /*e260*/  LDL R141, [R1+0x208] ;  /* 0x00020800018d7983 */ /* 0x000ea80000100800 */
[----:B------:R-:W2:Y:S04]  /*e270*/  LDL R235, [R1+0x5a8] ;  /* 0x0005a80001eb7983 */ /* 0x000ea80000100800 */
[----:B------:R-:W2:Y:S01]  /*e280*/  LDL R146, [R1+0x7ec] ;  /* 0x0007ec0001927983 */ /* 0x000ea20000100800 */
[----:B----4-:R-:W-:-:S05]  /*e290*/  @!P0 IMAD.MOV.U32 R7, RZ, RZ, R25 ;  /* 0x000000ffff078224 */ /* 0x010fca00078e0019 */
[----:B------:R3:W4:Y:S02]  /*e2a0*/  @!P0 LDG.E.U16 R170, desc[UR14][R6.64] ;  /* 0x0000000e06aa8981 */ /* 0x000724000c1e1500 */
[----:B---3--:R-:W-:Y:S02]  /*e2b0*/  @!P0 IMAD.MOV.U32 R6, RZ, RZ, R4 ;  /* 0x000000ffff068224 */ /* 0x008fe400078e0004 */
[----:B------:R-:W3:Y:S04]  /*e2c0*/  LDL R4, [R1+0x7b8] ;  /* 0x0007b80001047983 */ /* 0x000ee80000100800 */
[----:B------:R-:W4:Y:S04]  /*e2d0*/  LDL.LU R25, [R1+0x248] ;  /* 0x0002480001197983 */ /* 0x000f280000300800 */
[----:B------:R-:W3:Y:S04]  /*e2e0*/  LDL.LU R248, [R1+0x228] ;  /* 0x0002280001f87983 */ /* 0x000ee80000300800 */
[----:B------:R-:W3:Y:S01]  /*e2f0*/  LDL.LU R145, [R1+0x244] ;  /* 0x0002440001917983 */ /* 0x000ee20000300800 */
[----:B------:R-:W-:Y:S01]  /*e300*/  PRMT R164, RZ, 0x7610, R164 ;  /* 0x00007610ffa47816 */ /* 0x000fe200000000a4 */
[----:B------:R-:W-:Y:S01]  /*e310*/  @!P0 IMAD.MOV.U32 R7, RZ, RZ, R151 ;  /* 0x000000ffff078224 */ /* 0x000fe200078e0097 */
[----:B------:R-:W-:-:S04]  /*e320*/  PRMT R159, RZ, 0x7610, R159 ;  /* 0x00007610ff9f7816 */ /* 0x000fc8000000009f */
[----:B------:R0:W3:Y:S01]  /*e330*/  @!P0 LDG.E.U16 R164, desc[UR14][R6.64] ;  /* 0x0000000e06a48981 */ /* 0x0000e2000c1e1500 */
[----:B------:R-:W-:Y:S02]  /*e340*/  PRMT R23, RZ, 0x7610, R23 ;  /* 0x00007610ff177816 */ /* 0x000fe40000000017 */
[----:B------:R-:W-:Y:S01]  /*e350*/  PRMT R17, RZ, 0x7610, R17 ;  /* 0x00007610ff117816 */ /* 0x000fe20000000011 */
[----:B0-----:R-:W-:Y:S02]  /*e360*/  @!P0 IMAD.MOV.U32 R7, RZ, RZ, R148 ;  /* 0x000000ffff078224 */ /* 0x001fe400078e0094 */
[----:B------:R-:W-:-:S05]  /*e370*/  @!P0 IMAD.MOV.U32 R6, RZ, RZ, R142 ;  /* 0x000000ffff068224 */ /* 0x000fca00078e008e */
[----:B------:R0:W3:Y:S02]  /*e380*/  @!P0 LDG.E.U16 R159, desc[UR14][R6.64] ;  /* 0x0000000e069f8981 */ /* 0x0000e4000c1e1500 */
[----:B0-----:R-:W-:Y:S02]  /*e390*/  @!P0 IMAD.MOV.U32 R6, RZ, RZ, R149 ;  /* 0x000000ffff068224 */ /* 0x001fe400078e0095 */
[----:B------:R-:W-:Y:S01]  /*e3a0*/  STS.U16 [R150+UR12+0x8100], R192 ;  /* 0x008100c096007988 */ /* 0x000fe2000800040c */
[----:B------:R-:W-:-:S03]  /*e3b0*/  PRMT R16, RZ, 0x7610, R16 ;  /* 0x00007610ff107816 */ /* 0x000fc60000000010 */
[----:B------:R-:W-:Y:S04]  /*e3c0*/  STL [R1+0x80c], R3 ;  /* 0x00080c0301007387 */ /* 0x000fe80000100800 */
[----:B------:R-:W-:Y:S04]  /*e3d0*/  STS.U16 [R150+UR12+0x8500], R188 ;  /* 0x008500bc96007988 */ /* 0x000fe8000800040c */
[----:B------:R-:W3:Y:S04]  /*e3e0*/  LDL R153, [R1+0x59c] ;  /* 0x00059c0001997983 */ /* 0x000ee80000100800 */
[----:B------:R-:W-:Y:S01]  /*e3f0*/  STS.U16 [R150+UR12+0x8900], R177 ;  /* 0x008900b196007988 */ /* 0x000fe2000800040c */
[----:B------:R-:W-:-:S03]  /*e400*/  PRMT R14, RZ, 0x7610, R14 ;  /* 0x00007610ff0e7816 */ /* 0x000fc6000000000e */
[----:B------:R-:W-:Y:S04]  /*e410*/  STS.U16 [R150+UR12+0x8d00], R163 ;  /* 0x008d00a396007988 */ /* 0x000fe8000800040c */
[----:B------:R-:W-:Y:S04]  /*e420*/  STS.U16 [R150+UR12+0x9100], R156 ;  /* 0x0091009c96007988 */ /* 0x000fe8000800040c */
[----:B------:R-:W-:Y:S04]  /*e430*/  STS.U16 [R150+UR12+0x9500], R20 ;  /* 0x0095001496007988 */ /* 0x000fe8000800040c */
[----:B------:R-:W-:Y:S04]  /*e440*/  STS.U16 [R150+UR12+0x9900], R15 ;  /* 0x0099000f96007988 */ /* 0x000fe8000800040c */
[----:B------:R0:W-:Y:S04]  /*e450*/  STS.U16 [R150+UR12+0x9d00], R11 ;  /* 0x009d000b96007988 */ /* 0x0001e8000800040c */
[----:B0-----:R-:W3:Y:S01]  /*e460*/  LDL R150, [R1+0x5a0] ;  /* 0x0005a00001967983 */ /* 0x001ee20000100800 */
[----:B--2---:R-:W-:-:S05]  /*e470*/  @!P0 IMAD.MOV.U32 R7, RZ, RZ, R24 ;  /* 0x000000ffff078224 */ /* 0x004fca00078e0018 */
[----:B------:R0:W2:Y:S02]  /*e480*/  @!P0 LDG.E.U16 R23, desc[UR14][R6.64] ;  /* 0x0000000e06178981 */ /* 0x0000a4000c1e1500 */
[----:B0-----:R-:W-:Y:S02]  /*e490*/  @!P0 IMAD.MOV.U32 R6, RZ, RZ, R144 ;  /* 0x000000ffff068224 */ /* 0x001fe400078e0090 */
[----:B------:R-:W-:-:S05]  /*e4a0*/  @!P0 IMAD.MOV.U32 R7, RZ, RZ, R143 ;  /* 0x000000ffff078224 */ /* 0x000fca00078e008f */
[----:B------:R4:W2:Y:S02]  /*e4b0*/  @!P0 LDG.E.U16 R17, desc[UR14][R6.64] ;  /* 0x0000000e06118981 */ /* 0x0008a4000c1e1500 */
[----:B----4-:R-:W-:Y:S02]  /*e4c0*/  @!P0 IMAD.MOV.U32 R6, RZ, RZ, R25 ;  /* 0x000000ffff068224 */ /* 0x010fe400078e0019 */
[----:B---3--:R-:W-:-:S05]  /*e4d0*/  @!P0 IMAD.MOV.U32 R7, RZ, RZ, R145 ;  /* 0x000000ffff078224 */ /* 0x008fca00078e0091 */
[----:B------:R0:W3:Y:S02]  /*e4e0*/  @!P0 LDG.E.U16 R16, desc[UR14][R6.64] ;  /* 0x0000000e06108981 */ /* 0x0000e4000c1e1500 */
[----:B0-----:R-:W-:Y:S02]  /*e4f0*/  @!P0 IMAD.MOV.U32 R6, RZ, RZ, R248 ;  /* 0x000000ffff068224 */ /* 0x001fe400078e00f8 */
[----:B------:R-:W-:-:S05]  /*e500*/  @!P0 IMAD.MOV.U32 R7, RZ, RZ, R3 ;  /* 0x000000ffff078224 */ /* 0x000fca00078e0003 */
[----:B------:R0:W4:Y:S02]  /*e510*/  @!P0 LDG.E.U16 R14, desc[UR14][R6.64] ;  /* 0x0000000e060e8981 */ /* 0x000124000c1e1500 */
[----:B0-----:R-:W-:Y:S02]  /*e520*/  @!P0 IMAD.MOV.U32 R7, RZ, RZ, R147 ;  /* 0x000000ffff078224 */ /* 0x001fe400078e0093 */
[----:B------:R-:W2:Y:S01]  /*e530*/  LDL R147, [R1+0x57c] ;  /* 0x00057c0001937983 */ /* 0x000ea20000100800 */
[----:B------:R-:W-:Y:S01]  /*e540*/  PRMT R11, RZ, 0x7610, R11 ;  /* 0x00007610ff0b7816 */ /* 0x000fe2000000000b */
[----:B------:R-:W-:Y:S01]  /*e550*/  @!P0 IMAD.MOV.U32 R6, RZ, RZ, R141 ;  /* 0x000000ffff068224 */ /* 0x000fe200078e008d */
[----:B------:R-:W-:Y:S01]  /*e560*/  PRMT R15, RZ, 0x7610, R15 ;  /* 0x00007610ff0f7816 */ /* 0x000fe2000000000f */
[----:B------:R-:W3:Y:S04]  /*e570*/  LDL R141, [R1+0x580] ;  /* 0x00058000018d7983 */ /* 0x000ee80000100800 */
[----:B------:R0:W4:Y:S04]  /*e580*/  @!P0 LDG.E.U16 R11, desc[UR14][R6.64] ;  /* 0x0000000e060b8981 */ /* 0x000128000c1e1500 */
[----:B------:R-:W-:Y:S01]  /*e590*/  STL [R1+0x814], R247 ;  /* 0x000814f701007387 */ /* 0x000fe20000100800 */
[----:B0-----:R-:W-:-:S02]  /*e5a0*/  @!P0 IMAD.MOV.U32 R6, RZ, RZ, R247 ;  /* 0x000000ffff068224 */ /* 0x001fc400078e00f7 */
[----:B------:R-:W-:Y:S01]  /*e5b0*/  @!P0 IMAD.MOV.U32 R7, RZ, RZ, R246 ;  /* 0x000000ffff078224 */ /* 0x000fe200078e00f6 */
[----:B------:R-:W-:Y:S04]  /*e5c0*/  STL [R1+0x810], R246 ;  /* 0x000810f601007387 */ /* 0x000fe80000100800 */
[----:B------:R0:W4:Y:S01]  /*e5d0*/  @!P0 LDG.E.U16 R15, desc[UR14][R6.64] ;  /* 0x0000000e060f8981 */ /* 0x000122000c1e1500 */
[----:B------:R-:W-:-:S03]  /*e5e0*/  PRMT R211, RZ, 0x7610, R211 ;  /* 0x00007610ffd37816 */ /* 0x000fc600000000d3 */
[----:B------:R-:W4:Y:S01]  /*e5f0*/  LDL R3, [R1+0x560] ;  /* 0x0005600001037983 */ /* 0x000f220000100800 */
[----:B------:R-:W-:Y:S02]  /*e600*/  PRMT R210, RZ, 0x7610, R210 ;  /* 0x00007610ffd27816 */ /* 0x000fe400000000d2 */
[----:B------:R-:W-:Y:S02]  /*e610*/  PRMT R209, RZ, 0x7610, R209 ;  /* 0x00007610ffd17816 */ /* 0x000fe400000000d1 */
[----:B------:R-:W-:Y:S01]  /*e620*/  PRMT R156, RZ, 0x7610, R156 ;  /* 0x00007610ff9c7816 */ /* 0x000fe2000000009c */
[----:B0-----:R-:W-:Y:S01]  /*e630*/  @!P0 IMAD.MOV.U32 R6, RZ, RZ, R4 ;  /* 0x000000ffff068224 */ /* 0x001fe200078e0004 */
[----:B------:R-:W-:Y:S04]  /*e640*/  STS.U16 [R146+UR12+0x8180], R196 ;  /* 0x008180c492007988 */ /* 0x000fe8000800040c */
[----:B------:R-:W4:Y:S01]  /*e650*/  LDL R4, [R1+0x55c] ;  /* 0x00055c0001047983 */ /* 0x000f220000100800 */
[----:B------:R-:W-:-:S03]  /*e660*/  @!P0 IMAD.MOV.U32 R7, RZ, RZ, R235 ;  /* 0x000000ffff078224 */ /* 0x000fc600078e00eb */
[----:B------:R-:W-:Y:S04]  /*e670*/  STS.U16 [R146+UR12+0x8580], R194 ;  /* 0x008580c292007988 */ /* 0x000fe8000800040c */
[----:B------:R0:W4:Y:S04]  /*e680*/  @!P0 LDG.E.U16 R211, desc[UR14][R6.64] ;  /* 0x0000000e06d38981 */ /* 0x000128000c1e1500 */
[----:B------:R-:W4:Y:S01]  /*e690*/  LDL R235, [R1+0x4dc] ;  /* 0x0004dc0001eb7983 */ /* 0x000f220000100800 */
[----:B------:R-:W-:-:S03]  /*e6a0*/  PRMT R20, RZ, 0x7610, R20 ;  /* 0x00007610ff147816 */ /* 0x000fc60000000014 */
[----:B------:R-:W4:Y:S01]  /*e6b0*/  LDL R240, [R1+0x7e8] ;  /* 0x0007e80001f07983 */ /* 0x000f220000100800 */
[----:B0-----:R-:W-:-:S03]  /*e6c0*/  @!P0 IMAD.MOV.U32 R7, RZ, RZ, R153 ;  /* 0x000000ffff078224 */ /* 0x001fc600078e0099 */
[----:B------:R-:W4:Y:S01]  /*e6d0*/  LDL R153, [R1+0x53c] ;  /* 0x00053c0001997983 */ /* 0x000f220000100800 */
[----:B------:R-:W-:-:S03]  /*e6e0*/  @!P0 IMAD.MOV.U32 R6, RZ, RZ, R150 ;  /* 0x000000ffff068224 */ /* 0x000fc600078e0096 */
[----:B------:R-:W4:Y:S04]  /*e6f0*/  LDL R150, [R1+0x540] ;  /* 0x0005400001967983 */ /* 0x000f280000100800 */
[----:B------:R2:W4:Y:S02]  /*e700*/  @!P0 LDG.E.U16 R210, desc[UR14][R6.64] ;  /* 0x0000000e06d28981 */ /* 0x000524000c1e1500 */
[----:B--2---:R-:W-:Y:S02]  /*e710*/  @!P0 IMAD.MOV.U32 R7, RZ, RZ, R147 ;  /* 0x000000ffff078224 */ /* 0x004fe400078e0093 */
[----:B------:R-:W2:Y:S01]  /*e720*/  LDL R147, [R1+0x51c] ;  /* 0x00051c0001937983 */ /* 0x000ea20000100800 */
[----:B---3--:R-:W-:-:S03]  /*e730*/  @!P0 IMAD.MOV.U32 R6, RZ, RZ, R141 ;  /* 0x000000ffff068224 */ /* 0x008fc600078e008d */
[----:B------:R-:W3:Y:S04]  /*e740*/  LDL R141, [R1+0x520] ;  /* 0x00052000018d7983 */ /* 0x000ee80000100800 */
[----:B------:R4:W3:Y:S04]  /*e750*/  @!P0 LDG.E.U16 R209, desc[UR14][R6.64] ;  /* 0x0000000e06d18981 */ /* 0x0008e8000c1e1500 */
[----:B------:R-:W-:Y:S04]  /*e760*/  STS.U16 [R146+UR12+0x8980], R191 ;  /* 0x008980bf92007988 */ /* 0x000fe8000800040c */
[----:B------:R-:W-:Y:S01]  /*e770*/  STS.U16 [R146+UR12+0x8d80], R169 ;  /* 0x008d80a992007988 */ /* 0x000fe2000800040c */
[----:B----4-:R-:W-:-:S03]  /*e780*/  @!P0 IMAD.MOV.U32 R6, RZ, RZ, R3 ;  /* 0x000000ffff068224 */ /* 0x010fc600078e0003 */
[----:B------:R-:W4:Y:S01]  /*e790*/  LDL R3, [R1+0x500] ;  /* 0x0005000001037983 */ /* 0x000f220000100800 */
[----:B------:R-:W-:-:S03]  /*e7a0*/  @!P0 IMAD.MOV.U32 R7, RZ, RZ, R4 ;  /* 0x000000ffff078224 */ /* 0x000fc600078e0004 */
[----:B------:R-:W4:Y:S04]  /*e7b0*/  LDL R4, [R1+0x4fc] ;  /* 0x0004fc0001047983 */ /* 0x000f280000100800 */
[----:B------:R0:W4:Y:S04]  /*e7c0*/  @!P0 LDG.E.U16 R156, desc[UR14][R6.64] ;  /* 0x0000000e069c8981 */ /* 0x000128000c1e1500 */
[----:B------:R-:W-:Y:S04]  /*e7d0*/  STS.U16 [R146+UR12+0x9180], R162 ;  /* 0x009180a292007988 */ /* 0x000fe8000800040c */
[----:B------:R1:W-:Y:S01]  /*e7e0*/  STS.U16 [R146+UR12+0x9580], R154 ;  /* 0x0095809a92007988 */ /* 0x0003e2000800040c */
[----:B0-----:R-:W-:-:S03]  /*e7f0*/  @!P0 IMAD.MOV.U32 R7, RZ, RZ, R153 ;  /* 0x000000ffff078224 */ /* 0x001fc600078e0099 */
[----:B------:R-:W4:Y:S01]  /*e800*/  LDL R153, [R1+0x4e0] ;  /* 0x0004e00001997983 */ /* 0x000f220000100800 */
[----:B-1----:R-:W-:Y:S01]  /*e810*/  PRMT R154, RZ, 0x7610, R154 ;  /* 0x00007610ff9a7816 */ /* 0x002fe2000000009a */
[----:B------:R-:W-:Y:S02]  /*e820*/  @!P0 IMAD.MOV.U32 R6, RZ, RZ, R150 ;  /* 0x000000ffff068224 */ /* 0x000fe400078e0096 */
[----:B------:R-:W4:Y:S04]  /*e830*/  LDL R150, [R1+0x4bc] ;  /* 0x0004bc0001967983 */ /* 0x000f280000100800 */
[----:B------:R2:W4:Y:S02]  /*e840*/  @!P0 LDG.E.U16 R154, desc[UR14][R6.64] ;  /* 0x0000000e069a8981 */ /* 0x000524000c1e1500 */
[----:B--2---:R-:W-:-:S02]  /*e850*/  @!P0 IMAD.MOV.U32 R7, RZ, RZ, R147 ;  /* 0x000000ffff078224 */ /* 0x004fc400078e0093 */
[----:B------:R-:W2:Y:S01]  /*e860*/  LDL R147, [R1+0x4c0] ;  /* 0x0004c00001937983 */ /* 0x000ea20000100800 */
[----:B---3--:R-:W-:-:S03]  /*e870*/  @!P0 IMAD.MOV.U32 R6, RZ, RZ, R141 ;  /* 0x000000ffff068224 */ /* 0x008fc600078e008d */
[----:B------:R-:W-:Y:S04]  /*e880*/  STS.U16 [R146+UR12+0x9980], R21 ;  /* 0x0099801592007988 */ /* 0x000fe8000800040c */
[----:B------:R0:W-:Y:S04]  /*e890*/  STS.U16 [R146+UR12+0x9d80], R19 ;  /* 0x009d801392007988 */ /* 0x0001e8000800040c */
[----:B------:R-:W3:Y:S04]  /*e8a0*/  LDL R141, [R1+0x4a0] ;  /* 0x0004a000018d7983 */ /* 0x000ee80000100800 */
[----:B------:R4:W3:Y:S04]  /*e8b0*/  @!P0 LDG.E.U16 R20, desc[UR14][R6.64] ;  /* 0x0000000e06148981 */ /* 0x0008e8000c1e1500 */
[----:B0-----:R-:W3:Y:S01]  /*e8c0*/  LDL R146, [R1+0x49c] ;  /* 0x00049c0001927983 */ /* 0x001ee20000100800 */
[----:B------:R-:W-:Y:S01]  /*e8d0*/  PRMT R19, RZ, 0x7610, R19 ;  /* 0x00007610ff137816 */ /* 0x000fe20000000013 */
[----:B----4-:R-:W-:-:S02]  /*e8e0*/  @!P0 IMAD.MOV.U32 R6, RZ, RZ, R3 ;  /* 0x000000ffff068224 */ /* 0x010fc400078e0003 */
[----:B------:R-:W4:Y:S01]  /*e8f0*/  LDL R3, [R1+0x480] ;  /* 0x0004800001037983 */ /* 0x000f220000100800 */
[----:B------:R-:W-:-:S03]  /*e900*/  @!P0 IMAD.MOV.U32 R7, RZ, RZ, R4 ;  /* 0x000000ffff078224 */ /* 0x000fc600078e0004 */
[----:B------:R-:W4:Y:S01]  /*e910*/  LDL R4, [R1+0x47c] ;  /* 0x00047c0001047983 */ /* 0x000f220000100800 */
[----:B------:R-:W-:-:S03]  /*e920*/  PRMT R21, RZ, 0x7610, R21 ;  /* 0x00007610ff157816 */ /* 0x000fc60000000015 */
[----:B------:R0:W4:Y:S02]  /*e930*/  @!P0 LDG.E.U16 R19, desc[UR14][R6.64] ;  /* 0x0000000e06138981 */ /* 0x000124000c1e1500 */
[----:B0-----:R-:W-:Y:S02]  /*e940*/  @!P0 IMAD.MOV.U32 R7, RZ, RZ, R235 ;  /* 0x000000ffff078224 */ /* 0x001fe400078e00eb */
[----:B------:R-:W-:Y:S02]  /*e950*/  @!P0 IMAD.MOV.U32 R6, RZ, RZ, R153 ;  /* 0x000000ffff068224 */ /* 0x000fe400078e0099 */
[----:B------:R-:W4:Y:S04]  /*e960*/  LDL.LU R153, [R1+0x460] ;  /* 0x0004600001997983 */ /* 0x000f280000300800 */
[----:B------:R-:W4:Y:S04]  /*e970*/  LDL R241, [R1+0x45c] ;  /* 0x00045c0001f17983 */ /* 0x000f280000100800 */
[----:B------:R0:W4:Y:S04]  /*e980*/  @!P0 LDG.E.U16 R21, desc[UR14][R6.64] ;  /* 0x0000000e06158981 */ /* 0x000128000c1e1500 */
[----:B------:R-:W4:Y:S01]  /*e990*/  LDL R235, [R1+0x43c] ;  /* 0x00043c0001eb7983 */ /* 0x000f220000100800 */
[----:B0-----:R-:W-:-:S03]  /*e9a0*/  @!P0 IMAD.MOV.U32 R7, RZ, RZ, R150 ;  /* 0x000000ffff078224 */ /* 0x001fc600078e0096 */
[----:B------:R-:W4:Y:S01]  /*e9b0*/  LDL R150, [R1+0x440] ;  /* 0x0004400001967983 */ /* 0x000f220000100800 */
[----:B--2---:R-:W-:-:S03]  /*e9c0*/  @!P0 IMAD.MOV.U32 R6, RZ, RZ, R147 ;  /* 0x000000ffff068224 */ /* 0x004fc600078e0093 */
[----:B------:R-:W2:Y:S01]  /*e9d0*/  LDL R147, [R1+0x41c] ;  /* 0x00041c0001937983 */ /* 0x000ea20000100800 */
[----:B------:R-:W-:Y:S02]  /*e9e0*/  PRMT R213, RZ, 0x7610, R213 ;  /* 0x00007610ffd57816 */ /* 0x000fe400000000d5 */
[----:B------:R-:W-:-:S04]  /*e9f0*/  PRMT R219, RZ, 0x7610, R219 ;  /* 0x00007610ffdb7816 */ /* 0x000fc800000000db */
[----:B------:R3:W2:Y:S02]  /*ea00*/  @!P0 LDG.E.U16 R213, desc[UR14][R6.64] ;  /* 0x0000000e06d58981 */ /* 0x0006a4000c1e1500 */
[----:B---3--:R-:W-:Y:S02]  /*ea10*/  @!P0 IMAD.MOV.U32 R6, RZ, RZ, R141 ;  /* 0x000000ffff068224 */ /* 0x008fe400078e008d */
[----:B------:R-:W-:Y:S01]  /*ea20*/  @!P0 IMAD.MOV.U32 R7, RZ, RZ, R146 ;  /* 0x000000ffff078224 */ /* 0x000fe200078e0092 */
[----:B------:R-:W-:Y:S01]  /*ea30*/  PRMT R218, RZ, 0x7610, R218 ;  /* 0x00007610ffda7816 */ /* 0x000fe200000000da */
[----:B------:R-:W3:Y:S04]  /*ea40*/  LDL R141, [R1+0x400] ;  /* 0x00040000018d7983 */ /* 0x000ee80000100800 */
[----:B------:R4:W3:Y:S01]  /*ea50*/  @!P0 LDG.E.U16 R219, desc[UR14][R6.64] ;  /* 0x0000000e06db8981 */ /* 0x0008e2000c1e1500 */
[----:B------:R-:W-:-:S03]  /*ea60*/  PRMT R217, RZ, 0x7610, R217 ;  /* 0x00007610ffd97816 */ /* 0x000fc600000000d9 */
[----:B------:R-:W3:Y:S01]  /*ea70*/  LDL R146, [R1+0x3fc] ;  /* 0x0003fc0001927983 */ /* 0x000ee20000100800 */
[----:B----4-:R-:W-:-:S03]  /*ea80*/  @!P0 IMAD.MOV.U32 R7, RZ, RZ, R4 ;  /* 0x000000ffff078224 */ /* 0x010fc600078e0004 */
[----:B------:R-:W4:Y:S01]  /*ea90*/  LDL R4, [R1+0x420] ;  /* 0x0004200001047983 */ /* 0x000f220000100800 */
[----:B------:R-:W-:Y:S01]  /*eaa0*/  @!P0 IMAD.MOV.U32 R6, RZ, RZ, R3 ;  /* 0x000000ffff068224 */ /* 0x000fe200078e0003 */
[----:B------:R-:W-:Y:S02]  /*eab0*/  PRMT R216, RZ, 0x7610, R216 ;  /* 0x00007610ffd87816 */ /* 0x000fe400000000d8 */
[----:B------:R-:W-:Y:S04]  /*eac0*/  STS.U16 [R240+UR12+0x8200], R200 ;  /* 0x008200c8f0007988 */ /* 0x000fe8000800040c */
[----:B------:R0:W3:Y:S01]  /*ead0*/  @!P0 LDG.E.U16 R218, desc[UR14][R6.64] ;  /* 0x0000000e06da8981 */ /* 0x0000e2000c1e1500 */
[----:B------:R-:W-:Y:S02]  /*eae0*/  PRMT R215, RZ, 0x7610, R215 ;  /* 0x00007610ffd77816 */ /* 0x000fe400000000d7 */
[----:B------:R-:W-:Y:S01]  /*eaf0*/  PRMT R214, RZ, 0x7610, R214 ;  /* 0x00007610ffd67816 */ /* 0x000fe200000000d6 */
[----:B------:R-:W3:Y:S01]  /*eb00*/  LDL R3, [R1+0x7e4] ;  /* 0x0007e40001037983 */ /* 0x000ee20000100800 */
[----:B0-----:R-:W-:-:S02]  /*eb10*/  @!P0 IMAD.MOV.U32 R6, RZ, RZ, R153 ;  /* 0x000000ffff068224 */ /* 0x001fc400078e0099 */
[----:B------:R-:W-:Y:S01]  /*eb20*/  @!P0 IMAD.MOV.U32 R7, RZ, RZ, R241 ;  /* 0x000000ffff078224 */ /* 0x000fe200078e00f1 */
[----:B------:R-:W-:Y:S04]  /*eb30*/  STS.U16 [R240+UR12+0x8600], R198 ;  /* 0x008600c6f0007988 */ /* 0x000fe8000800040c */
[----:B------:R0:W3:Y:S04]  /*eb40*/  @!P0 LDG.E.U16 R217, desc[UR14][R6.64] ;  /* 0x0000000e06d98981 */ /* 0x0000e8000c1e1500 */
[----:B------:R-:W3:Y:S01]  /*eb50*/  LDL R241, [R1+0x39c] ;  /* 0x00039c0001f17983 */ /* 0x000ee20000100800 */
[----:B0-----:R-:W-:-:S02]  /*eb60*/  @!P0 IMAD.MOV.U32 R7, RZ, RZ, R235 ;  /* 0x000000ffff078224 */ /* 0x001fc400078e00eb */
[----:B------:R-:W-:Y:S01]  /*eb70*/  @!P0 IMAD.MOV.U32 R6, RZ, RZ, R150 ;  /* 0x000000ffff068224 */ /* 0x000fe200078e0096 */
[----:B------:R-:W3:Y:S04]  /*eb80*/  LDL R235, [R1+0x3dc] ;  /* 0x0003dc0001eb7983 */ /* 0x000ee80000100800 */
[----:B------:R-:W3:Y:S04]  /*eb90*/  LDL R150, [R1+0x3e0] ;  /* 0x0003e00001967983 */ /* 0x000ee80000100800 */
[----:B------:R2:W3:Y:S02]  /*eba0*/  @!P0 LDG.E.U16 R216, desc[UR14][R6.64] ;  /* 0x0000000e06d88981 */ /* 0x0004e4000c1e1500 */
[----:B--2---:R-:W-:-:S02]  /*ebb0*/  @!P0 IMAD.MOV.U32 R7, RZ, RZ, R147 ;  /* 0x000000ffff078224 */ /* 0x004fc400078e0093 */
[----:B------:R-:W2:Y:S04]  /*ebc0*/  LDL R147, [R1+0x3bc] ;  /* 0x0003bc0001937983 */ /* 0x000ea80000100800 */
[----:B------:R-:W-:Y:S04]  /*ebd0*/  STS.U16 [R240+UR12+0x8a00], R195 ;  /* 0x008a00c3f0007988 */ /* 0x000fe8000800040c */
[----:B------:R-:W-:Y:S04]  /*ebe0*/  STS.U16 [R240+UR12+0x8e00], R190 ;  /* 0x008e00bef0007988 */ /* 0x000fe8000800040c */
[----:B------:R-:W-:Y:S04]  /*ebf0*/  STS.U16 [R240+UR12+0x9200], R168 ;  /* 0x009200a8f0007988 */ /* 0x000fe8000800040c */
[----:B------:R-:W-:Y:S04]  /*ec00*/  STS.U16 [R240+UR12+0x9600], R160 ;  /* 0x009600a0f0007988 */ /* 0x000fe8000800040c */
[----:B------:R-:W-:Y:S04]  /*ec10*/  STS.U16 [R240+UR12+0x9a00], R155 ;  /* 0x009a009bf0007988 */ /* 0x000fe8000800040c */
[----:B------:R0:W-:Y:S04]  /*ec20*/  STS.U16 [R240+UR12+0x9e00], R22 ;  /* 0x009e0016f0007988 */ /* 0x0001e8000800040c */
[----:B0-----:R-:W2:Y:S01]  /*ec30*/  LDL R240, [R1+0x3a0] ;  /* 0x0003a00001f07983 */ /* 0x001ea20000100800 */
[----:B----4-:R-:W-:-:S03]  /*ec40*/  @!P0 IMAD.MOV.U32 R6, RZ, RZ, R4 ;  /* 0x000000ffff068224 */ /* 0x010fc600078e0004 */
[----:B------:R-:W4:Y:S04]  /*ec50*/  LDL R4, [R1+0x3c0] ;  /* 0x0003c00001047983 */ /* 0x000f280000100800 */
[----:B------:R3:W4:Y:S01]  /*ec60*/  @!P0 LDG.E.U16 R215, desc[UR14][R6.64] ;  /* 0x0000000e06d78981 */ /* 0x000722000c1e1500 */
[----:B------:R-:W-:Y:S01]  /*ec70*/  PRMT R220, RZ, 0x7610, R220 ;  /* 0x00007610ffdc7816 */ /* 0x000fe200000000dc */
[----:B---3--:R-:W-:Y:S02]  /*ec80*/  @!P0 IMAD.MOV.U32 R6, RZ, RZ, R141 ;  /* 0x000000ffff068224 */ /* 0x008fe400078e008d */
[----:B------:R-:W-:Y:S01]  /*ec90*/  @!P0 IMAD.MOV.U32 R7, RZ, RZ, R146 ;  /* 0x000000ffff078224 */ /* 0x000fe200078e0092 */
[----:B------:R-:W3:Y:S04]  /*eca0*/  LDL R141, [R1+0x380] ;  /* 0x00038000018d7983 */ /* 0x000ee80000100800 */
[----:B------:R-:W3:Y:S04]  /*ecb0*/  LDL R146, [R1+0x37c] ;  /* 0x00037c0001927983 */ /* 0x000ee80000100800 */
[----:B------:R0:W3:Y:S02]  /*ecc0*/  @!P0 LDG.E.U16 R214, desc[UR14][R6.64] ;  /* 0x0000000e06d68981 */ /* 0x0000e4000c1e1500 */
[----:B0-----:R-:W-:-:S02]  /*ecd0*/  @!P0 IMAD.MOV.U32 R7, RZ, RZ, R235 ;  /* 0x000000ffff078224 */ /* 0x001fc400078e00eb */
[----:B------:R-:W3:Y:S01]  /*ece0*/  LDL R235, [R1+0x35c] ;  /* 0x00035c0001eb7983 */ /* 0x000ee20000100800 */
[----:B------:R-:W-:-:S03]  /*ecf0*/  @!P0 IMAD.MOV.U32 R6, RZ, RZ, R150 ;  /* 0x000000ffff068224 */ /* 0x000fc600078e0096 */
[----:B------:R-:W3:Y:S04]  /*ed00*/  LDL R150, [R1+0x360] ;  /* 0x0003600001967983 */ /* 0x000ee80000100800 */
[----:B------:R2:W3:Y:S02]  /*ed10*/  @!P0 LDG.E.U16 R220, desc[UR14][R6.64] ;  /* 0x0000000e06dc8981 */ /* 0x0004e4000c1e1500 */
[----:B--2---:R-:W-:Y:S02]  /*ed20*/  @!P0 IMAD.MOV.U32 R7, RZ, RZ, R147 ;  /* 0x000000ffff078224 */ /* 0x004fe400078e0093 */
[----:B------:R-:W2:Y:S01]  /*ed30*/  LDL R147, [R1+0x33c] ;  /* 0x00033c0001937983 */ /* 0x000ea20000100800 */
[----:B------:R-:W-:Y:S02]  /*ed40*/  PRMT R222, RZ, 0x7610, R222 ;  /* 0x00007610ffde7816 */ /* 0x000fe400000000de */
[----:B------:R-:W-:-:S02]  /*ed50*/  PRMT R223, RZ, 0x7610, R223 ;  /* 0x00007610ffdf7816 */ /* 0x000fc400000000df */
[----:B------:R-:W-:Y:S02]  /*ed60*/  PRMT R229, RZ, 0x7610, R229 ;  /* 0x00007610ffe57816 */ /* 0x000fe400000000e5 */
[----:B------:R-:W-:Y:S01]  /*ed70*/  PRMT R228, RZ, 0x7610, R228 ;  /* 0x00007610ffe47816 */ /* 0x000fe200000000e4 */
[----:B----4-:R-:W-:Y:S02]  /*ed80*/  @!P0 IMAD.MOV.U32 R6, RZ, RZ, R4 ;  /* 0x000000ffff068224 */ /* 0x010fe400078e0004 */
[----:B------:R-:W4:Y:S04]  /*ed90*/  LDL R4, [R1+0x340] ;  /* 0x0003400001047983 */ /* 0x000f280000100800 */
[----:B------:R0:W4:Y:S02]  /*eda0*/  @!P0 LDG.E.U16 R222, desc[UR14][R6.64] ;  /* 0x0000000e06de8981 */ /* 0x000124000c1e1500 */
[----:B0-----:R-:W-:-:S02]  /*edb0*/  @!P0 IMAD.MOV.U32 R6, RZ, RZ, R240 ;  /* 0x000000ffff068224 */ /* 0x001fc400078e00f0 */
[----:B------:R-:W-:-:S05]  /*edc0*/  @!P0 IMAD.MOV.U32 R7, RZ, RZ, R241 ;  /* 0x000000ffff078224 */ /* 0x000fca00078e00f1 */
[----:B------:R3:W4:Y:S02]  /*edd0*/  @!P0 LDG.E.U16 R223, desc[UR14][R6.64] ;  /* 0x0000000e06df8981 */ /* 0x000724000c1e1500 */
[----:B---3--:R-:W-:Y:S02]  /*ede0*/  @!P0 IMAD.MOV.U32 R6, RZ, RZ, R141 ;  /* 0x000000ffff068224 */ /* 0x008fe400078e008d */
[----:B------:R-:W-:Y:S01]  /*edf0*/  @!P0 IMAD.MOV.U32 R7, RZ, RZ, R146 ;  /* 0x000000ffff078224 */ /* 0x000fe200078e0092 */
[----:B------:R-:W3:Y:S04]  /*ee00*/  LDL R141, [R1+0x320] ;  /* 0x00032000018d7983 */ /* 0x000ee80000100800 */
[----:B------:R-:W3:Y:S04]  /*ee10*/  LDL R146, [R1+0x31c] ;  /* 0x00031c0001927983 */ /* 0x000ee80000100800 */
[----:B------:R0:W3:Y:S02]  /*ee20*/  @!P0 LDG.E.U16 R229, desc[UR14][R6.64] ;  /* 0x0000000e06e58981 */ /* 0x0000e4000c1e1500 */
[----:B0-----:R-:W-:-:S02]  /*ee30*/  @!P0 IMAD.MOV.U32 R6, RZ, RZ, R150 ;  /* 0x000000ffff068224 */ /* 0x001fc400078e0096 */
[----:B------:R-:W-:Y:S02]  /*ee40*/  @!P0 IMAD.MOV.U32 R7, RZ, RZ, R235 ;  /* 0x000000ffff078224 */ /* 0x000fe400078e00eb */
[----:B------:R-:W3:Y:S04]  /*ee50*/  LDL.LU R235, [R1+0x2dc] ;  /* 0x0002dc0001eb7983 */ /* 0x000ee80000300800 */
[----:B------:R2:W3:Y:S01]  /*ee60*/  @!P0 LDG.E.U16 R228, desc[UR14][R6.64] ;  /* 0x0000000e06e48981 */ /* 0x0004e2000c1e1500 */
[----:B------:R-:W-:-:S03]  /*ee70*/  PRMT R227, RZ, 0x7610, R227 ;  /* 0x00007610ffe37816 */ /* 0x000fc600000000e3 */
[----:B------:R-:W3:Y:S04]  /*ee80*/  LDL R240, [R1+0x2fc] ;  /* 0x0002fc0001f07983 */ /* 0x000ee80000100800 */
[----:B------:R-:W3:Y:S01]  /*ee90*/  LDL R249, [R1+0x7e0] ;  /* 0x0007e00001f97983 */ /* 0x000ee20000100800 */
[----:B--2---:R-:W-:-:S03]  /*eea0*/  @!P0 IMAD.MOV.U32 R7, RZ, RZ, R147 ;  /* 0x000000ffff078224 */ /* 0x004fc600078e0093 */
[----:B------:R-:W2:Y:S01]  /*eeb0*/  LDL R147, [R1+0x300] ;  /* 0x0003000001937983 */ /* 0x000ea20000100800 */
[----:B------:R-:W-:-:S03]  /*eec0*/  PRMT R226, RZ, 0x7610, R226 ;  /* 0x00007610ffe27816 */ /* 0x000fc600000000e2 */
[----:B------:R-:W-:Y:S04]  /*eed0*/  STS.U16 [R3+UR12+0x8280], R208 ;  /* 0x008280d003007988 */ /* 0x000fe8000800040c */
[----:B------:R-:W-:Y:S04]  /*eee0*/  STS.U16 [R3+UR12+0x8680], R202 ;  /* 0x008680ca03007988 */ /* 0x000fe8000800040c */
[----:B------:R-:W-:Y:S04]  /*eef0*/  STS.U16 [R3+UR12+0x8a80], R199 ;  /* 0x008a80c703007988 */ /* 0x000fe8000800040c */
[----:B------:R-:W-:Y:S04]  /*ef00*/  STS.U16 [R3+UR12+0x8e80], R197 ;  /* 0x008e80c503007988 */ /* 0x000fe8000800040c */
[----:B------:R-:W-:Y:S01]  /*ef10*/  STS.U16 [R3+UR12+0x9280], R180 ;  /* 0x009280b403007988 */ /* 0x000fe2000800040c */
[----:B----4-:R-:W-:-:S03]  /*ef20*/  @!P0 IMAD.MOV.U32 R6, RZ, RZ, R4 ;  /* 0x000000ffff068224 */ /* 0x010fc600078e0004 */
[----:B------:R-:W4:Y:S04]  /*ef30*/  LDL R4, [R1+0x2e0] ;  /* 0x0002e00001047983 */ /* 0x000f280000100800 */
[----:B------:R3:W4:Y:S04]  /*ef40*/  @!P0 LDG.E.U16 R227, desc[UR14][R6.64] ;  /* 0x0000000e06e38981 */ /* 0x000728000c1e1500 */
[----:B------:R-:W-:Y:S04]  /*ef50*/  STS.U16 [R3+UR12+0x9680], R166 ;  /* 0x009680a603007988 */ /* 0x000fe8000800040c */
[----:B------:R-:W-:Y:S04]  /*ef60*/  STS.U16 [R3+UR12+0x9a80], R161 ;  /* 0x009a80a103007988 */ /* 0x000fe8000800040c */
[----:B------:R0:W-:Y:S01]  /*ef70*/  STS.U16 [R3+UR12+0x9e80], R157 ;  /* 0x009e809d03007988 */ /* 0x0001e2000800040c */
[----:B---3--:R-:W-:-:S03]  /*ef80*/  @!P0 IMAD.MOV.U32 R6, RZ, RZ, R141 ;  /* 0x000000ffff068224 */ /* 0x008fc600078e008d */
[----:B------:R-:W3:Y:S01]  /*ef90*/  LDL.LU R141, [R1+0x2bc] ;  /* 0x0002bc00018d7983 */ /* 0x000ee20000300800 */
[----:B------:R-:W-:-:S03]  /*efa0*/  @!P0 IMAD.MOV.U32 R7, RZ, RZ, R146 ;  /* 0x000000ffff078224 */ /* 0x000fc600078e0092 */
[----:B------:R-:W3:Y:S04]  /*efb0*/  LDL R146, [R1+0x2c0] ;  /* 0x0002c00001927983 */ /* 0x000ee80000100800 */
[----:B------:R-:W3:Y:S04]  /*efc0*/  LDL R246, [R1+0x2a0] ;  /* 0x0002a00001f67983 */ /* 0x000ee80000100800 */
[----:B------:R-:W3:Y:S04]  /*efd0*/  LDL.LU R150, [R1+0x29c] ;  /* 0x00029c0001967983 */ /* 0x000ee80000300800 */
[----:B------:R-:W3:Y:S04]  /*efe0*/  LDL.LU R247, [R1+0x280] ;  /* 0x0002800001f77983 */ /* 0x000ee80000300800 */
[----:B------:R2:W3:Y:S04]  /*eff0*/  @!P0 LDG.E.U16 R226, desc[UR14][R6.64] ;  /* 0x0000000e06e28981 */ /* 0x0004e8000c1e1500 */
[----:B0-----:R-:W3:Y:S04]  /*f000*/  LDL.LU R3, [R1+0x200] ;  /* 0x0002000001037983 */ /* 0x001ee80000300800 */
[----:B------:R-:W3:Y:S01]  /*f010*/  LDL.LU R241, [R1+0x21c] ;  /* 0x00021c0001f17983 */ /* 0x000ee20000300800 */
[----:B--2---:R-:W-:-:S03]  /*f020*/  @!P0 IMAD.MOV.U32 R6, RZ, RZ, R147 ;  /* 0x000000ffff068224 */ /* 0x004fc600078e0093 */
[----:B------:R-:W2:Y:S01]  /*f030*/  LDL.LU R147, [R1+0x27c] ;  /* 0x00027c0001937983 */ /* 0x000ea20000300800 */
[----:B------:R-:W-:Y:S01]  /*f040*/  PRMT R225, RZ, 0x7610, R225 ;  /* 0x00007610ffe17816 */ /* 0x000fe200000000e1 */
[----:B------:R-:W-:Y:S01]  /*f050*/  @!P0 IMAD.MOV.U32 R7, RZ, RZ, R240 ;  /* 0x000000ffff078224 */ /* 0x000fe200078e00f0 */
[----:B------:R-:W-:-:S04]  /*f060*/  PRMT R230, RZ, 0x7610, R230 ;  /* 0x00007610ffe67816 */ /* 0x000fc800000000e6 */
[----:B------:R0:W2:Y:S01]  /*f070*/  @!P0 LDG.E.U16 R225, desc[UR14][R6.64] ;  /* 0x0000000e06e18981 */ /* 0x0000a2000c1e1500 */
[----:B------:R-:W-:Y:S01]  /*f080*/  PRMT R231, RZ, 0x7610, R231 ;  /* 0x00007610ffe77816 */ /* 0x000fe200000000e7 */
[----:B0-----:R-:W-:Y:S01]  /*f090*/  @!P0 IMAD.MOV.U32 R7, RZ, RZ, R235 ;  /* 0x000000ffff078224 */ /* 0x001fe200078e00eb */
[----:B------:R-:W-:Y:S01]  /*f0a0*/  PRMT R224, RZ, 0x7610, R224 ;  /* 0x00007610ffe07816 */ /* 0x000fe200000000e0 */
[----:B------:R0:W-:Y:S01]  /*f0b0*/  STS.U16 [R249+UR12+0x8300], R221 ;  /* 0x008300ddf9007988 */ /* 0x0001e2000800040c */
[----:B----4-:R-:W-:Y:S01]  /*f0c0*/  @!P0 IMAD.MOV.U32 R6, RZ, RZ, R4 ;  /* 0x000000ffff068224 */ /* 0x010fe200078e0004 */
[----:B0-----:R-:W-:Y:S02]  /*f0d0*/  PRMT R221, RZ, 0x7610, R221 ;  /* 0x00007610ffdd7816 */ /* 0x001fe400000000dd */
[----:B------:R-:W4:Y:S04]  /*f0e0*/  LDL.LU R4, [R1+0x25c] ;  /* 0x00025c0001047983 */ /* 0x000f280000300800 */
[----:B------:R3:W4:Y:S04]  /*f0f0*/  @!P0 LDG.E.U16 R230, desc[UR14][R6.64] ;  /* 0x0000000e06e68981 */ /* 0x000728000c1e1500 */
[----:B------:R-:W4:Y:S01]  /*f100*/  LDL.LU R240, [R1+0x23c] ;  /* 0x00023c0001f07983 */ /* 0x000f220000300800 */
[----:B---3--:R-:W-:-:S02]  /*f110*/  @!P0 IMAD.MOV.U32 R7, RZ, RZ, R141 ;  /* 0x000000ffff078224 */ /* 0x008fc400078e008d */
[----:B------:R-:W-:Y:S02]  /*f120*/  @!P0 IMAD.MOV.U32 R6, RZ, RZ, R146 ;  /* 0x000000ffff068224 */ /* 0x000fe400078e0092 */
[----:B------:R-:W3:Y:S04]  /*f130*/  LDL.LU R146, [R1+0x240] ;  /* 0x0002400001927983 */ /* 0x000ee80000300800 */
[----:B------:R0:W3:Y:S02]  /*f140*/  @!P0 LDG.E.U16 R231, desc[UR14][R6.64] ;  /* 0x0000000e06e78981 */ /* 0x0000e4000c1e1500 */
[----:B0-----:R-:W-:Y:S02]  /*f150*/  @!P0 IMAD.MOV.U32 R6, RZ, RZ, R246 ;  /* 0x000000ffff068224 */ /* 0x001fe400078e00f6 */
[----:B------:R-:W-:Y:S01]  /*f160*/  @!P0 IMAD.MOV.U32 R7, RZ, RZ, R150 ;  /* 0x000000ffff078224 */ /* 0x000fe200078e0096 */
[----:B------:R-:W3:Y:S04]  /*f170*/  LDL.LU R246, [R1+0x220] ;  /* 0x0002200001f67983 */ /* 0x000ee80000300800 */
[----:B------:R0:W3:Y:S04]  /*f180*/  @!P0 LDG.E.U16 R224, desc[UR14][R6.64] ;  /* 0x0000000e06e08981 */ /* 0x0000e8000c1e1500 */
[----:B------:R1:W-:Y:S01]  /*f190*/  STL [R1+0x888], R247 ;  /* 0x000888f701007387 */ /* 0x0003e20000100800 */
[----:B0-----:R-:W-:-:S02]  /*f1a0*/  @!P0 IMAD.MOV.U32 R6, RZ, RZ, R247 ;  /* 0x000000ffff068224 */ /* 0x001fc400078e00f7 */
[----:B-1----:R-:W-:Y:S02]  /*f1b0*/  IMAD.MOV.U32 R247, RZ, RZ, R24 ;  /* 0x000000fffff77224 */ /* 0x002fe400078e0018 */
[----:B------:R-:W3:Y:S01]  /*f1c0*/  LDL.LU R24, [R1+0xaf4] ;  /* 0x000af40001187983 */ /* 0x000ee20000300800 */
[----:B--2---:R-:W-:-:S05]  /*f1d0*/  @!P0 IMAD.MOV.U32 R7, RZ, RZ, R147 ;  /* 0x000000ffff078224 */ /* 0x004fca00078e0093 */
[----:B------:R0:W2:Y:S04]  /*f1e0*/  @!P0 LDG.E.U16 R221, desc[UR14][R6.64] ;  /* 0x0000000e06dd8981 */ /* 0x0000a8000c1e1500 */
[----:B------:R-:W0:Y:S04]  /*f1f0*/  LDL R7, [R1+0x260] ;  /* 0x0002600001077983 */ /* 0x000e280000100800 */
[----:B------:R1:W-:Y:S01]  /*f200*/  STS.U16 [R249+UR12+0x8700], R212 ;  /* 0x008700d4f9007988 */ /* 0x0003e2000800040c */
[----:B------:R-:W-:Y:S02]  /*f210*/  PRMT R208, RZ, 0x7610, R208 ;  /* 0x00007610ffd07816 */ /* 0x000fe400000000d0 */
[----:B-1----:R-:W-:Y:S01]  /*f220*/  PRMT R212, RZ, 0x7610, R212 ;  /* 0x00007610ffd47816 */ /* 0x002fe200000000d4 */
[----:B------:R1:W-:Y:S04]  /*f230*/  STS.U16 [R249+UR12+0x8b00], R207 ;  /* 0x008b00cff9007988 */ /* 0x0003e8000800040c */
[----:B------:R-:W-:Y:S04]  /*f240*/  STS.U16 [R249+UR12+0x8f00], R201 ;  /* 0x008f00c9f9007988 */ /* 0x000fe8000800040c */
[----:B------:R-:W-:Y:S01]  /*f250*/  STS.U16 [R249+UR12+0x9300], R193 ;  /* 0x009300c1f9007988 */ /* 0x000fe2000800040c */
[----:B-1----:R-:W-:-:S03]  /*f260*/  PRMT R207, RZ, 0x7610, R207 ;  /* 0x00007610ffcf7816 */ /* 0x002fc600000000cf */
[----:B------:R-:W-:Y:S04]  /*f270*/  STS.U16 [R249+UR12+0x9700], R173 ;  /* 0x009700adf9007988 */ /* 0x000fe8000800040c */
[----:B------:R1:W-:Y:S04]  /*f280*/  STL [R1+0x818], R241 ;  /* 0x000818f101007387 */ /* 0x0003e80000100800 */
[----:B------:R-:W-:Y:S04]  /*f290*/  STS.U16 [R249+UR12+0x9b00], R167 ;  /* 0x009b00a7f9007988 */ /* 0x000fe8000800040c */
[----:B------:R1:W-:Y:S01]  /*f2a0*/  STS.U16 [R249+UR12+0x9f00], R5 ;  /* 0x009f0005f9007988 */ /* 0x0003e2000800040c */
[----:B0-----:R-:W-:-:S02]  /*f2b0*/  @!P0 IMAD.MOV.U32 R6, RZ, RZ, R7 ;  /* 0x000000ffff068224 */ /* 0x001fc400078e0007 */
[----:B----4-:R-:W-:-:S05]  /*f2c0*/  @!P0 IMAD.MOV.U32 R7, RZ, RZ, R4 ;  /* 0x000000ffff078224 */ /* 0x010fca00078e0004 */
[----:B------:R3:W4:Y:S02]  /*f2d0*/  @!P0 LDG.E.U16 R212, desc[UR14][R6.64] ;  /* 0x0000000e06d48981 */ /* 0x000724000c1e1500 */
[----:B---3--:R-:W-:Y:S02]  /*f2e0*/  @!P0 IMAD.MOV.U32 R6, RZ, RZ, R146 ;  /* 0x000000ffff068224 */ /* 0x008fe400078e0092 */
[----:B------:R-:W-:-:S05]  /*f2f0*/  @!P0 IMAD.MOV.U32 R7, RZ, RZ, R240 ;  /* 0x000000ffff078224 */ /* 0x000fca00078e00f0 */
[----:B------:R0:W3:Y:S02]  /*f300*/  @!P0 LDG.E.U16 R208, desc[UR14][R6.64] ;  /* 0x0000000e06d08981 */ /* 0x0000e4000c1e1500 */
[----:B0-----:R-:W-:Y:S02]  /*f310*/  @!P0 IMAD.MOV.U32 R6, RZ, RZ, R246 ;  /* 0x000000ffff068224 */ /* 0x001fe400078e00f6 */
[----:B------:R-:W-:Y:S02]  /*f320*/  @!P0 IMAD.MOV.U32 R7, RZ, RZ, R241 ;  /* 0x000000ffff078224 */ /* 0x000fe400078e00f1 */
[----:B-1----:R-:W-:Y:S02]  /*f330*/  IMAD.MOV.U32 R241, RZ, RZ, R25 ;  /* 0x000000fffff17224 */ /* 0x002fe400078e0019 */
[----:B------:R-:W2:Y:S04]  /*f340*/  LDL.LU R25, [R1+0xaf0] ;  /* 0x000af00001197983 */ /* 0x000ea80000300800 */
[----:B------:R0:W3:Y:S04]  /*f350*/  @!P0 LDG.E.U16 R207, desc[UR14][R6.64] ;  /* 0x0000000e06cf8981 */ /* 0x0000e8000c1e1500 */
[----:B------:R-:W4:Y:S04]  /*f360*/  LDL.LU R249, [R1+0xaec] ;  /* 0x000aec0001f97983 */ /* 0x000f280000300800 */
[----:B------:R1:W-:Y:S01]  /*f370*/  STL [R1+0x820], R3 ;  /* 0x0008200301007387 */ /* 0x0003e20000100800 */
[----:B0-----:R-:W-:-:S02]  /*f380*/  @!P0 IMAD.MOV.U32 R6, RZ, RZ, R3 ;  /* 0x000000ffff068224 */ /* 0x001fc400078e0003 */
[----:B------:R-:W-:Y:S02]  /*f390*/  @!P0 IMAD.MOV.U32 R7, RZ, RZ, R252 ;  /* 0x000000ffff078224 */ /* 0x000fe400078e00fc */
[----:B-1----:R-:W-:Y:S02]  /*f3a0*/  IMAD.MOV.U32 R3, RZ, RZ, R248 ;  /* 0x000000ffff037224 */ /* 0x002fe400078e00f8 */
[----:B------:R-:W3:Y:S04]  /*f3b0*/  LDL.LU R248, [R1+0xae8] ;  /* 0x000ae80001f87983 */ /* 0x000ee80000300800 */
[----:B------:R0:W-:Y:S04]  /*f3c0*/  STL [R1+0x81c], R252 ;  /* 0x00081cfc01007387 */ /* 0x0001e80000100800 */
[----:B0-----:R-:W2:Y:S01]  /*f3d0*/  LDL R252, [R1+0x7dc] ;  /* 0x0007dc0001fc7983 */ /* 0x001ea20000100800 */
[----:B------:R-:W-:-:S06]  /*f3e0*/  PRMT R202, RZ, 0x7610, R202 ;  /* 0x00007610ffca7816 */ /* 0x000fcc00000000ca */
[----:B------:R0:W3:Y:S02]  /*f3f0*/  @!P0 LDG.E.U16 R202, desc[UR14][R6.64] ;  /* 0x0000000e06ca8981 */ /* 0x0000e4000c1e1500 */
[----:B0-----:R-:W-:Y:S02]  /*f400*/  @!P0 IMAD.MOV.U32 R6, RZ, RZ, R245 ;  /* 0x000000ffff068224 */ /* 0x001fe400078e00f5 */
[----:B--2---:R0:W-:Y:S04]  /*f410*/  STS.U16 [R252+UR12+0x8380], R238 ;  /* 0x008380eefc007988 */ /* 0x0041e8000800040c */
[----:B0-----:R-:W2:Y:S04]  /*f420*/  LDL R238, [R1+0x7b4] ;  /* 0x0007b40001ee7983 */ /* 0x001ea80000100800 */
[----:B------:R0:W-:Y:S04]  /*f430*/  STL [R1+0x828], R245 ;  /* 0x000828f501007387 */ /* 0x0001e80000100800 */
[----:B0-----:R-:W4:Y:S01]  /*f440*/  LDL R245, [R1+0x7b0] ;  /* 0x0007b00001f57983 */ /* 0x001f220000100800 */
[----:B------:R-:W-:Y:S01]  /*f450*/  PRMT R201, RZ, 0x7610, R201 ;  /* 0x00007610ffc97816 */ /* 0x000fe200000000c9 */
[----:B------:R-:W-:Y:S01]  /*f460*/  @!P0 IMAD.MOV.U32 R7, RZ, RZ, R244 ;  /* 0x000000ffff078224 */ /* 0x000fe200078e00f4 */
[----:B------:R-:W-:-:S04]  /*f470*/  PRMT R200, RZ, 0x7610, R200 ;  /* 0x00007610ffc87816 */ /* 0x000fc800000000c8 */
[----:B------:R2:W3:Y:S04]  /*f480*/  @!P0 LDG.E.U16 R201, desc[UR14][R6.64] ;  /* 0x0000000e06c98981 */ /* 0x0004e8000c1e1500 */
[----:B------:R-:W-:Y:S01]  /*f490*/  STL [R1+0x824], R244 ;  /* 0x000824f401007387 */ /* 0x000fe20000100800 */
[----:B------:R-:W-:-:S03]  /*f4a0*/  PRMT R199, RZ, 0x7610, R199 ;  /* 0x00007610ffc77816 */ /* 0x000fc600000000c7 */
[----:B------:R-:W-:Y:S01]  /*f4b0*/  STS.U16 [R252+UR12+0x8780], R237 ;  /* 0x008780edfc007988 */ /* 0x000fe2000800040c */
[----:B--2---:R-:W-:Y:S02]  /*f4c0*/  @!P0 IMAD.MOV.U32 R6, RZ, RZ, R238 ;  /* 0x000000ffff068224 */ /* 0x004fe400078e00ee */
[----:B----4-:R-:W-:Y:S01]  /*f4d0*/  @!P0 IMAD.MOV.U32 R7, RZ, RZ, R245 ;  /* 0x000000ffff078224 */ /* 0x010fe200078e00f5 */
[----:B------:R0:W-:Y:S04]  /*f4e0*/  STS.U16 [R252+UR12+0x8b80], R236 ;  /* 0x008b80ecfc007988 */ /* 0x0001e8000800040c */
[----:B------:R1:W2:Y:S04]  /*f4f0*/  @!P0 LDG.E.U16 R200, desc[UR14][R6.64] ;  /* 0x0000000e06c88981 */ /* 0x0002a8000c1e1500 */
[----:B------:R-:W4:Y:S04]  /*f500*/  LDL R245, [R1+0x534] ;  /* 0x0005340001f57983 */ /* 0x000f280000100800 */
[----:B0-----:R-:W3:Y:S04]  /*f510*/  LDL R236, [R1+0x558] ;  /* 0x0005580001ec7983 */ /* 0x001ee80000100800 */
[----:B------:R-:W1:Y:S04]  /*f520*/  LDL R6, [R1+0x594] ;  /* 0x0005940001067983 */ /* 0x000e680000100800 */
[----:B------:R-:W1:Y:S04]  /*f530*/  LDL R7, [R1+0x598] ;  /* 0x0005980001077983 */ /* 0x000e680000100800 */
[----:B------:R0:W-:Y:S04]  /*f540*/  STS.U16 [R252+UR12+0x8f80], R234 ;  /* 0x008f80eafc007988 */ /* 0x0001e8000800040c */
[----:B------:R-:W2:Y:S04]  /*f550*/  LDL R244, [R1+0x538] ;  /* 0x0005380001f47983 */ /* 0x000ea80000100800 */
[----:B------:R-:W4:Y:S04]  /*f560*/  LDL R238, [R1+0x514] ;  /* 0x0005140001ee7983 */ /* 0x000f280000100800 */
[----:B0-----:R-:W2:Y:S04]  /*f570*/  LDL R234, [R1+0x554] ;  /* 0x0005540001ea7983 */ /* 0x001ea80000100800 */
[----:B------:R-:W4:Y:S01]  /*f580*/  LDL R237, [R1+0x518] ;  /* 0x0005180001ed7983 */ /* 0x000f220000100800 */
[----:B-1----:R-:W-:-:S04]  /*f590*/  @!P0 LOP3.LUT R7, R7, R6, RZ, 0x3c, !PT ;  /* 0x0000000607078212 */ /* 0x002fc800078e3cff */
[----:B------:R-:W-:-:S04]  /*f5a0*/  @!P0 LOP3.LUT R6, R7, R6, RZ, 0x3c, !PT ;  /* 0x0000000607068212 */ /* 0x000fc800078e3cff */
[----:B------:R-:W-:-:S05]  /*f5b0*/  @!P0 LOP3.LUT R7, R7, R6, RZ, 0x3c, !PT ;  /* 0x0000000607078212 */ /* 0x000fca00078e3cff */
[----:B------:R0:W4:Y:S04]  /*f5c0*/  @!P0 LDG.E.U16 R199, desc[UR14][R6.64] ;  /* 0x0000000e06c78981 */ /* 0x000128000c1e1500 */
[----:B------:R-:W0:Y:S04]  /*f5d0*/  LDL R6, [R1+0x574] ;  /* 0x0005740001067983 */ /* 0x000e280000100800 */
[----:B------:R-:W0:Y:S01]  /*f5e0*/  LDL R7, [R1+0x578] ;  /* 0x0005780001077983 */ /* 0x000e220000100800 */
[----:B------:R-:W-:Y:S02]  /*f5f0*/  PRMT R198, RZ, 0x7610, R198 ;  /* 0x00007610ffc67816 */ /* 0x000fe400000000c6 */
[----:B------:R-:W-:-:S02]  /*f600*/  PRMT R197, RZ, 0x7610, R197 ;  /* 0x00007610ffc57816 */ /* 0x000fc400000000c5 */
[----:B------:R-:W-:Y:S02]  /*f610*/  PRMT R196, RZ, 0x7610, R196 ;  /* 0x00007610ffc47816 */ /* 0x000fe400000000c4 */
[----:B------:R-:W-:Y:S02]  /*f620*/  PRMT R195, RZ, 0x7610, R195 ;  /* 0x00007610ffc37816 */ /* 0x000fe400000000c3 */
[----:B0-----:R-:W-:-:S04]  /*f630*/  @!P0 LOP3.LUT R7, R7, R6, RZ, 0x3c, !PT ;  /* 0x0000000607078212 */ /* 0x001fc800078e3cff */
[----:B------:R-:W-:-:S04]  /*f640*/  @!P0 LOP3.LUT R6, R7, R6, RZ, 0x3c, !PT ;  /* 0x0000000607068212 */ /* 0x000fc800078e3cff */
[----:B------:R-:W-:-:S05]  /*f650*/  @!P0 LOP3.LUT R7, R7, R6, RZ, 0x3c, !PT ;  /* 0x0000000607078212 */ /* 0x000fca00078e3cff */
[----:B------:R3:W4:Y:S02]  /*f660*/  @!P0 LDG.E.U16 R198, desc[UR14][R6.64] ;  /* 0x0000000e06c68981 */ /* 0x000724000c1e1500 */
[----:B---3--:R-:W-:Y:S02]  /*f670*/  @!P0 IMAD.MOV.U32 R6, RZ, RZ, R236 ;  /* 0x000000ffff068224 */ /* 0x008fe400078e00ec */
[----:B--2---:R-:W-:Y:S02]  /*f680*/  @!P0 IMAD.MOV.U32 R7, RZ, RZ, R234 ;  /* 0x000000ffff078224 */ /* 0x004fe400078e00ea */
[----:B------:R-:W2:Y:S04]  /*f690*/  LDL R234, [R1+0x4f8] ;  /* 0x0004f80001ea7983 */ /* 0x000ea80000100800 */
[----:B------:R0:W3:Y:S02]  /*f6a0*/  @!P0 LDG.E.U16 R197, desc[UR14][R6.64] ;  /* 0x0000000e06c58981 */ /* 0x0000e4000c1e1500 */
[----:B0-----:R-:W-:-:S02]  /*f6b0*/  @!P0 IMAD.MOV.U32 R6, RZ, RZ, R244 ;  /* 0x000000ffff068224 */ /* 0x001fc400078e00f4 */
[----:B----4-:R-:W-:-:S05]  /*f6c0*/  @!P0 IMAD.MOV.U32 R7, RZ, RZ, R245 ;  /* 0x000000ffff078224 */ /* 0x010fca00078e00f5 */
[----:B------:R0:W4:Y:S02]  /*f6d0*/  @!P0 LDG.E.U16 R196, desc[UR14][R6.64] ;  /* 0x0000000e06c48981 */ /* 0x000124000c1e1500 */
[----:B0-----:R-:W-:Y:S02]  /*f6e0*/  @!P0 IMAD.MOV.U32 R6, RZ, RZ, R237 ;  /* 0x000000ffff068224 */ /* 0x001fe400078e00ed */
[----:B------:R-:W-:-:S05]  /*f6f0*/  @!P0 IMAD.MOV.U32 R7, RZ, RZ, R238 ;  /* 0x000000ffff078224 */ /* 0x000fca00078e00ee */
[----:B------:R2:W4:Y:S04]  /*f700*/  @!P0 LDG.E.U16 R195, desc[UR14][R6.64] ;  /* 0x0000000e06c38981 */ /* 0x000528000c1e1500 */
[----:B------:R-:W3:Y:S01]  /*f710*/  LDL R7, [R1+0x4f4] ;  /* 0x0004f40001077983 */ /* 0x000ee20000100800 */
[----:B------:R-:W-:-:S03]  /*f720*/  PRMT R194, RZ, 0x7610, R194 ;  /* 0x00007610ffc27816 */ /* 0x000fc600000000c2 */
[----:B------:R0:W-:Y:S01]  /*f730*/  STS.U16 [R252+UR12+0x9380], R233 ;  /* 0x009380e9fc007988 */ /* 0x0001e2000800040c */
[----:B------:R-:W-:-:S03]  /*f740*/  IMAD.MOV.U32 R237, RZ, RZ, R241 ;  /* 0x000000ffffed7224 */ /* 0x000fc600078e00f1 */
[----:B------:R1:W-:Y:S01]  /*f750*/  STS.U16 [R252+UR12+0x9780], R232 ;  /* 0x009780e8fc007988 */ /* 0x0003e2000800040c */
[----:B------:R-:W-:-:S03]  /*f760*/  IMAD.MOV.U32 R245, RZ, RZ, R3 ;  /* 0x000000fffff57224 */ /* 0x000fc600078e0003 */
[----:B------:R-:W-:Y:S01]  /*f770*/  STS.U16 [R252+UR12+0x9b80], R189 ;  /* 0x009b80bdfc007988 */ /* 0x000fe2000800040c */
[----:B------:R-:W-:-:S03]  /*f780*/  IMAD.MOV.U32 R236, RZ, RZ, R246 ;  /* 0x000000ffffec7224 */ /* 0x000fc600078e00f6 */
[----:B0-----:R-:W4:Y:S04]  /*f790*/  LDL R233, [R1+0x494] ;  /* 0x0004940001e97983 */ /* 0x001f280000100800 */
[----:B-1----:R-:W4:Y:S01]  /*f7a0*/  LDL R232, [R1+0x498] ;  /* 0x0004980001e87983 */ /* 0x002f220000100800 */
[----:B------:R-:W-:-:S03]  /*f7b0*/  IMAD.MOV.U32 R3, RZ, RZ, R240 ;  /* 0x000000ffff037224 */ /* 0x000fc600078e00f0 */
[----:B------:R0:W-:Y:S04]  /*f7c0*/  STS.U16 [R252+UR12+0x9f80], R175 ;  /* 0x009f80affc007988 */ /* 0x0001e8000800040c */
[----:B------:R-:W4:Y:S01]  /*f7d0*/  LDL.LU R244, [R1+0x218] ;  /* 0x0002180001f47983 */ /* 0x000f220000300800 */
[----:B------:R-:W-:-:S03]  /*f7e0*/  IMAD.MOV.U32 R238, RZ, RZ, R4 ;  /* 0x000000ffffee7224 */ /* 0x000fc600078e0004 */
[----:B0-----:R-:W4:Y:S04]  /*f7f0*/  LDL.LU R252, [R1+0x210] ;  /* 0x0002100001fc7983 */ /* 0x001f280000300800 */
[----:B------:R-:W4:Y:S04]  /*f800*/  LDL.LU R241, [R1+0x234] ;  /* 0x0002340001f17983 */ /* 0x000f280000300800 */
[----:B------:R-:W4:Y:S04]  /*f810*/  LDL.LU R246, [R1+0x22c] ;  /* 0x00022c0001f67983 */ /* 0x000f280000300800 */
[----:B------:R-:W4:Y:S04]  /*f820*/  LDL.LU R240, [R1+0x214] ;  /* 0x0002140001f07983 */ /* 0x000f280000300800 */
[----:B------:R-:W4:Y:S01]  /*f830*/  LDL.LU R4, [R1+0x20c] ;  /* 0x00020c0001047983 */ /* 0x000f220000300800 */
[----:B--2---:R-:W-:Y:S01]  /*f840*/  @!P0 IMAD.MOV.U32 R6, RZ, RZ, R234 ;  /* 0x000000ffff068224 */ /* 0x004fe200078e00ea */
[----:B------:R-:W-:-:S02]  /*f850*/  PRMT R193, RZ, 0x7610, R193 ;  /* 0x00007610ffc17816 */ /* 0x000fc400000000c1 */
[----:B------:R-:W2:Y:S04]  /*f860*/  LDL R234, [R1+0x478] ;  /* 0x0004780001ea7983 */ /* 0x000ea80000100800 */
[----:B---3--:R0:W3:Y:S04]  /*f870*/  @!P0 LDG.E.U16 R194, desc[UR14][R6.64] ;  /* 0x0000000e06c28981 */ /* 0x0080e8000c1e1500 */
[----:B------:R-:W0:Y:S04]  /*f880*/  LDL R6, [R1+0x4d4] ;  /* 0x0004d40001067983 */ /* 0x000e280000100800 */
[----:B------:R-:W0:Y:S02]  /*f890*/  LDL R7, [R1+0x4d8] ;  /* 0x0004d80001077983 */ /* 0x000e240000100800 */
[----:B0-----:R-:W-:-:S04]  /*f8a0*/  @!P0 LOP3.LUT R7, R7, R6, RZ, 0x3c, !PT ;  /* 0x0000000607078212 */ /* 0x001fc800078e3cff */
[----:B------:R-:W-:-:S04]  /*f8b0*/  @!P0 LOP3.LUT R6, R7, R6, RZ, 0x3c, !PT ;  /* 0x0000000607068212 */ /* 0x000fc800078e3cff */
[----:B------:R-:W-:-:S05]  /*f8c0*/  @!P0 LOP3.LUT R7, R7, R6, RZ, 0x3c, !PT ;  /* 0x0000000607078212 */ /* 0x000fca00078e3cff */
[----:B------:R0:W3:Y:S04]  /*f8d0*/  @!P0 LDG.E.U16 R193, desc[UR14][R6.64] ;  /* 0x0000000e06c18981 */ /* 0x0000e8000c1e1500 */
[----:B------:R-:W0:Y:S04]  /*f8e0*/  LDL R6, [R1+0x4b4] ;  /* 0x0004b40001067983 */ /* 0x000e280000100800 */
[----:B------:R-:W0:Y:S01]  /*f8f0*/  LDL R7, [R1+0x4b8] ;  /* 0x0004b80001077983 */ /* 0x000e220000100800 */
[----:B------:R-:W-:Y:S02]  /*f900*/  PRMT R192, RZ, 0x7610, R192 ;  /* 0x00007610ffc07816 */ /* 0x000fe400000000c0 */
[----:B------:R-:W-:-:S02]  /*f910*/  PRMT R191, RZ, 0x7610, R191 ;  /* 0x00007610ffbf7816 */ /* 0x000fc400000000bf */
[----:B0-----:R-:W-:-:S04]  /*f920*/  @!P0 LOP3.LUT R7, R7, R6, RZ, 0x3c, !PT ;  /* 0x0000000607078212 */ /* 0x001fc800078e3cff */
[----:B------:R-:W-:-:S04]  /*f930*/  @!P0 LOP3.LUT R6, R7, R6, RZ, 0x3c, !PT ;  /* 0x0000000607068212 */ /* 0x000fc800078e3cff */
[----:B------:R-:W-:-:S05]  /*f940*/  @!P0 LOP3.LUT R7, R7, R6, RZ, 0x3c, !PT ;  /* 0x0000000607078212 */ /* 0x000fca00078e3cff */
[----:B------:R4:W3:Y:S02]  /*f950*/  @!P0 LDG.E.U16 R192, desc[UR14][R6.64] ;  /* 0x0000000e06c08981 */ /* 0x0008e4000c1e1500 */
[----:B----4-:R-:W-:Y:S02]  /*f960*/  @!P0 IMAD.MOV.U32 R6, RZ, RZ, R232 ;  /* 0x000000ffff068224 */ /* 0x010fe400078e00e8 */
[----:B------:R-:W-:Y:S01]  /*f970*/  @!P0 IMAD.MOV.U32 R7, RZ, RZ, R233 ;  /* 0x000000ffff078224 */ /* 0x000fe200078e00e9 */
[----:B------:R-:W-:Y:S01]  /*f980*/  PRMT R190, RZ, 0x7610, R190 ;  /* 0x00007610ffbe7816 */ /* 0x000fe200000000be */
[----:B------:R-:W4:Y:S04]  /*f990*/  LDL R233, [R1+0x434] ;  /* 0x0004340001e97983 */ /* 0x000f280000100800 */
[----:B------:R2:W3:Y:S04]  /*f9a0*/  @!P0 LDG.E.U16 R191, desc[UR14][R6.64] ;  /* 0x0000000e06bf8981 */ /* 0x0004e8000c1e1500 */
[----:B------:R-:W4:Y:S04]  /*f9b0*/  LDL R232, [R1+0x438] ;  /* 0x0004380001e87983 */ /* 0x000f280000100800 */
[----:B------:R-:W3:Y:S01]  /*f9c0*/  LDL R7, [R1+0x474] ;  /* 0x0004740001077983 */ /* 0x000ee20000100800 */
[----:B--2---:R-:W-:-:S05]  /*f9d0*/  @!P0 IMAD.MOV.U32 R6, RZ, RZ, R234 ;  /* 0x000000ffff068224 */ /* 0x004fca00078e00ea */
[----:B---3--:R0:W2:Y:S04]  /*f9e0*/  @!P0 LDG.E.U16 R190, desc[UR14][R6.64] ;  /* 0x0000000e06be8981 */ /* 0x0080a8000c1e1500 */
        /* <DEDUP_REMOVED lines=10> */
[----:B------:R0:W-:Y:S04]  /*fa90*/  STS.U16 [R2+UR12+0x1800], R187 ;  /* 0x001800bb02007988 */ /* 0x0001e8000800040c */
[----:B------:R1:W4:Y:S01]  /*faa0*/  @!P0 LDG.E.U16 R188, desc[UR14][R6.64] ;  /* 0x0000000e06bc8981 */ /* 0x000322000c1e1500 */
[----:B------:R-:W-:-:S03]  /*fab0*/  IMAD.MOV.U32 R234, RZ, RZ, R236 ;  /* 0x000000ffffea7224 */ /* 0x000fc600078e00ec */
[----:B------:R-:W2:Y:S04]  /*fac0*/  LDL R236, [R1+0x3f8] ;  /* 0x0003f80001ec7983 */ /* 0x000ea80000100800 */
[----:B------:R1:W-:Y:S04]  /*fad0*/  STS.U16 [R2+UR12+0x1c00], R186 ;  /* 0x001c00ba02007988 */ /* 0x0003e8000800040c */
[----:B------:R-:W1:Y:S04]  /*fae0*/  LDL R6, [R1+0x414] ;  /* 0x0004140001067983 */ /* 0x000e680000100800 */
[----:B------:R-:W1:Y:S01]  /*faf0*/  LDL R7, [R1+0x418] ;  /* 0x0004180001077983 */ /* 0x000e620000100800 */
[----:B0-----:R-:W-:-:S03]  /*fb00*/  PRMT R187, RZ, 0x7610, R187 ;  /* 0x00007610ffbb7816 */ /* 0x001fc600000000bb */
[----:B------:R-:W3:Y:S04]  /*fb10*/  LDL R233, [R1+0x3b4] ;  /* 0x0003b40001e97983 */ /* 0x000ee80000100800 */
[----:B------:R-:W4:Y:S01]  /*fb20*/  LDL R232, [R1+0x3b8] ;  /* 0x0003b80001e87983 */ /* 0x000f220000100800 */
[----:B-1----:R-:W-:-:S04]  /*fb30*/  @!P0 LOP3.LUT R7, R7, R6, RZ, 0x3c, !PT ;  /* 0x0000000607078212 */ /* 0x002fc800078e3cff */
[----:B------:R-:W-:-:S04]  /*fb40*/  @!P0 LOP3.LUT R6, R7, R6, RZ, 0x3c, !PT ;  /* 0x0000000607068212 */ /* 0x000fc800078e3cff */
[----:B------:R-:W-:-:S05]  /*fb50*/  @!P0 LOP3.LUT R7, R7, R6, RZ, 0x3c, !PT ;  /* 0x0000000607078212 */ /* 0x000fca00078e3cff */
[----:B------:R2:W3:Y:S04]  /*fb60*/  @!P0 LDG.E.U16 R187, desc[UR14][R6.64] ;  /* 0x0000000e06bb8981 */ /* 0x0004e8000c1e1500 */
[----:B------:R-:W4:Y:S01]  /*fb70*/  LDL R7, [R1+0x3f4] ;  /* 0x0003f40001077983 */ /* 0x000f220000100800 */
[----:B------:R-:W-:Y:S01]  /*fb80*/  PRMT R186, RZ, 0x7610, R186 ;  /* 0x00007610ffba7816 */ /* 0x000fe200000000ba */
[----:B--2---:R-:W-:Y:S02]  /*fb90*/  @!P0 IMAD.MOV.U32 R6, RZ, RZ, R236 ;  /* 0x000000ffff068224 */ /* 0x004fe400078e00ec */
[----:B------:R0:W-:Y:S04]  /*fba0*/  STS.U16 [R2+UR12+0x2000], R185 ;  /* 0x002000b902007988 */ /* 0x0001e8000800040c */
[----:B------:R1:W-:Y:S04]  /*fbb0*/  STS.U16 [R2+UR12+0x2400], R184 ;  /* 0x002400b802007988 */ /* 0x0003e8000800040c */
[----:B------:R-:W2:Y:S04]  /*fbc0*/  LDL R236, [R1+0x398] ;  /* 0x0003980001ec7983 */ /* 0x000ea80000100800 */
[----:B----4-:R4:W2:Y:S04]  /*fbd0*/  @!P0 LDG.E.U16 R186, desc[UR14][R6.64] ;  /* 0x0000000e06ba8981 */ /* 0x0108a8000c1e1500 */
[----:B------:R-:W4:Y:S04]  /*fbe0*/  LDL R6, [R1+0x3d4] ;  /* 0x0003d40001067983 */ /* 0x000f280000100800 */
[----:B------:R-:W4:Y:S01]  /*fbf0*/  LDL R7, [R1+0x3d8] ;  /* 0x0003d80001077983 */ /* 0x000f220000100800 */
[----:B0-----:R-:W-:-:S02]  /*fc00*/  PRMT R185, RZ, 0x7610, R185 ;  /* 0x00007610ffb97816 */ /* 0x001fc400000000b9 */
[----:B-1----:R-:W-:Y:S02]  /*fc10*/  PRMT R184, RZ, 0x7610, R184 ;  /* 0x00007610ffb87816 */ /* 0x002fe400000000b8 */
[----:B----4-:R-:W-:-:S04]  /*fc20*/  @!P0 LOP3.LUT R7, R7, R6, RZ, 0x3c, !PT ;  /* 0x0000000607078212 */ /* 0x010fc800078e3cff */
[----:B------:R-:W-:-:S04]  /*fc30*/  @!P0 LOP3.LUT R6, R7, R6, RZ, 0x3c, !PT ;  /* 0x0000000607068212 */ /* 0x000fc800078e3cff */
[----:B------:R-:W-:-:S05]  /*fc40*/  @!P0 LOP3.LUT R7, R7, R6, RZ, 0x3c, !PT ;  /* 0x0000000607078212 */ /* 0x000fca00078e3cff */
[----:B------:R0:W4:Y:S02]  /*fc50*/  @!P0 LDG.E.U16 R185, desc[UR14][R6.64] ;  /* 0x0000000e06b98981 */ /* 0x000124000c1e1500 */
[----:B0-----:R-:W-:Y:S02]  /*fc60*/  @!P0 IMAD.MOV.U32 R6, RZ, RZ, R232 ;  /* 0x000000ffff068224 */ /* 0x001fe400078e00e8 */
[----:B---3--:R-:W-:Y:S01]  /*fc70*/  @!P0 IMAD.MOV.U32 R7, RZ, RZ, R233 ;  /* 0x000000ffff078224 */ /* 0x008fe200078e00e9 */
[----:B------:R-:W3:Y:S04]  /*fc80*/  LDL R232, [R1+0x378] ;  /* 0x0003780001e87983 */ /* 0x000ee80000100800 */
[----:B------:R2:W4:Y:S04]  /*fc90*/  @!P0 LDG.E.U16 R184, desc[UR14][R6.64] ;  /* 0x0000000e06b88981 */ /* 0x000528000c1e1500 */
[----:B------:R-:W4:Y:S04]  /*fca0*/  LDL R233, [R1+0x374] ;  /* 0x0003740001e97983 */ /* 0x000f280000100800 */
[----:B------:R-:W3:Y:S01]  /*fcb0*/  LDL R7, [R1+0x394] ;  /* 0x0003940001077983 */ /* 0x000ee20000100800 */
[----:B--2---:R-:W-:-:S03]  /*fcc0*/  @!P0 IMAD.MOV.U32 R6, RZ, RZ, R236 ;  /* 0x000000ffff068224 */ /* 0x004fc600078e00ec */
[----:B------:R0:W-:Y:S01]  /*fcd0*/  STS.U16 [R2+UR12+0x2800], R183 ;  /* 0x002800b702007988 */ /* 0x0001e2000800040c */
[----:B------:R-:W-:Y:S02]  /*fce0*/  PRMT R182, RZ, 0x7610, R182 ;  /* 0x00007610ffb67816 */ /* 0x000fe400000000b6 */
[----:B0-----:R-:W-:-:S06]  /*fcf0*/  PRMT R183, RZ, 0x7610, R183 ;  /* 0x00007610ffb77816 */ /* 0x001fcc00000000b7 */
[----:B---3--:R0:W2:Y:S02]  /*fd00*/  @!P0 LDG.E.U16 R183, desc[UR14][R6.64] ;  /* 0x0000000e06b78981 */ /* 0x0080a4000c1e1500 */
[----:B0-----:R-:W-:Y:S02]  /*fd10*/  @!P0 IMAD.MOV.U32 R6, RZ, RZ, R232 ;  /* 0x000000ffff068224 */ /* 0x001fe400078e00e8 */
[----:B----4-:R-:W-:Y:S01]  /*fd20*/  @!P0 IMAD.MOV.U32 R7, RZ, RZ, R233 ;  /* 0x000000ffff078224 */ /* 0x010fe200078e00e9 */
[----:B------:R0:W-:Y:S04]  /*fd30*/  STS.U16 [R2+UR12+0x1400], R181 ;  /* 0x001400b502007988 */ /* 0x0001e8000800040c */
[----:B------:R1:W3:Y:S04]  /*fd40*/  @!P0 LDG.E.U16 R182, desc[UR14][R6.64] ;  /* 0x0000000e06b68981 */ /* 0x0002e8000c1e1500 */
[----:B------:R4:W-:Y:S04]  /*fd50*/  STS.U16 [R2+UR12+0x3000], R205 ;  /* 0x003000cd02007988 */ /* 0x0009e8000800040c */
[----:B------:R1:W-:Y:S04]  /*fd60*/  STS.U16 [R2+UR12+0x2c00], R206 ;  /* 0x002c00ce02007988 */ /* 0x0003e8000800040c */
[----:B------:R-:W2:Y:S04]  /*fd70*/  LDL R6, [R1+0x354] ;  /* 0x0003540001067983 */ /* 0x000ea80000100800 */
[----:B------:R-:W2:Y:S01]  /*fd80*/  LDL R7, [R1+0x358] ;  /* 0x0003580001077983 */ /* 0x000ea20000100800 */
[----:B0-----:R-:W-:-:S03]  /*fd90*/  PRMT R181, RZ, 0x7610, R181 ;  /* 0x00007610ffb57816 */ /* 0x001fc600000000b5 */
[----:B----4-:R-:W4:Y:S04]  /*fda0*/  LDL R205, [R1+0x338] ;  /* 0x0003380001cd7983 */ /* 0x010f280000100800 */
[----:B-1----:R-:W3:Y:S01]  /*fdb0*/  LDL R206, [R1+0x314] ;  /* 0x0003140001ce7983 */ /* 0x002ee20000100800 */
[----:B------:R-:W-:Y:S02]  /*fdc0*/  IMAD.MOV.U32 R236, RZ, RZ, R245 ;  /* 0x000000ffffec7224 */ /* 0x000fe400078e00f5 */
[----:B------:R-:W-:Y:S01]  /*fdd0*/  IMAD.MOV.U32 R245, RZ, RZ, R145 ;  /* 0x000000fffff57224 */ /* 0x000fe200078e0091 */
[----:B------:R-:W-:Y:S01]  /*fde0*/  PRMT R180, RZ, 0x7610, R180 ;  /* 0x00007610ffb47816 */ /* 0x000fe200000000b4 */
[----:B------:R-:W3:Y:S04]  /*fdf0*/  LDL R145, [R1+0x318] ;  /* 0x0003180001917983 */ /* 0x000ee80000100800 */
[----:B------:R-:W3:Y:S04]  /*fe00*/  LDL R233, [R1+0x2f4] ;  /* 0x0002f40001e97983 */ /* 0x000ee80000100800 */
[----:B------:R-:W3:Y:S01]  /*fe10*/  LDL R232, [R1+0x2f8] ;  /* 0x0002f80001e87983 */ /* 0x000ee20000100800 */
[----:B--2---:R-:W-:-:S04]  /*fe20*/  @!P0 LOP3.LUT R7, R7, R6, RZ, 0x3c, !PT ;  /* 0x0000000607078212 */ /* 0x004fc800078e3cff */
[----:B------:R-:W-:-:S04]  /*fe30*/  @!P0 LOP3.LUT R6, R7, R6, RZ, 0x3c, !PT ;  /* 0x0000000607068212 */ /* 0x000fc800078e3cff */
[----:B------:R-:W-:-:S05]  /*fe40*/  @!P0 LOP3.LUT R7, R7, R6, RZ, 0x3c, !PT ;  /* 0x0000000607078212 */ /* 0x000fca00078e3cff */
[----:B------:R4:W2:Y:S04]  /*fe50*/  @!P0 LDG.E.U16 R181, desc[UR14][R6.64] ;  /* 0x0000000e06b58981 */ /* 0x0008a8000c1e1500 */
[----:B------:R-:W3:Y:S01]  /*fe60*/  LDL R7, [R1+0x334] ;  /* 0x0003340001077983 */ /* 0x000ee20000100800 */
[----:B----4-:R-:W-:-:S03]  /*fe70*/  @!P0 IMAD.MOV.U32 R6, RZ, RZ, R205 ;  /* 0x000000ffff068224 */ /* 0x010fc600078e00cd */
[----:B------:R-:W4:Y:S04]  /*fe80*/  LDL R205, [R1+0x2d8] ;  /* 0x0002d80001cd7983 */ /* 0x000f280000100800 */
[----:B------:R0:W-:Y:S04]  /*fe90*/  STS.U16 [R2+UR12+0x3800], R203 ;  /* 0x003800cb02007988 */ /* 0x0001e8000800040c */
[----:B------:R1:W-:Y:S04]  /*fea0*/  STS.U16 [R2+UR12+0x1000], R179 ;  /* 0x001000b302007988 */ /* 0x0003e8000800040c */
[----:B---3--:R3:W2:Y:S02]  /*feb0*/  @!P0 LDG.E.U16 R180, desc[UR14][R6.64] ;  /* 0x0000000e06b48981 */ /* 0x0086a4000c1e1500 */
[----:B---3--:R-:W-:-:S02]  /*fec0*/  @!P0 IMAD.MOV.U32 R7, RZ, RZ, R206 ;  /* 0x000000ffff078224 */ /* 0x008fc400078e00ce */
[----:B------:R-:W3:Y:S01]  /*fed0*/  LDL R206, [R1+0x2d4] ;  /* 0x0002d40001ce7983 */ /* 0x000ee20000100800 */
[----:B------:R-:W-:-:S03]  /*fee0*/  @!P0 IMAD.MOV.U32 R6, RZ, RZ, R145 ;  /* 0x000000ffff068224 */ /* 0x000fc600078e0091 */
[----:B------:R-:W2:Y:S04]  /*fef0*/  LDL.LU R145, [R1+0x294] ;  /* 0x0002940001917983 */ /* 0x000ea80000300800 */
[----:B0-----:R-:W2:Y:S01]  /*ff00*/  LDL R203, [R1+0x2b8] ;  /* 0x0002b80001cb7983 */ /* 0x001ea20000100800 */
[----:B-1----:R-:W-:-:S03]  /*ff10*/  PRMT R179, RZ, 0x7610, R179 ;  /* 0x00007610ffb37816 */ /* 0x002fc600000000b3 */
[----:B------:R0:W-:Y:S04]  /*ff20*/  STS.U16 [R2+UR12+0xc00], R178 ;  /* 0x000c00b202007988 */ /* 0x0001e8000800040c */
[----:B------:R1:W2:Y:S01]  /*ff30*/  @!P0 LDG.E.U16 R179, desc[UR14][R6.64] ;  /* 0x0000000e06b38981 */ /* 0x0002a2000c1e1500 */
[----:B0-----:R-:W-:Y:S01]  /*ff40*/  PRMT R178, RZ, 0x7610, R178 ;  /* 0x00007610ffb27816 */ /* 0x001fe200000000b2 */
[----:B-1----:R-:W-:Y:S02]  /*ff50*/  @!P0 IMAD.MOV.U32 R6, RZ, RZ, R232 ;  /* 0x000000ffff068224 */ /* 0x002fe400078e00e8 */
[----:B------:R-:W-:Y:S01]  /*ff60*/  @!P0 IMAD.MOV.U32 R7, RZ, RZ, R233 ;  /* 0x000000ffff078224 */ /* 0x000fe200078e00e9 */
[----:B------:R-:W-:Y:S01]  /*ff70*/  PRMT R177, RZ, 0x7610, R177 ;  /* 0x00007610ffb17816 */ /* 0x000fe200000000b1 */
[----:B------:R-:W-:Y:S01]  /*ff80*/  IMAD.MOV.U32 R233, RZ, RZ, R234 ;  /* 0x000000ffffe97224 */ /* 0x000fe200078e00ea */
[----:B------:R0:W-:Y:S01]  /*ff90*/  STS.U16 [R2+UR12+0x3400], R204 ;  /* 0x003400cc02007988 */ /* 0x0001e2000800040c */
[----:B------:R-:W-:-:S03]  /*ffa0*/  IMAD.MOV.U32 R234, RZ, RZ, R236 ;  /* 0x000000ffffea7224 */ /* 0x000fc600078e00ec */
[----:B------:R4:W2:Y:S01]  /*ffb0*/  @!P0 LDG.E.U16 R178, desc[UR14][R6.64] ;  /* 0x0000000e06b28981 */ /* 0x0008a2000c1e1500 */
[----:B------:R-:W-:-:S03]  /*ffc0*/  IMAD.MOV.U32 R236, RZ, RZ, R149 ;  /* 0x000000ffffec7224 */ /* 0x000fc600078e0095 */
[----:B------:R-:W2:Y:S04]  /*ffd0*/  LDL R232, [R1+0x298] ;  /* 0x0002980001e87983 */ /* 0x000ea80000100800 */
[----:B0-----:R-:W2:Y:S01]  /*ffe0*/  LDL.LU R204, [R1+0x274] ;  /* 0x0002740001cc7983 */ /* 0x001ea20000300800 */
[----:B----4-:R-:W-:-:S03]  /*fff0*/  @!P0 IMAD.MOV.U32 R6, RZ, RZ, R205 ;  /* 0x000000ffff068224 */ /* 0x010fc600078e00cd */
[----:B------:R-:W4:Y:S04]  /*10000*/  LDL.LU R149, [R1+0x278] ;  /* 0x0002780001957983 */ /* 0x000f280000300800 */
[----:B------:R-:W4:Y:S01]  /*10010*/  LDL R205, [R1+0x258] ;  /* 0x0002580001cd7983 */ /* 0x000f220000100800 */
[----:B---3--:R-:W-:-:S03]  /*10020*/  @!P0 IMAD.MOV.U32 R7, RZ, RZ, R206 ;  /* 0x000000ffff078224 */ /* 0x008fc600078e00ce */
[----:B------:R-:W3:Y:S04]  /*10030*/  LDL.LU R206, [R1+0x254] ;  /* 0x0002540001ce7983 */ /* 0x000ee80000300800 */
[----:B------:R2:W3:Y:S04]  /*10040*/  @!P0 LDG.E.U16 R177, desc[UR14][R6.64] ;  /* 0x0000000e06b18981 */ /* 0x0004e8000c1e1500 */
[----:B------:R-:W4:Y:S01]  /*10050*/  LDL R7, [R1+0x2b4] ;  /* 0x0002b40001077983 */ /* 0x000f220000100800 */
[----:B--2---:R-:W-:-:S03]  /*10060*/  @!P0 IMAD.MOV.U32 R6, RZ, RZ, R203 ;  /* 0x000000ffff068224 */ /* 0x004fc600078e00cb */
[----:B------:R-:W2:Y:S04]  /*10070*/  LDL.LU R203, [R1+0x238] ;  /* 0x0002380001cb7983 */ /* 0x000ea80000300800 */
[----:B------:R0:W-:Y:S01]  /*10080*/  STS.U16 [R2+UR12+0x800], R176 ;  /* 0x000800b002007988 */ /* 0x0001e2000800040c */
[----:B------:R-:W-:Y:S02]  /*10090*/  PRMT R175, RZ, 0x7610, R175 ;  /* 0x00007610ffaf7816 */ /* 0x000fe400000000af */
[----:B0-----:R-:W-:Y:S01]  /*100a0*/  PRMT R176, RZ, 0x7610, R176 ;  /* 0x00007610ffb07816 */ /* 0x001fe200000000b0 */
[----:B------:R0:W-:Y:S01]  /*100b0*/  STS.U16 [R2+UR12+0x400], R174 ;  /* 0x000400ae02007988 */ /* 0x0001e2000800040c */
[----:B------:R-:W-:Y:S02]  /*100c0*/  PRMT R173, RZ, 0x7610, R173 ;  /* 0x00007610ffad7816 */ /* 0x000fe400000000ad */
[----:B0-----:R-:W-:Y:S01]  /*100d0*/  PRMT R174, RZ, 0x7610, R174 ;  /* 0x00007610ffae7816 */ /* 0x001fe200000000ae */
[----:B------:R0:W-:Y:S04]  /*100e0*/  STS.U16 [R2+UR12], R172 ;  /* 0x000000ac02007988 */ /* 0x0001e8000800040c */
[----:B------:R1:W-:Y:S01]  /*100f0*/  STS.U16 [R2+UR12+0x3c00], R171 ;  /* 0x003c00ab02007988 */ /* 0x0003e2000800040c */
[----:B0-----:R-:W-:-:S02]  /*10100*/  PRMT R172, RZ, 0x7610, R172 ;  /* 0x00007610ffac7816 */ /* 0x001fc400000000ac */
[----:B-1----:R-:W-:Y:S01]  /*10110*/  PRMT R171, RZ, 0x7610, R171 ;  /* 0x00007610ffab7816 */ /* 0x002fe200000000ab */
[----:B------:R0:W-:Y:S02]  /*10120*/  STS.U16 [R2+UR12+0x5c00], R170 ;  /* 0x005c00aa02007988 */ /* 0x0001e4000800040c */
[----:B0-----:R-:W-:Y:S02]  /*10130*/  PRMT R170, RZ, 0x7610, R170 ;  /* 0x00007610ffaa7816 */ /* 0x001fe400000000aa */
[----:B----4-:R0:W4:Y:S02]  /*10140*/  @!P0 LDG.E.U16 R176, desc[UR14][R6.64] ;  /* 0x0000000e06b08981 */ /* 0x010124000c1e1500 */
[----:B0-----:R-:W-:Y:S02]  /*10150*/  @!P0 IMAD.MOV.U32 R6, RZ, RZ, R232 ;  /* 0x000000ffff068224 */ /* 0x001fe400078e00e8 */
[----:B------:R-:W-:-:S05]  /*10160*/  @!P0 IMAD.MOV.U32 R7, RZ, RZ, R145 ;  /* 0x000000ffff078224 */ /* 0x000fca00078e0091 */
[----:B------:R0:W4:Y:S02]  /*10170*/  @!P0 LDG.E.U16 R175, desc[UR14][R6.64] ;  /* 0x0000000e06af8981 */ /* 0x000124000c1e1500 */
[----:B0-----:R-:W-:Y:S02]  /*10180*/  @!P0 IMAD.MOV.U32 R6, RZ, RZ, R149 ;  /* 0x000000ffff068224 */ /* 0x001fe400078e0095 */
[----:B------:R-:W-:-:S05]  /*10190*/  @!P0 IMAD.MOV.U32 R7, RZ, RZ, R204 ;  /* 0x000000ffff078224 */ /* 0x000fca00078e00cc */
[----:B------:R0:W4:Y:S02]  /*101a0*/  @!P0 LDG.E.U16 R174, desc[UR14][R6.64] ;  /* 0x0000000e06ae8981 */ /* 0x000124000c1e1500 */
[----:B0-----:R-:W-:Y:S02]  /*101b0*/  @!P0 IMAD.MOV.U32 R6, RZ, RZ, R205 ;  /* 0x000000ffff068224 */ /* 0x001fe400078e00cd */
[----:B---3--:R-:W-:Y:S01]  /*101c0*/  @!P0 IMAD.MOV.U32 R7, RZ, RZ, R206 ;  /* 0x000000ffff078224 */ /* 0x008fe200078e00ce */
[----:B------:R-:W3:Y:S04]  /*101d0*/  LDL R205, [R1+0x570] ;  /* 0x0005700001cd7983 */ /* 0x000ee80000100800 */
[----:B------:R2:W4:Y:S01]  /*101e0*/  @!P0 LDG.E.U16 R173, desc[UR14][R6.64] ;  /* 0x0000000e06ad8981 */ /* 0x000522000c1e1500 */
[----:B------:R-:W-:-:S02]  /*101f0*/  IMAD.MOV.U32 R232, RZ, RZ, R233 ;  /* 0x000000ffffe87224 */ /* 0x000fc400078e00e9 */
[----:B------:R-:W-:Y:S02]  /*10200*/  IMAD.MOV.U32 R233, RZ, RZ, R234 ;  /* 0x000000ffffe97224 */ /* 0x000fe400078e00ea */
[----:B--2---:R-:W-:Y:S02]  /*10210*/  @!P0 IMAD.MOV.U32 R6, RZ, RZ, R203 ;  /* 0x000000ffff068224 */ /* 0x004fe400078e00cb */
[----:B------:R-:W-:Y:S02]  /*10220*/  @!P0 IMAD.MOV.U32 R7, RZ, RZ, R241 ;  /* 0x000000ffff078224 */ /* 0x000fe400078e00f1 */
[----:B------:R-:W-:Y:S02]  /*10230*/  IMAD.MOV.U32 R234, RZ, RZ, R247 ;  /* 0x000000ffffea7224 */ /* 0x000fe400078e00f7 */
[----:B------:R-:W2:Y:S04]  /*10240*/  LDL.LU R247, [R1+0x2ac] ;  /* 0x0002ac0001f77983 */ /* 0x000ea80000300800 */
[----:B------:R0:W4:Y:S04]  /*10250*/  @!P0 LDG.E.U16 R172, desc[UR14][R6.64] ;  /* 0x0000000e06ac8981 */ /* 0x000128000c1e1500 */
[----:B------:R1:W-:Y:S01]  /*10260*/  STL [R1+0x82c], R241 ;  /* 0x00082cf101007387 */ /* 0x0003e20000100800 */
[----:B0-----:R-:W-:-:S02]  /*10270*/  @!P0 IMAD.MOV.U32 R6, RZ, RZ, R244 ;  /* 0x000000ffff068224 */ /* 0x001fc400078e00f4 */
[----:B------:R-:W-:Y:S01]  /*10280*/  @!P0 IMAD.MOV.U32 R7, RZ, RZ, R240 ;  /* 0x000000ffff078224 */ /* 0x000fe200078e00f0 */
[----:B-1----:R-:W3:Y:S04]  /*10290*/  LDL R241, [R1+0x590] ;  /* 0x0005900001f17983 */ /* 0x002ee80000100800 */
[----:B------:R0:W-:Y:S04]  /*102a0*/  STL [R1+0x834], R244 ;  /* 0x000834f401007387 */ /* 0x0001e80000100800 */
[----:B------:R1:W4:Y:S04]  /*102b0*/  @!P0 LDG.E.U16 R171, desc[UR14][R6.64] ;  /* 0x0000000e06ab8981 */ /* 0x000328000c1e1500 */
[----:B0-----:R-:W2:Y:S04]  /*102c0*/  LDL R244, [R1+0x56c] ;  /* 0x00056c0001f47983 */ /* 0x001ea80000100800 */
[----:B------:R0:W-:Y:S01]  /*102d0*/  STL [R1+0x830], R240 ;  /* 0x000830f001007387 */ /* 0x0001e20000100800 */
[----:B-1----:R-:W-:-:S02]  /*102e0*/  @!P0 IMAD.MOV.U32 R6, RZ, RZ, R251 ;  /* 0x000000ffff068224 */ /* 0x002fc400078e00fb */
[----:B------:R-:W-:-:S05]  /*102f0*/  @!P0 IMAD.MOV.U32 R7, RZ, RZ, R250 ;  /* 0x000000ffff078224 */ /* 0x000fca00078e00fa */
[----:B------:R1:W4:Y:S04]  /*10300*/  @!P0 LDG.E.U16 R170, desc[UR14][R6.64] ;  /* 0x0000000e06aa8981 */ /* 0x000328000c1e1500 */
[----:B0-----:R-:W4:Y:S04]  /*10310*/  LDL.LU R240, [R1+0x24c] ;  /* 0x00024c0001f07983 */ /* 0x001f280000300800 */
[----:B------:R0:W-:Y:S01]  /*10320*/  STL [R1+0x83c], R251 ;  /* 0x00083cfb01007387 */ /* 0x0001e20000100800 */
[----:B-1----:R-:W-:Y:S02]  /*10330*/  @!P0 IMAD.MOV.U32 R6, RZ, RZ, R243 ;  /* 0x000000ffff068224 */ /* 0x002fe400078e00f3 */
[----:B------:R-:W-:Y:S01]  /*10340*/  @!P0 IMAD.MOV.U32 R7, RZ, RZ, R242 ;  /* 0x000000ffff078224 */ /* 0x000fe200078e00f2 */
[----:B0-----:R-:W4:Y:S04]  /*10350*/  LDL.LU R251, [R1+0x230] ;  /* 0x0002300001fb7983 */ /* 0x001f280000300800 */
[----:B------:R0:W-:Y:S04]  /*10360*/  STL [R1+0x838], R250 ;  /* 0x000838fa01007387 */ /* 0x0001e80000100800 */
[----:B0-----:R-:W2:Y:S04]  /*10370*/  LDL R250, [R1+0x58c] ;  /* 0x00058c0001fa7983 */ /* 0x001ea80000100800 */
[----:B------:R0:W-:Y:S04]  /*10380*/  STL [R1+0x844], R243 ;  /* 0x000844f301007387 */ /* 0x0001e80000100800 */
[----:B0-----:R-:W3:Y:S04]  /*10390*/  LDL R243, [R1+0x7ac] ;  /* 0x0007ac0001f37983 */ /* 0x001ee80000100800 */
[----:B------:R0:W-:Y:S04]  /*103a0*/  STL [R1+0x840], R242 ;  /* 0x000840f201007387 */ /* 0x0001e80000100800 */
[----:B0-----:R-:W4:Y:S01]  /*103b0*/  LDL R242, [R1+0x7a8] ;  /* 0x0007a80001f27983 */ /* 0x001f220000100800 */
[----:B------:R-:W-:-:S02]  /*103c0*/  PRMT R169, RZ, 0x7610, R169 ;  /* 0x00007610ffa97816 */ /* 0x000fc400000000a9 */
[----:B------:R-:W-:-:S04]  /*103d0*/  PRMT R168, RZ, 0x7610, R168 ;  /* 0x00007610ffa87816 */ /* 0x000fc800000000a8 */
[----:B------:R3:W2:Y:S01]  /*103e0*/  @!P0 LDG.E.U16 R169, desc[UR14][R6.64] ;  /* 0x0000000e06a98981 */ /* 0x0006a2000c1e1500 */
[----:B------:R-:W-:Y:S02]  /*103f0*/  PRMT R167, RZ, 0x7610, R167 ;  /* 0x00007610ffa77816 */ /* 0x000fe400000000a7 */
[----:B------:R-:W-:Y:S01]  /*10400*/  PRMT R166, RZ, 0x7610, R166 ;  /* 0x00007610ffa67816 */ /* 0x000fe200000000a6 */
[----:B---3--:R-:W-:Y:S02]  /*10410*/  @!P0 IMAD.MOV.U32 R6, RZ, RZ, R243 ;  /* 0x000000ffff068224 */ /* 0x008fe400078e00f3 */
[----:B------:R-:W3:Y:S01]  /*10420*/  LDL R243, [R1+0x52c] ;  /* 0x00052c0001f37983 */ /* 0x000ee20000100800 */
[----:B----4-:R-:W-:-:S03]  /*10430*/  @!P0 IMAD.MOV.U32 R7, RZ, RZ, R242 ;  /* 0x000000ffff078224 */ /* 0x010fc600078e00f2 */
[----:B------:R0:W-:Y:S04]  /*10440*/  STS.U16 [R2+UR12+0x4000], R165 ;  /* 0x004000a502007988 */ /* 0x0001e8000800040c */
[----:B------:R1:W4:Y:S04]  /*10450*/  @!P0 LDG.E.U16 R168, desc[UR14][R6.64] ;  /* 0x0000000e06a88981 */ /* 0x000328000c1e1500 */
[----:B------:R0:W-:Y:S01]  /*10460*/  STS.U16 [R2+UR12+0x6000], R164 ;  /* 0x006000a402007988 */ /* 0x0001e2000800040c */
[----:B------:R-:W-:-:S03]  /*10470*/  PRMT R163, RZ, 0x7610, R163 ;  /* 0x00007610ffa37816 */ /* 0x000fc600000000a3 */
[----:B------:R-:W4:Y:S01]  /*10480*/  LDL R242, [R1+0x7d4] ;  /* 0x0007d40001f27983 */ /* 0x000f220000100800 */
[----:B-1----:R-:W-:Y:S02]  /*10490*/  @!P0 IMAD.MOV.U32 R6, RZ, RZ, R241 ;  /* 0x000000ffff068224 */ /* 0x002fe400078e00f1 */
[----:B--2---:R-:W-:Y:S01]  /*104a0*/  @!P0 IMAD.MOV.U32 R7, RZ, RZ, R250 ;  /* 0x000000ffff078224 */ /* 0x004fe200078e00fa */
[----:B------:R-:W2:Y:S04]  /*104b0*/  LDL R241, [R1+0x530] ;  /* 0x0005300001f17983 */ /* 0x000ea80000100800 */
[----:B------:R1:W4:Y:S04]  /*104c0*/  @!P0 LDG.E.U16 R167, desc[UR14][R6.64] ;  /* 0x0000000e06a78981 */ /* 0x000328000c1e1500 */
[----:B------:R-:W3:Y:S01]  /*104d0*/  LDL R250, [R1+0x550] ;  /* 0x0005500001fa7983 */ /* 0x000ee20000100800 */
[----:B-1----:R-:W-:-:S02]  /*104e0*/  @!P0 IMAD.MOV.U32 R6, RZ, RZ, R205 ;  /* 0x000000ffff068224 */ /* 0x002fc400078e00cd */
[----:B------:R-:W-:Y:S01]  /*104f0*/  @!P0 IMAD.MOV.U32 R7, RZ, RZ, R244 ;  /* 0x000000ffff078224 */ /* 0x000fe200078e00f4 */
[----:B------:R-:W4:Y:S04]  /*10500*/  LDL R205, [R1+0x510] ;  /* 0x0005100001cd7983 */ /* 0x000f280000100800 */
[----:B------:R3:W4:Y:S04]  /*10510*/  @!P0 LDG.E.U16 R166, desc[UR14][R6.64] ;  /* 0x0000000e06a68981 */ /* 0x000728000c1e1500 */
[----:B------:R-:W4:Y:S04]  /*10520*/  LDL R244, [R1+0x50c] ;  /* 0x00050c0001f47983 */ /* 0x000f280000100800 */
[----:B------:R-:W2:Y:S01]  /*10530*/  LDL R7, [R1+0x54c] ;  /* 0x00054c0001077983 */ /* 0x000ea20000100800 */
[----:B0-----:R-:W-:-:S02]  /*10540*/  PRMT R165, RZ, 0x7610, R165 ;  /* 0x00007610ffa57816 */ /* 0x001fc400000000a5 */
[----:B------:R-:W-:Y:S01]  /*10550*/  PRMT R164, RZ, 0x7610, R164 ;  /* 0x00007610ffa47816 */ /* 0x000fe200000000a4 */
[----:B------:R-:W-:Y:S04]  /*10560*/  STS.U16 [R2+UR12+0x4400], R158 ;  /* 0x0044009e02007988 */ /* 0x000fe8000800040c */
        /* <DEDUP_REMOVED lines=11> */
[----:B------:R-:W-:Y:S01]  /*10620*/  STS.U16 [R2+UR12+0x7c00], R15 ;  /* 0x007c000f02007988 */ /* 0x000fe2000800040c */
[----:B---3--:R-:W-:-:S03]  /*10630*/  @!P0 IMAD.MOV.U32 R6, RZ, RZ, R250 ;  /* 0x000000ffff068224 */ /* 0x008fc600078e00fa */
[----:B------:R-:W3:Y:S04]  /*10640*/  LDL R250, [R1+0x4cc] ;  /* 0x0004cc0001fa7983 */ /* 0x000ee80000100800 */
[----:B--2---:R0:W2:Y:S02]  /*10650*/  @!P0 LDG.E.U16 R165, desc[UR14][R6.64] ;  /* 0x0000000e06a58981 */ /* 0x0040a4000c1e1500 */
[----:B0-----:R-:W-:Y:S02]  /*10660*/  @!P0 IMAD.MOV.U32 R6, RZ, RZ, R241 ;  /* 0x000000ffff068224 */ /* 0x001fe400078e00f1 */
[----:B------:R-:W-:Y:S01]  /*10670*/  @!P0 IMAD.MOV.U32 R7, RZ, RZ, R243 ;  /* 0x000000ffff078224 */ /* 0x000fe200078e00f3 */
[----:B------:R-:W3:Y:S04]  /*10680*/  LDL R241, [R1+0x4d0] ;  /* 0x0004d00001f17983 */ /* 0x000ee80000100800 */
[----:B------:R4:W2:Y:S04]  /*10690*/  @!P0 LDG.E.U16 R164, desc[UR14][R6.64] ;  /* 0x0000000e06a48981 */ /* 0x0008a8000c1e1500 */
[----:B------:R-:W3:Y:S01]  /*106a0*/  LDL R243, [R1+0x4f0] ;  /* 0x0004f00001f37983 */ /* 0x000ee20000100800 */
[----:B----4-:R-:W-:-:S02]  /*106b0*/  @!P0 IMAD.MOV.U32 R6, RZ, RZ, R205 ;  /* 0x000000ffff068224 */ /* 0x010fc400078e00cd */
[----:B------:R-:W-:Y:S01]  /*106c0*/  @!P0 IMAD.MOV.U32 R7, RZ, RZ, R244 ;  /* 0x000000ffff078224 */ /* 0x000fe200078e00f4 */
[----:B------:R-:W4:Y:S04]  /*106d0*/  LDL R205, [R1+0x4b0] ;  /* 0x0004b00001cd7983 */ /* 0x000f280000100800 */
[----:B------:R3:W2:Y:S04]  /*106e0*/  @!P0 LDG.E.U16 R163, desc[UR14][R6.64] ;  /* 0x0000000e06a38981 */ /* 0x0006a8000c1e1500 */
[----:B------:R-:W2:Y:S04]  /*106f0*/  LDL R244, [R1+0x4ac] ;  /* 0x0004ac0001f47983 */ /* 0x000ea80000100800 */
[----:B------:R-:W4:Y:S04]  /*10700*/  LDL R7, [R1+0x4ec] ;  /* 0x0004ec0001077983 */ /* 0x000f280000100800 */
[----:B------:R0:W-:Y:S04]  /*10710*/  STL [R1+0x848], R2 ;  /* 0x0008480201007387 */ /* 0x0001e80000100800 */
[----:B0-----:R-:W2:Y:S01]  /*10720*/  LDL R2, [R1+0x490] ;  /* 0x0004900001027983 */ /* 0x001ea20000100800 */
[----:B------:R-:W-:-:S02]  /*10730*/  PRMT R162, RZ, 0x7610, R162 ;  /* 0x00007610ffa27816 */ /* 0x000fc400000000a2 */
[----:B------:R-:W-:Y:S01]  /*10740*/  PRMT R161, RZ, 0x7610, R161 ;  /* 0x00007610ffa17816 */ /* 0x000fe200000000a1 */
[----:B------:R0:W-:Y:S04]  /*10750*/  STS.U16 [R242+UR12+0x100], R211 ;  /* 0x000100d3f2007988 */ /* 0x0001e8000800040c */
[----:B0-----:R-:W2:Y:S01]  /*10760*/  LDL R211, [R1+0x470] ;  /* 0x0004700001d37983 */ /* 0x001ea20000100800 */
[----:B------:R-:W-:-:S03]  /*10770*/  PRMT R160, RZ, 0x7610, R160 ;  /* 0x00007610ffa07816 */ /* 0x000fc600000000a0 */
[----:B------:R0:W-:Y:S04]  /*10780*/  STS.U16 [R242+UR12+0x500], R210 ;  /* 0x000500d2f2007988 */ /* 0x0001e8000800040c */
[----:B0-----:R-:W2:Y:S04]  /*10790*/  LDL R210, [R1+0x44c] ;  /* 0x00044c0001d27983 */ /* 0x001ea80000100800 */
[----:B------:R0:W-:Y:S04]  /*107a0*/  STS.U16 [R242+UR12+0x900], R209 ;  /* 0x000900d1f2007988 */ /* 0x0001e8000800040c */
[----:B0-----:R-:W2:Y:S01]  /*107b0*/  LDL R209, [R1+0x42c] ;  /* 0x00042c0001d17983 */ /* 0x001ea20000100800 */
[----:B---3--:R-:W-:-:S03]  /*107c0*/  @!P0 IMAD.MOV.U32 R6, RZ, RZ, R243 ;  /* 0x000000ffff068224 */ /* 0x008fc600078e00f3 */
[----:B------:R-:W3:Y:S04]  /*107d0*/  LDL R243, [R1+0x48c] ;  /* 0x00048c0001f37983 */ /* 0x000ee80000100800 */
[----:B----4-:R0:W4:Y:S02]  /*107e0*/  @!P0 LDG.E.U16 R162, desc[UR14][R6.64] ;  /* 0x0000000e06a28981 */ /* 0x010124000c1e1500 */
[----:B0-----:R-:W-:Y:S02]  /*107f0*/  @!P0 IMAD.MOV.U32 R6, RZ, RZ, R241 ;  /* 0x000000ffff068224 */ /* 0x001fe400078e00f1 */
[----:B------:R-:W-:Y:S02]  /*10800*/  IMAD.MOV.U32 R241, RZ, RZ, R232 ;  /* 0x000000fffff17224 */ /* 0x000fe400078e00e8 */
[----:B------:R-:W-:-:S02]  /*10810*/  @!P0 IMAD.MOV.U32 R7, RZ, RZ, R250 ;  /* 0x000000ffff078224 */ /* 0x000fc400078e00fa */
[----:B------:R-:W-:Y:S02]  /*10820*/  IMAD.MOV.U32 R232, RZ, RZ, R233 ;  /* 0x000000ffffe87224 */ /* 0x000fe400078e00e9 */
[----:B------:R-:W4:Y:S04]  /*10830*/  LDL R233, [R1+0x46c] ;  /* 0x00046c0001e97983 */ /* 0x000f280000100800 */
[----:B------:R0:W4:Y:S02]  /*10840*/  @!P0 LDG.E.U16 R161, desc[UR14][R6.64] ;  /* 0x0000000e06a18981 */ /* 0x000124000c1e1500 */
[----:B0-----:R-:W-:Y:S02]  /*10850*/  @!P0 IMAD.MOV.U32 R6, RZ, RZ, R205 ;  /* 0x000000ffff068224 */ /* 0x001fe400078e00cd */
[----:B------:R-:W4:Y:S01]  /*10860*/  LDL R205, [R1+0x450] ;  /* 0x0004500001cd7983 */ /* 0x000f220000100800 */
[----:B--2---:R-:W-:Y:S01]  /*10870*/  @!P0 IMAD.MOV.U32 R7, RZ, RZ, R244 ;  /* 0x000000ffff078224 */ /* 0x004fe200078e00f4 */
[----:B------:R-:W-:-:S02]  /*10880*/  PRMT R159, RZ, 0x7610, R159 ;  /* 0x00007610ff9f7816 */ /* 0x000fc4000000009f */
[----:B------:R-:W-:Y:S01]  /*10890*/  PRMT R158, RZ, 0x7610, R158 ;  /* 0x00007610ff9e7816 */ /* 0x000fe2000000009e */
[----:B------:R-:W2:Y:S04]  /*108a0*/  LDL R244, [R1+0x40c] ;  /* 0x00040c0001f47983 */ /* 0x000ea80000100800 */
[----:B------:R0:W2:Y:S02]  /*108b0*/  @!P0 LDG.E.U16 R160, desc[UR14][R6.64] ;  /* 0x0000000e06a08981 */ /* 0x0000a4000c1e1500 */
[----:B0-----:R-:W-:Y:S02]  /*108c0*/  @!P0 IMAD.MOV.U32 R6, RZ, RZ, R2 ;  /* 0x000000ffff068224 */ /* 0x001fe400078e0002 */
[----:B------:R-:W2:Y:S01]  /*108d0*/  LDL R2, [R1+0x430] ;  /* 0x0004300001027983 */ /* 0x000ea20000100800 */
[----:B------:R-:W-:Y:S01]  /*108e0*/  PRMT R157, RZ, 0x7610, R157 ;  /* 0x00007610ff9d7816 */ /* 0x000fe2000000009d */
[----:B---3--:R-:W-:-:S02]  /*108f0*/  @!P0 IMAD.MOV.U32 R7, RZ, RZ, R243 ;  /* 0x000000ffff078224 */ /* 0x008fc400078e00f3 */
[----:B------:R-:W3:Y:S04]  /*10900*/  LDL R243, [R1+0x410] ;  /* 0x0004100001f37983 */ /* 0x000ee80000100800 */
[----:B------:R0:W3:Y:S02]  /*10910*/  @!P0 LDG.E.U16 R159, desc[UR14][R6.64] ;  /* 0x0000000e069f8981 */ /* 0x0000e4000c1e1500 */
[----:B0-----:R-:W-:Y:S02]  /*10920*/  @!P0 IMAD.MOV.U32 R6, RZ, RZ, R211 ;  /* 0x000000ffff068224 */ /* 0x001fe400078e00d3 */
[----:B------:R-:W3:Y:S01]  /*10930*/  LDL R211, [R1+0x3cc] ;  /* 0x0003cc0001d37983 */ /* 0x000ee20000100800 */
[----:B----4-:R-:W-:Y:S02]  /*10940*/  @!P0 IMAD.MOV.U32 R7, RZ, RZ, R233 ;  /* 0x000000ffff078224 */ /* 0x010fe400078e00e9 */
[----:B------:R-:W-:-:S02]  /*10950*/  IMAD.MOV.U32 R233, RZ, RZ, R234 ;  /* 0x000000ffffe97224 */ /* 0x000fc400078e00ea */
[----:B------:R-:W4:Y:S04]  /*10960*/  LDL R234, [R1+0x3f0] ;  /* 0x0003f00001ea7983 */ /* 0x000f280000100800 */
[----:B------:R0:W4:Y:S02]  /*10970*/  @!P0 LDG.E.U16 R158, desc[UR14][R6.64] ;  /* 0x0000000e069e8981 */ /* 0x000124000c1e1500 */
[----:B0-----:R-:W-:Y:S02]  /*10980*/  @!P0 IMAD.MOV.U32 R6, RZ, RZ, R205 ;  /* 0x000000ffff068224 */ /* 0x001fe400078e00cd */
[----:B------:R-:W-:Y:S02]  /*10990*/  IMAD.MOV.U32 R205, RZ, RZ, R236 ;  /* 0x000000ffffcd7224 */ /* 0x000fe400078e00ec */
[----:B------:R-:W4:Y:S01]  /*109a0*/  LDL R236, [R1+0x3ec] ;  /* 0x0003ec0001ec7983 */ /* 0x000f220000100800 */
[----:B------:R-:W-:-:S03]  /*109b0*/  @!P0 IMAD.MOV.U32 R7, RZ, RZ, R210 ;  /* 0x000000ffff078224 */ /* 0x000fc600078e00d2 */
[----:B------:R-:W4:Y:S04]  /*109c0*/  LDL R210, [R1+0x3d0] ;  /* 0x0003d00001d27983 */ /* 0x000f280000100800 */
[----:B------:R2:W4:Y:S02]  /*109d0*/  @!P0 LDG.E.U16 R157, desc[UR14][R6.64] ;  /* 0x0000000e069d8981 */ /* 0x000524000c1e1500 */
[----:B--2---:R-:W-:Y:S02]  /*109e0*/  @!P0 IMAD.MOV.U32 R6, RZ, RZ, R2 ;  /* 0x000000ffff068224 */ /* 0x004fe400078e0002 */
[----:B------:R-:W2:Y:S01]  /*109f0*/  LDL R2, [R1+0x3b0] ;  /* 0x0003b00001027983 */ /* 0x000ea20000100800 */
[----:B------:R-:W-:-:S03]  /*10a00*/  @!P0 IMAD.MOV.U32 R7, RZ, RZ, R209 ;  /* 0x000000ffff078224 */ /* 0x000fc600078e00d1 */
[----:B------:R-:W2:Y:S04]  /*10a10*/  LDL R209, [R1+0x3ac] ;  /* 0x0003ac0001d17983 */ /* 0x000ea80000100800 */
[----:B------:R0:W-:Y:S01]  /*10a20*/  STS.U16 [R242+UR12+0xd00], R156 ;  /* 0x000d009cf2007988 */ /* 0x0001e2000800040c */
[----:B------:R-:W-:Y:S02]  /*10a30*/  PRMT R155, RZ, 0x7610, R155 ;  /* 0x00007610ff9b7816 */ /* 0x000fe4000000009b */
[----:B0-----:R-:W-:-:S06]  /*10a40*/  PRMT R156, RZ, 0x7610, R156 ;  /* 0x00007610ff9c7816 */ /* 0x001fcc000000009c */
[----:B------:R0:W2:Y:S02]  /*10a50*/  @!P0 LDG.E.U16 R156, desc[UR14][R6.64] ;  /* 0x0000000e069c8981 */ /* 0x0000a4000c1e1500 */
[----:B0-----:R-:W-:Y:S02]  /*10a60*/  @!P0 IMAD.MOV.U32 R7, RZ, RZ, R244 ;  /* 0x000000ffff078224 */ /* 0x001fe400078e00f4 */
[----:B------:R0:W-:Y:S04]  /*10a70*/  STS.U16 [R242+UR12+0x1100], R154 ;  /* 0x0011009af2007988 */ /* 0x0001e8000800040c */
[----:B------:R-:W-:Y:S04]  /*10a80*/  STS.U16 [R242+UR12+0x1500], R20 ;  /* 0x00150014f2007988 */ /* 0x000fe8000800040c */
[----:B------:R-:W-:Y:S01]  /*10a90*/  STS.U16 [R242+UR12+0x1900], R19 ;  /* 0x00190013f2007988 */ /* 0x000fe2000800040c */
[----:B0-----:R-:W-:-:S03]  /*10aa0*/  PRMT R154, RZ, 0x7610, R154 ;  /* 0x00007610ff9a7816 */ /* 0x001fc6000000009a */
[----:B------:R-:W-:Y:S04]  /*10ab0*/  STS.U16 [R242+UR12+0x1d00], R21 ;  /* 0x001d0015f2007988 */ /* 0x000fe8000800040c */
[----:B------:R0:W-:Y:S04]  /*10ac0*/  STS.U16 [R242+UR12+0x2100], R213 ;  /* 0x002100d5f2007988 */ /* 0x0001e8000800040c */
[----:B------:R1:W-:Y:S01]  /*10ad0*/  STS.U16 [R242+UR12+0x2500], R219 ;  /* 0x002500dbf2007988 */ /* 0x0003e2000800040c */
[----:B------:R-:W-:-:S03]  /*10ae0*/  PRMT R152, RZ, 0x7610, R152 ;  /* 0x00007610ff987816 */ /* 0x000fc60000000098 */
[----:B0-----:R-:W2:Y:S04]  /*10af0*/  LDL R213, [R1+0x370] ;  /* 0x0003700001d57983 */ /* 0x001ea80000100800 */
[----:B-1----:R-:W2:Y:S01]  /*10b00*/  LDL R219, [R1+0x36c] ;  /* 0x00036c0001db7983 */ /* 0x002ea20000100800 */
[----:B---3--:R-:W-:-:S05]  /*10b10*/  @!P0 IMAD.MOV.U32 R6, RZ, RZ, R243 ;  /* 0x000000ffff068224 */ /* 0x008fca00078e00f3 */
[----:B------:R4:W3:Y:S02]  /*10b20*/  @!P0 LDG.E.U16 R155, desc[UR14][R6.64] ;  /* 0x0000000e069b8981 */ /* 0x0008e4000c1e1500 */
[----:B----4-:R-:W-:Y:S02]  /*10b30*/  @!P0 IMAD.MOV.U32 R6, RZ, RZ, R234 ;  /* 0x000000ffff068224 */ /* 0x010fe400078e00ea */
[----:B------:R-:W4:Y:S01]  /*10b40*/  LDL R234, [R1+0x390] ;  /* 0x0003900001ea7983 */ /* 0x000f220000100800 */
[----:B------:R-:W-:Y:S02]  /*10b50*/  @!P0 IMAD.MOV.U32 R7, RZ, RZ, R236 ;  /* 0x000000ffff078224 */ /* 0x000fe400078e00ec */
[----:B------:R-:W-:Y:S02]  /*10b60*/  IMAD.MOV.U32 R236, RZ, RZ, R237 ;  /* 0x000000ffffec7224 */ /* 0x000fe400078e00ed */
[----:B------:R-:W3:Y:S04]  /*10b70*/  LDL R237, [R1+0x38c] ;  /* 0x00038c0001ed7983 */ /* 0x000ee80000100800 */
[----:B------:R0:W3:Y:S02]  /*10b80*/  @!P0 LDG.E.U16 R154, desc[UR14][R6.64] ;  /* 0x0000000e069a8981 */ /* 0x0000e4000c1e1500 */
[----:B0-----:R-:W-:-:S02]  /*10b90*/  @!P0 IMAD.MOV.U32 R6, RZ, RZ, R210 ;  /* 0x000000ffff068224 */ /* 0x001fc400078e00d2 */
[----:B------:R-:W-:Y:S01]  /*10ba0*/  @!P0 IMAD.MOV.U32 R7, RZ, RZ, R211 ;  /* 0x000000ffff078224 */ /* 0x000fe200078e00d3 */
[----:B------:R-:W3:Y:S04]  /*10bb0*/  LDL R210, [R1+0x350] ;  /* 0x0003500001d27983 */ /* 0x000ee80000100800 */
[----:B------:R-:W3:Y:S04]  /*10bc0*/  LDL R211, [R1+0x34c] ;  /* 0x00034c0001d37983 */ /* 0x000ee80000100800 */
[----:B------:R2:W3:Y:S02]  /*10bd0*/  @!P0 LDG.E.U16 R152, desc[UR14][R6.64] ;  /* 0x0000000e06988981 */ /* 0x0004e4000c1e1500 */
[----:B--2---:R-:W-:-:S02]  /*10be0*/  @!P0 IMAD.MOV.U32 R6, RZ, RZ, R2 ;  /* 0x000000ffff068224 */ /* 0x004fc400078e0002 */
[----:B------:R-:W2:Y:S01]  /*10bf0*/  LDL R2, [R1+0x330] ;  /* 0x0003300001027983 */ /* 0x000ea20000100800 */
[----:B------:R-:W-:-:S03]  /*10c00*/  @!P0 IMAD.MOV.U32 R7, RZ, RZ, R209 ;  /* 0x000000ffff078224 */ /* 0x000fc600078e00d1 */
[----:B------:R-:W2:Y:S01]  /*10c10*/  LDL R209, [R1+0x32c] ;  /* 0x00032c0001d17983 */ /* 0x000ea20000100800 */
[----:B------:R-:W-:Y:S02]  /*10c20*/  PRMT R23, RZ, 0x7610, R23 ;  /* 0x00007610ff177816 */ /* 0x000fe40000000017 */
[----:B------:R-:W-:-:S04]  /*10c30*/  PRMT R22, RZ, 0x7610, R22 ;  /* 0x00007610ff167816 */ /* 0x000fc80000000016 */
[----:B------:R4:W2:Y:S01]  /*10c40*/  @!P0 LDG.E.U16 R23, desc[UR14][R6.64] ;  /* 0x0000000e06178981 */ /* 0x0008a2000c1e1500 */
[----:B------:R-:W-:Y:S01]  /*10c50*/  PRMT R21, RZ, 0x7610, R21 ;  /* 0x00007610ff157816 */ /* 0x000fe20000000015 */
[----:B------:R-:W-:Y:S01]  /*10c60*/  IMAD.MOV.U32 R244, RZ, RZ, R238 ;  /* 0x000000fffff47224 */ /* 0x000fe200078e00ee */
[----:B------:R-:W-:Y:S01]  /*10c70*/  PRMT R20, RZ, 0x7610, R20 ;  /* 0x00007610ff147816 */ /* 0x000fe20000000014 */
[----:B------:R-:W-:Y:S02]  /*10c80*/  IMAD.MOV.U32 R238, RZ, RZ, R143 ;  /* 0x000000ffffee7224 */ /* 0x000fe400078e008f */
[----:B------:R-:W2:Y:S01]  /*10c90*/  LDL R143, [R1+0x310] ;  /* 0x00031000018f7983 */ /* 0x000ea20000100800 */
[----:B----4-:R-:W-:Y:S02]  /*10ca0*/  @!P0 IMAD.MOV.U32 R6, RZ, RZ, R234 ;  /* 0x000000ffff068224 */ /* 0x010fe400078e00ea */
[----:B---3--:R-:W-:-:S05]  /*10cb0*/  @!P0 IMAD.MOV.U32 R7, RZ, RZ, R237 ;  /* 0x000000ffff078224 */ /* 0x008fca00078e00ed */
[----:B------:R0:W3:Y:S01]  /*10cc0*/  @!P0 LDG.E.U16 R22, desc[UR14][R6.64] ;  /* 0x0000000e06168981 */ /* 0x0000e2000c1e1500 */
[----:B------:R-:W-:-:S03]  /*10cd0*/  IMAD.MOV.U32 R237, RZ, RZ, R146 ;  /* 0x000000ffffed7224 */ /* 0x000fc600078e0092 */
[----:B------:R-:W4:Y:S01]  /*10ce0*/  LDL R146, [R1+0x30c] ;  /* 0x00030c0001927983 */ /* 0x000f220000100800 */
[----:B0-----:R-:W-:Y:S02]  /*10cf0*/  @!P0 IMAD.MOV.U32 R6, RZ, RZ, R213 ;  /* 0x000000ffff068224 */ /* 0x001fe400078e00d5 */
[----:B------:R-:W-:-:S05]  /*10d00*/  @!P0 IMAD.MOV.U32 R7, RZ, RZ, R219 ;  /* 0x000000ffff078224 */ /* 0x000fca00078e00db */
[----:B------:R0:W3:Y:S01]  /*10d10*/  @!P0 LDG.E.U16 R21, desc[UR14][R6.64] ;  /* 0x0000000e06158981 */ /* 0x0000e2000c1e1500 */
[----:B------:R-:W-:-:S03]  /*10d20*/  IMAD.MOV.U32 R234, RZ, RZ, R147 ;  /* 0x000000ffffea7224 */ /* 0x000fc600078e0093 */
[----:B------:R-:W3:Y:S01]  /*10d30*/  LDL R147, [R1+0x2ec] ;  /* 0x0002ec0001937983 */ /* 0x000ee20000100800 */
[----:B0-----:R-:W-:Y:S02]  /*10d40*/  @!P0 IMAD.MOV.U32 R6, RZ, RZ, R210 ;  /* 0x000000ffff068224 */ /* 0x001fe400078e00d2 */
[----:B------:R-:W-:Y:S01]  /*10d50*/  @!P0 IMAD.MOV.U32 R7, RZ, RZ, R211 ;  /* 0x000000ffff078224 */ /* 0x000fe200078e00d3 */
[----:B------:R-:W3:Y:S04]  /*10d60*/  LDL R210, [R1+0x2d0] ;  /* 0x0002d00001d27983 */ /* 0x000ee80000100800 */
[----:B------:R2:W3:Y:S04]  /*10d70*/  @!P0 LDG.E.U16 R20, desc[UR14][R6.64] ;  /* 0x0000000e06148981 */ /* 0x0004e8000c1e1500 */
[----:B------:R-:W3:Y:S01]  /*10d80*/  LDL R211, [R1+0x2cc] ;  /* 0x0002cc0001d37983 */ /* 0x000ee20000100800 */
[----:B--2---:R-:W-:-:S03]  /*10d90*/  @!P0 IMAD.MOV.U32 R6, RZ, RZ, R2 ;  /* 0x000000ffff068224 */ /* 0x004fc600078e0002 */
[----:B------:R-:W2:Y:S01]  /*10da0*/  LDL R2, [R1+0x2f0] ;  /* 0x0002f00001027983 */ /* 0x000ea20000100800 */
[----:B------:R-:W-:-:S03]  /*10db0*/  @!P0 IMAD.MOV.U32 R7, RZ, RZ, R209 ;  /* 0x000000ffff078224 */ /* 0x000fc600078e00d1 */
[----:B------:R-:W2:Y:S01]  /*10dc0*/  LDL R209, [R1+0x2b0] ;  /* 0x0002b00001d17983 */ /* 0x000ea20000100800 */
[----:B------:R-:W-:Y:S02]  /*10dd0*/  PRMT R19, RZ, 0x7610, R19 ;  /* 0x00007610ff137816 */ /* 0x000fe40000000013 */
[----:B------:R-:W-:-:S04]  /*10de0*/  PRMT R18, RZ, 0x7610, R18 ;  /* 0x00007610ff127816 */ /* 0x000fc80000000012 */
[----:B------:R0:W2:Y:S02]  /*10df0*/  @!P0 LDG.E.U16 R19, desc[UR14][R6.64] ;  /* 0x0000000e06138981 */ /* 0x0000a4000c1e1500 */
[----:B0-----:R-:W-:Y:S02]  /*10e00*/  @!P0 IMAD.MOV.U32 R6, RZ, RZ, R143 ;  /* 0x000000ffff068224 */ /* 0x001fe400078e008f */
[----:B------:R-:W2:Y:S01]  /*10e10*/  LDL.LU R143, [R1+0x28c] ;  /* 0x00028c00018f7983 */ /* 0x000ea20000300800 */
[----:B------:R-:W-:Y:S02]  /*10e20*/  PRMT R17, RZ, 0x7610, R17 ;  /* 0x00007610ff117816 */ /* 0x000fe40000000011 */
[----:B------:R-:W-:Y:S01]  /*10e30*/  PRMT R16, RZ, 0x7610, R16 ;  /* 0x00007610ff107816 */ /* 0x000fe20000000010 */
[----:B------:R-:W-:Y:S02]  /*10e40*/  IMAD.MOV.U32 R250, RZ, RZ, R205 ;  /* 0x000000fffffa7224 */ /* 0x000fe400078e00cd */
[----:B----4-:R-:W-:-:S02]  /*10e50*/  @!P0 IMAD.MOV.U32 R7, RZ, RZ, R146 ;  /* 0x000000ffff078224 */ /* 0x010fc400078e0092 */
[----:B------:R-:W4:Y:S04]  /*10e60*/  LDL.LU R146, [R1+0x290] ;  /* 0x0002900001927983 */ /* 0x000f280000300800 */
[----:B------:R3:W4:Y:S02]  /*10e70*/  @!P0 LDG.E.U16 R18, desc[UR14][R6.64] ;  /* 0x0000000e06128981 */ /* 0x000724000c1e1500 */
[----:B---3--:R-:W-:Y:S02]  /*10e80*/  @!P0 IMAD.MOV.U32 R7, RZ, RZ, R147 ;  /* 0x000000ffff078224 */ /* 0x008fe400078e0093 */
[----:B--2---:R-:W-:Y:S02]  /*10e90*/  @!P0 IMAD.MOV.U32 R6, RZ, RZ, R2 ;  /* 0x000000ffff068224 */ /* 0x004fe400078e0002 */
[----:B------:R-:W2:Y:S04]  /*10ea0*/  LDL.LU R2, [R1+0x26c] ;  /* 0x00026c0001027983 */ /* 0x000ea80000300800 */
[----:B------:R-:W3:Y:S04]  /*10eb0*/  LDL.LU R147, [R1+0x270] ;  /* 0x0002700001937983 */ /* 0x000ee80000300800 */
[----:B------:R0:W2:Y:S02]  /*10ec0*/  @!P0 LDG.E.U16 R17, desc[UR14][R6.64] ;  /* 0x0000000e06118981 */ /* 0x0000a4000c1e1500 */
[----:B0-----:R-:W-:-:S02]  /*10ed0*/  @!P0 IMAD.MOV.U32 R6, RZ, RZ, R210 ;  /* 0x000000ffff068224 */ /* 0x001fc400078e00d2 */
[----:B------:R-:W-:-:S05]  /*10ee0*/  @!P0 IMAD.MOV.U32 R7, RZ, RZ, R211 ;  /* 0x000000ffff078224 */ /* 0x000fca00078e00d3 */
[----:B------:R0:W2:Y:S02]  /*10ef0*/  @!P0 LDG.E.U16 R16, desc[UR14][R6.64] ;  /* 0x0000000e06108981 */ /* 0x0000a4000c1e1500 */
[----:B0-----:R-:W-:Y:S02]  /*10f00*/  @!P0 IMAD.MOV.U32 R6, RZ, RZ, R209 ;  /* 0x000000ffff068224 */ /* 0x001fe400078e00d1 */
[----:B------:R-:W2:Y:S04]  /*10f10*/  LDL R209, [R1+0x7d0] ;  /* 0x0007d00001d17983 */ /* 0x000ea80000100800 */
[----:B------:R-:W2:Y:S04]  /*10f20*/  LDL.LU R205, [R1+0x250] ;  /* 0x0002500001cd7983 */ /* 0x000ea80000300800 */
[----:B------:R-:W-:Y:S04]  /*10f30*/  STL [R1+0x88c], R247 ;  /* 0x00088cf701007387 */ /* 0x000fe80000100800 */
[----:B------:R-:W-:Y:S04]  /*10f40*/  STL.64 [R1+0xae0], R150 ;  /* 0x000ae09601007387 */ /* 0x000fe80000100a00 */
[----:B------:R-:W-:Y:S01]  /*10f50*/  STL.64 [R1+0xad8], R148 ;  /* 0x000ad89401007387 */ /* 0x000fe20000100a00 */
[----:B------:R-:W-:Y:S01]  /*10f60*/  PRMT R15, RZ, 0x7610, R15 ;  /* 0x00007610ff0f7816 */ /* 0x000fe2000000000f */
[----:B------:R-:W-:Y:S01]  /*10f70*/  @!P0 IMAD.MOV.U32 R7, RZ, RZ, R247 ;  /* 0x000000ffff078224 */ /* 0x000fe200078e00f7 */
[----:B------:R-:W-:-:S04]  /*10f80*/  PRMT R14, RZ, 0x7610, R14 ;  /* 0x00007610ff0e7816 */ /* 0x000fc8000000000e */
[----:B------:R0:W2:Y:S01]  /*10f90*/  @!P0 LDG.E.U16 R15, desc[UR14][R6.64] ;  /* 0x0000000e060f8981 */ /* 0x0000a2000c1e1500 */
[----:B------:R-:W-:Y:S01]  /*10fa0*/  PRMT R11, RZ, 0x7610, R11 ;  /* 0x00007610ff0b7816 */ /* 0x000fe2000000000b */
[----:B0-----:R-:W-:Y:S01]  /*10fb0*/  @!P0 IMAD.MOV.U32 R7, RZ, RZ, R143 ;  /* 0x000000ffff078224 */ /* 0x001fe200078e008f */
[----:B------:R-:W-:Y:S02]  /*10fc0*/  PRMT R10, RZ, 0x7610, R10 ;  /* 0x00007610ff0a7816 */ /* 0x000fe4000000000a */
[----:B------:R-:W-:Y:S02]  /*10fd0*/  PRMT R9, RZ, 0x7610, R9 ;  /* 0x00007610ff097816 */ /* 0x000fe40000000009 */
[----:B------:R-:W-:Y:S02]  /*10fe0*/  PRMT R8, RZ, 0x7610, R8 ;  /* 0x00007610ff087816 */ /* 0x000fe40000000008 */
[----:B------:R-:W-:Y:S01]  /*10ff0*/  PRMT R5, RZ, 0x7610, R5 ;  /* 0x00007610ff057816 */ /* 0x000fe20000000005 */
[----:B----4-:R-:W-:-:S05]  /*11000*/  @!P0 IMAD.MOV.U32 R6, RZ, RZ, R146 ;  /* 0x000000ffff068224 */ /* 0x010fca00078e0092 */
[----:B------:R0:W4:Y:S04]  /*11010*/  @!P0 LDG.E.U16 R14, desc[UR14][R6.64] ;  /* 0x0000000e060e8981 */ /* 0x000128000c1e1500 */
[----:B---3--:R-:W-:Y:S04]  /*11020*/  STL.64 [R1+0xad0], R146 ;  /* 0x000ad09201007387 */ /* 0x008fe80000100a00 */
[----:B------:R-:W-:Y:S04]  /*11030*/  STL.64 [R1+0xac8], R144 ;  /* 0x000ac89001007387 */ /* 0x000fe80000100a00 */
        /* <DEDUP_REMOVED lines=44> */
[----:B------:R-:W-:Y:S01]  /*11300*/  STL.64 [R1+0x960], R54 ;  /* 0x0009603601007387 */ /* 0x000fe20000100a00 */
[----:B0-----:R-:W-:-:S03]  /*11310*/  @!P0 IMAD.MOV.U32 R6, RZ, RZ, R147 ;  /* 0x000000ffff068224 */ /* 0x001fc600078e0093 */
[----:B------:R-:W-:Y:S01]  /*11320*/  STL.64 [R1+0x958], R52 ;  /* 0x0009583401007387 */ /* 0x000fe20000100a00 */
[----:B--2---:R-:W-:-:S03]  /*11330*/  @!P0 IMAD.MOV.U32 R7, RZ, RZ, R2 ;  /* 0x000000ffff078224 */ /* 0x004fc600078e0002 */
        /* <DEDUP_REMOVED lines=8> */
[----:B------:R0:W2:Y:S04]  /*113c0*/  @!P0 LDG.E.U16 R11, desc[UR14][R6.64] ;  /* 0x0000000e060b8981 */ /* 0x0000a8000c1e1500 */
[----:B------:R-:W-:Y:S04]  /*113d0*/  STL.64 [R1+0x910], R34 ;  /* 0x0009102201007387 */ /* 0x000fe80000100a00 */
[----:B------:R-:W-:Y:S01]  /*113e0*/  STL.64 [R1+0x908], R32 ;  /* 0x0009082001007387 */ /* 0x000fe20000100a00 */
[----:B0-----:R-:W-:-:S02]  /*113f0*/  @!P0 IMAD.MOV.U32 R6, RZ, RZ, R205 ;  /* 0x000000ffff068224 */ /* 0x001fc400078e00cd */
[----:B------:R-:W-:Y:S01]  /*11400*/  @!P0 IMAD.MOV.U32 R7, RZ, RZ, R240 ;  /* 0x000000ffff078224 */ /* 0x000fe200078e00f0 */
[----:B------:R-:W-:Y:S04]  /*11410*/  STL.64 [R1+0x900], R30 ;  /* 0x0009001e01007387 */ /* 0x000fe80000100a00 */
[----:B------:R-:W-:Y:S04]  /*11420*/  STL.64 [R1+0x8f8], R28 ;  /* 0x0008f81c01007387 */ /* 0x000fe80000100a00 */
[----:B------:R-:W-:Y:S04]  /*11430*/  STL.64 [R1+0x8f0], R26 ;  /* 0x0008f01a01007387 */ /* 0x000fe80000100a00 */
[----:B------:R-:W-:Y:S04]  /*11440*/  STL.64 [R1+0x8e8], R24 ;  /* 0x0008e81801007387 */ /* 0x000fe80000100a00 */
[----:B------:R0:W3:Y:S04]  /*11450*/  @!P0 LDG.E.U16 R10, desc[UR14][R6.64] ;  /* 0x0000000e060a8981 */ /* 0x0000e8000c1e1500 */
[----:B------:R-:W-:Y:S04]  /*11460*/  STL [R1+0x84c], R240 ;  /* 0x00084cf001007387 */ /* 0x000fe80000100800 */
[----:B------:R-:W-:Y:S01]  /*11470*/  STL [R1+0x854], R251 ;  /* 0x000854fb01007387 */ /* 0x000fe20000100800 */
[----:B0-----:R-:W-:-:S02]  /*11480*/  @!P0 IMAD.MOV.U32 R6, RZ, RZ, R251 ;  /* 0x000000ffff068224 */ /* 0x001fc400078e00fb */
[----:B------:R-:W-:Y:S01]  /*11490*/  @!P0 IMAD.MOV.U32 R7, RZ, RZ, R246 ;  /* 0x000000ffff078224 */ /* 0x000fe200078e00f6 */
[----:B------:R-:W-:Y:S04]  /*114a0*/  STL [R1+0x850], R246 ;  /* 0x000850f601007387 */ /* 0x000fe80000100800 */
[----:B------:R-:W-:Y:S04]  /*114b0*/  STL [R1+0x85c], R252 ;  /* 0x00085cfc01007387 */ /* 0x000fe80000100800 */
[----:B------:R0:W-:Y:S04]  /*114c0*/  STL [R1+0x858], R4 ;  /* 0x0008580401007387 */ /* 0x0001e80000100800 */
[----:B------:R1:W3:Y:S04]  /*114d0*/  @!P0 LDG.E.U16 R9, desc[UR14][R6.64] ;  /* 0x0000000e06098981 */ /* 0x0002e8000c1e1500 */
[----:B------:R-:W-:Y:S04]  /*114e0*/  STL [R1+0x864], R249 ;  /* 0x000864f901007387 */ /* 0x000fe80000100800 */
[----:B------:R-:W-:Y:S01]  /*114f0*/  STL [R1+0x860], R248 ;  /* 0x000860f801007387 */ /* 0x000fe20000100800 */
[----:B-1----:R-:W-:-:S03]  /*11500*/  @!P0 IMAD.MOV.U32 R7, RZ, RZ, R4 ;  /* 0x000000ffff078224 */ /* 0x002fc600078e0004 */
[----:B0-----:R-:W4:Y:S01]  /*11510*/  LDL R4, [R1+0x7cc] ;  /* 0x0007cc0001047983 */ /* 0x001f220000100800 */
[----:B------:R-:W-:-:S03]  /*11520*/  @!P0 IMAD.MOV.U32 R6, RZ, RZ, R252 ;  /* 0x000000ffff068224 */ /* 0x000fc600078e00fc */
[----:B------:R-:W3:Y:S04]  /*11530*/  LDL.LU.64 R24, [R1] ;  /* 0x0000000001187983 */ /* 0x000ee80000300a00 */
[----:B------:R-:W3:Y:S04]  /*11540*/  LDL.LU.64 R26, [R1+0x8] ;  /* 0x00000800011a7983 */ /* 0x000ee80000300a00 */
[----:B------:R-:W3:Y:S04]  /*11550*/  LDL.LU.64 R28, [R1+0x10] ;  /* 0x00001000011c7983 */ /* 0x000ee80000300a00 */
[----:B------:R-:W3:Y:S04]  /*11560*/  LDL.LU.64 R30, [R1+0x18] ;  /* 0x00001800011e7983 */ /* 0x000ee80000300a00 */
[----:B------:R-:W3:Y:S04]  /*11570*/  LDL.LU.64 R32, [R1+0x20] ;  /* 0x0000200001207983 */ /* 0x000ee80000300a00 */
[----:B------:R-:W3:Y:S04]  /*11580*/  LDL.LU.64 R34, [R1+0x28] ;  /* 0x0000280001227983 */ /* 0x000ee80000300a00 */
[----:B------:R-:W3:Y:S04]  /*11590*/  LDL.LU.64 R36, [R1+0x30] ;  /* 0x0000300001247983 */ /* 0x000ee80000300a00 */
[----:B------:R-:W3:Y:S04]  /*115a0*/  LDL.LU.64 R38, [R1+0x38] ;  /* 0x0000380001267983 */ /* 0x000ee80000300a00 */
[----:B------:R0:W3:Y:S04]  /*115b0*/  @!P0 LDG.E.U16 R8, desc[UR14][R6.64] ;  /* 0x0000000e06088981 */ /* 0x0000e8000c1e1500 */
[----:B------:R-:W3:Y:S04]  /*115c0*/  LDL.LU.64 R40, [R1+0x40] ;  /* 0x0000400001287983 */ /* 0x000ee80000300a00 */
[----:B------:R-:W3:Y:S01]  /*115d0*/  LDL.LU.64 R42, [R1+0x48] ;  /* 0x00004800012a7983 */ /* 0x000ee20000300a00 */
[----:B0-----:R-:W-:-:S02]  /*115e0*/  @!P0 IMAD.MOV.U32 R6, RZ, RZ, R249 ;  /* 0x000000ffff068224 */ /* 0x001fc400078e00f9 */
[----:B------:R-:W-:Y:S01]  /*115f0*/  @!P0 IMAD.MOV.U32 R7, RZ, RZ, R248 ;  /* 0x000000ffff078224 */ /* 0x000fe200078e00f8 */
[----:B------:R-:W3:Y:S04]  /*11600*/  LDL.LU.64 R44, [R1+0x50] ;  /* 0x00005000012c7983 */ /* 0x000ee80000300a00 */
[----:B------:R-:W3:Y:S04]  /*11610*/  LDL.LU.64 R46, [R1+0x58] ;  /* 0x00005800012e7983 */ /* 0x000ee80000300a00 */
[----:B------:R-:W3:Y:S04]  /*11620*/  LDL.LU.64 R48, [R1+0x60] ;  /* 0x0000600001307983 */ /* 0x000ee80000300a00 */
[----:B------:R-:W3:Y:S04]  /*11630*/  LDL.LU.64 R50, [R1+0x68] ;  /* 0x0000680001327983 */ /* 0x000ee80000300a00 */
[----:B------:R-:W3:Y:S04]  /*11640*/  @!P0 LDG.E.U16 R5, desc[UR14][R6.64] ;  /* 0x0000000e06058981 */ /* 0x000ee8000c1e1500 */
[----:B------:R-:W3:Y:S04]  /*11650*/  LDL.LU.64 R52, [R1+0x70] ;  /* 0x0000700001347983 */ /* 0x000ee80000300a00 */
        /* <DEDUP_REMOVED lines=103> */
[----:B----4-:R-:W-:Y:S04]  /*11cd0*/  STS.U16 [R4+UR12+0x7f00], R239 ;  /* 0x007f00ef04007988 */ /* 0x010fe8000800040c */
        /* <DEDUP_REMOVED lines=26> */
[----:B--2---:R-:W-:Y:S04]  /*11e80*/  STS.U16 [R4+UR12+0x6b00], R11 ;  /* 0x006b000b04007988 */ /* 0x004fe8000800040c */
[----:B---3--:R-:W-:Y:S04]  /*11e90*/  STS.U16 [R4+UR12+0x6f00], R10 ;  /* 0x006f000a04007988 */ /* 0x008fe8000800040c */
[----:B------:R-:W-:Y:S04]  /*11ea0*/  STS.U16 [R4+UR12+0x7300], R9 ;  /* 0x0073000904007988 */ /* 0x000fe8000800040c */
[----:B------:R-:W-:Y:S04]  /*11eb0*/  STS.U16 [R4+UR12+0x7700], R8 ;  /* 0x0077000804007988 */ /* 0x000fe8000800040c */
[----:B------:R-:W-:Y:S01]  /*11ec0*/  STS.U16 [R4+UR12+0x7b00], R5 ;  /* 0x007b000504007988 */ /* 0x000fe2000800040c */
[----:B------:R0:W-:Y:S06]  /*11ed0*/  MEMBAR.ALL.CTA ;  /* 0x0000000000007992 */ /* 0x0001ec0000008000 */
[----:B0-----:R-:W0:Y:S01]  /*11ee0*/  FENCE.VIEW.ASYNC.S ;  /* 0x00000000000073c6 */ /* 0x001e220000000000 */
[----:B------:R-:W-:-:S04]  /*11ef0*/  IMAD.U32 R6, RZ, RZ, UR12 ;  /* 0x0000000cff067e24 */ /* 0x000fc8000f8e00ff */
[----:B------:R-:W-:-:S05]  /*11f00*/  VIADD R6, R6, 0x8000 ;  /* 0x0000800006067836 */ /* 0x000fca0000000000 */
[----:B------:R-:W-:Y:S01]  /*11f10*/  SHF.R.U32.HI R6, RZ, 0x4, R6 ;  /* 0x00000004ff067819 */ /* 0x000fe20000011606 */
[----:B0-----:R-:W-:Y:S03]  /*11f20*/  BAR.SYNC.DEFER_BLOCKING 0x0 ;  /* 0x0000000000007b1d */ /* 0x001fe60000010000 */
[----:B------:R-:W-:-:S04]  /*11f30*/  SGXT.U32 R6, R6, 0xe ;  /* 0x0000000e0606781a */ /* 0x000fc80000000000 */
[----:B------:R-:W-:Y:S01]  /*11f40*/  R2UR UR8, R6 ;  /* 0x00000000060872ca */ /* 0x000fe200000e0000 */
[----:B------:R-:W-:Y:S01]  /*11f50*/  UMOV UR9, 0x40000040 ;  /* 0x4000004000097882 */ /* 0x000fe20000000000 */
[----:B------:R-:W-:-:S11]  /*11f60*/  WARPGROUP.ARRIVE ;  /* 0x00000000000079c5 */ /* 0x000fd60000000000 */
[----:B------:R-:W-:Y:S03]  /*11f70*/  HGMMA.64x256x16.F32 R24, gdesc[UR8].tnspA, R24, gsb0 ;  /* 0x23e00000081879f0 */ /* 0x000fe60008000818 */
[----:B------:R-:W-:Y:S02]  /*11f80*/  WARPGROUP.DEPBAR.LE gsb0, 0x0 ;  /* 0x00008000000079c5 */ /* 0x000fe40000010000 */
[----:B------:R-:W-:-:S15]  /*11f90*/  WARPGROUP.ARRIVE ;  /* 0x00000000000079c5 */ /* 0x000fde0000000000 */
[----:B------:R-:W-:-:S08]  /*11fa0*/  NOP ;  /* 0x0000000000007918 */ /* 0x000fd00000000000 */
        /* <DEDUP_REMOVED lines=10> */
[----:B------:R-:W-:Y:S04]  /*12050*/  STL.64 [R1], R24 ;  /* 0x0000001801007387 */ /* 0x000fe80000100a00 */
        /* <DEDUP_REMOVED lines=62> */
[----:B------:R0:W-:Y:S04]  /*12440*/  STL.64 [R1+0x1f8], R150 ;  /* 0x0001f89601007387 */ /* 0x0001e80000100a00 */
[----:B0-----:R-:W2:Y:S04]  /*12450*/  LDL.LU.64 R150, [R1+0xae0] ;  /* 0x000ae00001967983 */ /* 0x001ea80000300a00 */
[----:B------:R-:W3:Y:S04]  /*12460*/  LDL.LU.64 R148, [R1+0xad8] ;  /* 0x000ad80001947983 */ /* 0x000ee80000300a00 */
[----:B------:R-:W4:Y:S04]  /*12470*/  LDL.LU.64 R146, [R1+0xad0] ;  /* 0x000ad00001927983 */ /* 0x000f280000300a00 */
[----:B------:R-:W2:Y:S04]  /*12480*/  LDL.LU.64 R144, [R1+0xac8] ;  /* 0x000ac80001907983 */ /* 0x000ea80000300a00 */
[----:B------:R-:W3:Y:S04]  /*12490*/  LDL.LU.64 R142, [R1+0xac0] ;  /* 0x000ac000018e7983 */ /* 0x000ee80000300a00 */
[----:B------:R-:W2:Y:S04]  /*124a0*/  LDL.LU.64 R140, [R1+0xab8] ;  /* 0x000ab800018c7983 */ /* 0x000ea80000300a00 */
[----:B------:R-:W2:Y:S01]  /*124b0*/  LDL.LU.64 R138, [R1+0xab0] ;  /* 0x000ab000018a7983 */ /* 0x000ea20000300a00 */
[----:B------:R-:W-:-:S03]  /*124c0*/  IMAD.MOV.U32 R246, RZ, RZ, R2 ;  /* 0x000000fffff67224 */ /* 0x000fc600078e0002 */
[----:B------:R-:W2:Y:S01]  /*124d0*/  LDL.LU.64 R136, [R1+0xaa8] ;  /* 0x000aa80001887983 */ /* 0x000ea20000300a00 */
[----:B------:R-:W-:-:S03]  /*124e0*/  IMAD.MOV.U32 R240, RZ, RZ, R237 ;  /* 0x000000fffff07224 */ /* 0x000fc600078e00ed */
[----:B------:R-:W2:Y:S01]  /*124f0*/  LDL.LU.64 R134, [R1+0xaa0] ;  /* 0x000aa00001867983 */ /* 0x000ea20000300a00 */
[----:B------:R-:W-:-:S03]  /*12500*/  IMAD.MOV.U32 R2, RZ, RZ, R238 ;  /* 0x000000ffff027224 */ /* 0x000fc600078e00ee */
[----:B------:R-:W2:Y:S01]  /*12510*/  LDL.LU.64 R132, [R1+0xa98] ;  /* 0x000a980001847983 */ /* 0x000ea20000300a00 */
[----:B------:R-:W-:-:S03]  /*12520*/  IMAD.MOV.U32 R239, RZ, RZ, R126 ;  /* 0x000000ffffef7224 */ /* 0x000fc600078e007e */
[----:B------:R-:W2:Y:S01]  /*12530*/  LDL.LU.64 R130, [R1+0xa90] ;  /* 0x000a900001827983 */ /* 0x000ea20000300a00 */
[----:B------:R-:W-:Y:S02]  /*12540*/  IMAD.MOV.U32 R242, RZ, RZ, R244 ;  /* 0x000000fffff27224 */ /* 0x000fe400078e00f4 */
[----:B------:R-:W-:Y:S01]  /*12550*/  IMAD.MOV.U32 R248, RZ, RZ, R234 ;  /* 0x000000fffff87224 */ /* 0x000fe200078e00ea */
[----:B------:R-:W2:Y:S01]  /*12560*/  LDL.LU.64 R128, [R1+0xa88] ;  /* 0x000a880001807983 */ /* 0x000ea20000300a00 */
[----:B------:R-:W-:Y:S02]  /*12570*/  IMAD.MOV.U32 R251, RZ, RZ, R236 ;  /* 0x000000fffffb7224 */ /* 0x000fe400078e00ec */
[----:B------:R-:W-:Y:S01]  /*12580*/  IMAD.MOV.U32 R238, RZ, RZ, R125 ;  /* 0x000000ffffee7224 */ /* 0x000fe200078e007d */
[----:B------:R-:W2:Y:S01]  /*12590*/  LDL.LU.64 R126, [R1+0xa80] ;  /* 0x000a8000017e7983 */ /* 0x000ea20000300a00 */
[----:B------:R-:W-:Y:S02]  /*125a0*/  IMAD.MOV.U32 R237, RZ, RZ, R124 ;  /* 0x000000ffffed7224 */ /* 0x000fe400078e007c */
[----:B------:R-:W-:Y:S01]  /*125b0*/  IMAD.MOV.U32 R244, RZ, RZ, R232 ;  /* 0x000000fffff47224 */ /* 0x000fe200078e00e8 */
[----:B------:R-:W2:Y:S01]  /*125c0*/  LDL.LU.64 R124, [R1+0xa78] ;  /* 0x000a7800017c7983 */ /* 0x000ea20000300a00 */
[----:B------:R-:W-:-:S02]  /*125d0*/  IMAD.MOV.U32 R249, RZ, RZ, R233 ;  /* 0x000000fffff97224 */ /* 0x000fc400078e00e9 */
[----:B------:R-:W-:Y:S02]  /*125e0*/  IMAD.MOV.U32 R236, RZ, RZ, R123 ;  /* 0x000000ffffec7224 */ /* 0x000fe400078e007b */
[----:B------:R-:W-:Y:S02]  /*125f0*/  IMAD.MOV.U32 R234, RZ, RZ, R122 ;  /* 0x000000ffffea7224 */ /* 0x000fe400078e007a */
[----:B------:R-:W-:Y:S01]  /*12600*/  IMAD.MOV.U32 R233, RZ, RZ, R121 ;  /* 0x000000ffffe97224 */ /* 0x000fe200078e0079 */
[----:B------:R-:W2:Y:S01]  /*12610*/  LDL.LU.64 R122, [R1+0xa70] ;  /* 0x000a7000017a7983 */ /* 0x000ea20000300a00 */
[----:B------:R-:W-:Y:S02]  /*12620*/  IMAD.MOV.U32 R232, RZ, RZ, R120 ;  /* 0x000000ffffe87224 */ /* 0x000fe400078e0078 */
[----:B------:R-:W-:Y:S01]  /*12630*/  IMAD.MOV.U32 R231, RZ, RZ, R119 ;  /* 0x000000ffffe77224 */ /* 0x000fe200078e0077 */
[----:B------:R-:W2:Y:S01]  /*12640*/  LDL.LU.64 R120, [R1+0xa68] ;  /* 0x000a680001787983 */ /* 0x000ea20000300a00 */
[----:B------:R-:W-:-:S02]  /*12650*/  IMAD.MOV.U32 R230, RZ, RZ, R118 ;  /* 0x000000ffffe67224 */ /* 0x000fc400078e0076 */
        /* <DEDUP_REMOVED lines=30> */
[----:B------:R-:W-:Y:S02]  /*12840*/  IMAD.MOV.U32 R210, RZ, RZ, R98 ;  /* 0x000000ffffd27224 */ /* 0x000fe400078e0062 */
[----:B------:R-:W-:Y:S01]  /*12850*/  IMAD.MOV.U32 R250, RZ, RZ, R206 ;  /* 0x000000fffffa7224 */ /* 0x000fe200078e00ce */
[----:B------:R-:W2:Y:S01]  /*12860*/  LDL.LU.64 R98, [R1+0xa10] ;  /* 0x000a100001627983 */ /* 0x000ea20000300a00 */
[----:B------:R-:W-:Y:S02]  /*12870*/  IMAD.MOV.U32 R209, RZ, RZ, R97 ;  /* 0x000000ffffd17224 */ /* 0x000fe400078e0061 */
[----:B------:R-:W-:-:S02]  /*12880*/  IMAD.MOV.U32 R208, RZ, RZ, R96 ;  /* 0x000000ffffd07224 */ /* 0x000fc400078e0060 */
[----:B------:R-:W-:Y:S01]  /*12890*/  IMAD.MOV.U32 R252, RZ, RZ, R205 ;  /* 0x000000fffffc7224 */ /* 0x000fe200078e00cd */
[----:B------:R-:W2:Y:S01]  /*128a0*/  LDL.LU.64 R96, [R1+0xa08] ;  /* 0x000a080001607983 */ /* 0x000ea20000300a00 */
[----:B------:R-:W-:Y:S02]  /*128b0*/  IMAD.MOV.U32 R4, RZ, RZ, R204 ;  /* 0x000000ffff047224 */ /* 0x000fe400078e00cc */
[----:B------:R-:W-:Y:S02]  /*128c0*/  IMAD.MOV.U32 R207, RZ, RZ, R95 ;  /* 0x000000ffffcf7224 */ /* 0x000fe400078e005f */
[----:B------:R-:W-:Y:S02]  /*128d0*/  IMAD.MOV.U32 R206, RZ, RZ, R94 ;  /* 0x000000ffffce7224 */ /* 0x000fe400078e005e */
[----:B------:R-:W-:Y:S01]  /*128e0*/  IMAD.MOV.U32 R243, RZ, RZ, R203 ;  /* 0x000000fffff37224 */ /* 0x000fe200078e00cb */
[----:B------:R-:W2:Y:S01]  /*128f0*/  LDL.LU.64 R94, [R1+0xa00] ;  /* 0x000a0000015e7983 */ /* 0x000ea20000300a00 */
[----:B------:R-:W-:-:S02]  /*12900*/  IMAD.MOV.U32 R205, RZ, RZ, R93 ;  /* 0x000000ffffcd7224 */ /* 0x000fc400078e005d */
        /* <DEDUP_REMOVED lines=102> */
[----:B------:R-:W-:-:S03]  /*12f70*/  IMAD.MOV.U32 R5, RZ, RZ, R24 ;  /* 0x000000ffff057224 */ /* 0x000fc600078e0018 */
[----:B------:R-:W2:Y:S04]  /*12f80*/  LDL.LU.64 R24, [R1+0x8e8] ;  /* 0x0008e80001187983 */ /* 0x000ea80000300a00 */
[----:B------:R-:W-:Y:S04]  /*12f90*/  STL [R1+0x8a8], R224 ;  /* 0x0008a8e001007387 */ /* 0x000fe80000100800 */
[----:B------:R4:W-:Y:S04]  /*12fa0*/  STL [R1+0x8a4], R225 ;  /* 0x0008a4e101007387 */ /* 0x0009e80000100800 */
[----:B------:R0:W-:Y:S04]  /*12fb0*/  STL [R1+0x8a0], R226 ;  /* 0x0008a0e201007387 */ /* 0x0001e80000100800 */
[----:B------:R2:W-:Y:S01]  /*12fc0*/  STL [R1+0x89c], R227 ;  /* 0x00089ce301007387 */ /* 0x0005e20000100800 */
[----:B----4-:R-:W-:-:S02]  /*12fd0*/  IMAD.MOV.U32 R225, RZ, RZ, R146 ;  /* 0x000000ffffe17224 */ /* 0x010fc400078e0092 */
[----:B---3--:R-:W-:Y:S02]  /*12fe0*/  IMAD.MOV.U32 R224, RZ, RZ, R142 ;  /* 0x000000ffffe07224 */ /* 0x008fe400078e008e */
[----:B0-----:R-:W-:Y:S02]  /*12ff0*/  IMAD.MOV.U32 R226, RZ, RZ, R143 ;  /* 0x000000ffffe27224 */ /* 0x001fe400078e008f */
[----:B--2---:R-:W-:Y:S02]  /*13000*/  IMAD.MOV.U32 R227, RZ, RZ, R141 ;  /* 0x000000ffffe37224 */ /* 0x004fe400078e008d */
[----:B------:R-:W2:Y:S04]  /*13010*/  LDL.LU R141, [R1+0x8e0] ;  /* 0x0008e000018d7983 */ /* 0x000ea80000300800 */
[----:B------:R-:W2:Y:S04]  /*13020*/  LDL.LU R142, [R1+0x8dc] ;  /* 0x0008dc00018e7983 */ /* 0x000ea80000300800 */
[----:B------:R-:W2:Y:S04]  /*13030*/  LDL.LU R143, [R1+0x8d8] ;  /* 0x0008d800018f7983 */ /* 0x000ea80000300800 */
[----:B------:R0:W-:Y:S02]  /*13040*/  STL [R1+0x898], R228 ;  /* 0x000898e401007387 */ /* 0x0001e40000100800 */
[----:B0-----:R-:W-:-:S02]  /*13050*/  IMAD.MOV.U32 R228, RZ, RZ, R144 ;  /* 0x000000ffffe47224 */ /* 0x001fc400078e0090 */
[----:B------:R-:W2:Y:S04]  /*13060*/  LDL.LU R144, [R1+0x8d4] ;  /* 0x0008d40001907983 */ /* 0x000ea80000300800 */
[----:B------:R0:W-:Y:S02]  /*13070*/  STL [R1+0x894], R229 ;  /* 0x000894e501007387 */ /* 0x0001e40000100800 */
[----:B0-----:R-:W-:Y:S02]  /*13080*/  IMAD.MOV.U32 R229, RZ, RZ, R145 ;  /* 0x000000ffffe57224 */ /* 0x001fe400078e0091 */
        /* <DEDUP_REMOVED lines=19> */
[----:B------:R-:W3:Y:S04]  /*131c0*/  LDL.LU R235, [R1+0x8b4] ;  /* 0x0008b40001eb7983 */ /* 0x000ee80000300800 */
[----:B------:R-:W-:Y:S04]  /*131d0*/  STL [R1+0x870], R237 ;  /* 0x000870ed01007387 */ /* 0x000fe80000100800 */
[----:B------:R0:W-:Y:S04]  /*131e0*/  STL [R1+0x86c], R238 ;  /* 0x00086cee01007387 */ /* 0x0001e80000100800 */
[----:B0-----:R-:W4:Y:S04]  /*131f0*/  LDL R238, [R1+0x7d8] ;  /* 0x0007d80001ee7983 */ /* 0x001f280000100800 */
[----:B------:R0:W-:Y:S01]  /*13200*/  STL [R1+0x868], R239 ;  /* 0x000868ef01007387 */ /* 0x0001e20000100800 */
[----:B------:R-:W-:-:S02]  /*13210*/  IMAD.MOV.U32 R237, RZ, RZ, R153 ;  /* 0x000000ffffed7224 */ /* 0x000fc400078e0099 */
[----:B------:R-:W1:Y:S01]  /*13220*/  LDC R153, c[0x0][0x238] ;  /* 0x00008e00ff997b82 */ /* 0x000e620000000800 */
[----:B---3--:R-:W-:-:S05]  /*13230*/  VIADD R235, R235, 0x1 ;  /* 0x00000001ebeb7836 */ /* 0x008fca0000000000 */
[----:B----4-:R-:W-:Y:S02]  /*13240*/  ISETP.NE.U32.AND P0, PT, R235, R238, PT ;  /* 0x000000eeeb00720c */ /* 0x010fe40003f05070 */
[----:B------:R-:W3:Y:S01]  /*13250*/  LDL.LU R238, [R1+0x7a0] ;  /* 0x0007a00001ee7983 */ /* 0x000ee20000300800 */
[----:B-1----:R-:W-:-:S03]  /*13260*/  IMAD.SHL.U32 R153, R153, 0x40, RZ ;  /* 0x0000004099997824 */ /* 0x002fc600078e00ff */
[----:B0-----:R-:W4:Y:S01]  /*13270*/  LDL.LU R239, [R1+0x798] ;  /* 0x0007980001ef7983 */ /* 0x001f220000300800 */
[----:B------:R-:W-:-:S05]  /*13280*/  IMAD.SHL.U32 R153, R153, 0x2, RZ ;  /* 0x0000000299997824 */ /* 0x000fca00078e00ff */
[----:B---3--:R-:W-:-:S05]  /*13290*/  IADD3 R238, P5, R238, R153, RZ ;  /* 0x00000099eeee7210 */ /* 0x008fca0007fbe0ff */
[----:B------:R0:W-:Y:S04]  /*132a0*/  STL [R1+0x7a0], R238 ;  /* 0x0007a0ee01007387 */ /* 0x0001e80000100800 */
[----:B0-----:R-:W3:Y:S01]  /*132b0*/  LDL.LU R238, [R1+0x790] ;  /* 0x0007900001ee7983 */ /* 0x001ee20000300800 */
[-C--:B----4-:R-:W-:Y:S02]  /*132c0*/  IADD3 R239, P6, R239, R153.reuse, RZ ;  /* 0x00000099efef7210 */ /* 0x090fe40007fde0ff */
[-C--:B------:R-:W-:Y:S02]  /*132d0*/  IADD3 R12, P2, R12, R153.reuse, RZ ;  /* 0x000000990c0c7210 */ /* 0x080fe40007f5e0ff */
[-C--:B------:R-:W-:Y:S01]  /*132e0*/  IADD3 R0, P3, R0, R153.reuse, RZ ;  /* 0x0000009900007210 */ /* 0x080fe20007f7e0ff */
[----:B------:R-:W-:Y:S04]  /*132f0*/  STL [R1+0x798], R239 ;  /* 0x000798ef01007387 */ /* 0x000fe80000100800 */
[----:B------:R0:W-:Y:S04]  /*13300*/  STL [R1+0x788], R12 ;  /* 0x0007880c01007387 */ /* 0x0001e80000100800 */
[----:B0-----:R-:W4:Y:S01]  /*13310*/  LDL.LU R12, [R1+0x8b0] ;  /* 0x0008b000010c7983 */ /* 0x001f220000300800 */
[----:B---3--:R-:W-:-:S05]  /*13320*/  IADD3 R238, P1, R238, R153, RZ ;  /* 0x00000099eeee7210 */ /* 0x008fca0007f3e0ff */
[----:B------:R-:W-:Y:S04]  /*13330*/  STL [R1+0x790], R238 ;  /* 0x000790ee01007387 */ /* 0x000fe80000100800 */
[----:B------:R0:W-:Y:S04]  /*13340*/  STL [R1+0x780], R0 ;  /* 0x0007800001007387 */ /* 0x0001e80000100800 */
[----:B0-----:R-:W4:Y:S04]  /*13350*/  LDL.LU R0, [R1+0x8ac] ;  /* 0x0008ac0001007983 */ /* 0x001f280000300800 */
[----:B------:R-:W3:Y:S01]  /*13360*/  LDL.LU R238, [R1+0x778] ;  /* 0x0007780001ee7983 */ /* 0x000ee20000300800 */
[----:B------:R-:W-:-:S03]  /*13370*/  IADD3 R13, P4, R13, R153, RZ ;  /* 0x000000990d0d7210 */ /* 0x000fc60007f9e0ff */
[----:B------:R-:W2:Y:S02]  /*13380*/  LDL.LU R239, [R1+0x79c] ;  /* 0x00079c0001ef7983 */ /* 0x000ea40000300800 */
[----:B----4-:R-:W-:Y:S01]  /*13390*/  IMAD.X R12, R12, 0x1, R0, P4 ;  /* 0x000000010c0c7824 */ /* 0x010fe200020e0600 */
[----:B---3--:R-:W-:-:S05]  /*133a0*/  IADD3 R238, P4, R238, R153, RZ ;  /* 0x00000099eeee7210 */ /* 0x008fca0007f9e0ff */
[----:B------:R0:W-:Y:S04]  /*133b0*/  STL [R1+0x778], R238 ;  /* 0x000778ee01007387 */ /* 0x0001e80000100800 */
[----:B0-----:R-:W3:Y:S01]  /*133c0*/  LDL.LU R238, [R1+0x770] ;  /* 0x0007700001ee7983 */ /* 0x001ee20000300800 */
[----:B--2---:R-:W-:-:S05]  /*133d0*/  IMAD.X R239, R239, 0x1, R0, P5 ;  /* 0x00000001efef7824 */ /* 0x004fca00028e0600 */
[----:B------:R0:W-:Y:S04]  /*133e0*/  STL [R1+0x79c], R239 ;  /* 0x00079cef01007387 */ /* 0x0001e80000100800 */
[----:B0-----:R-:W2:Y:S01]  /*133f0*/  LDL.LU R239, [R1+0x794] ;  /* 0x0007940001ef7983 */ /* 0x001ea20000300800 */
        /* <DEDUP_REMOVED lines=112> */
[----:B------:R-:W-:Y:S01]  /*13b00*/  STL [R1+0x704], R239 ;  /* 0x000704ef01007387 */ /* 0x000fe20000100800 */
[----:B---3--:R-:W-:-:S05]  /*13b10*/  IADD3 R238, P6, R238, R153, RZ ;  /* 0x00000099eeee7210 */ /* 0x008fca0007fde0ff */
[----:B------:R0:W-:Y:S04]  /*13b20*/  STL [R1+0x6d8], R238 ;  /* 0x0006d8ee01007387 */ /* 0x0001e80000100800 */
[----:B0-----:R-:W2:Y:S02]  /*13b30*/  LDL.LU R238, [R1+0x6fc] ;  /* 0x0006fc0001ee7983 */ /* 0x001ea40000300800 */
[----:B--2---:R-:W-:-:S05]  /*13b40*/  IMAD.X R238, R238, 0x1, R0, P1 ;  /* 0x00000001eeee7824 */ /* 0x004fca00008e0600 */
[----:B------:R0:W-:Y:S04]  /*13b50*/  STL [R1+0x6fc], R238 ;  /* 0x0006fcee01007387 */ /* 0x0001e80000100800 */
[----:B------:R-:W2:Y:S04]  /*13b60*/  LDL.LU R239, [R1+0x6d0] ;  /* 0x0006d00001ef7983 */ /* 0x000ea80000300800 */
[----:B0-----:R-:W3:Y:S01]  /*13b70*/  LDL.LU R238, [R1+0x6f4] ;  /* 0x0006f40001ee7983 */ /* 0x001ee20000300800 */
[----:B--2---:R-:W-:Y:S01]  /*13b80*/  IADD3 R239, P1, R239, R153, RZ ;  /* 0x00000099efef7210 */ /* 0x004fe20007f3e0ff */
[----:B---3--:R-:W-:-:S04]  /*13b90*/  IMAD.X R238, R238, 0x1, R0, P2 ;  /* 0x00000001eeee7824 */ /* 0x008fc800010e0600 */
[----:B------:R0:W-:Y:S04]  /*13ba0*/  STL [R1+0x6d0], R239 ;  /* 0x0006d0ef01007387 */ /* 0x0001e80000100800 */
[----:B------:R1:W-:Y:S04]  /*13bb0*/  STL [R1+0x6f4], R238 ;  /* 0x0006f4ee01007387 */ /* 0x0003e80000100800 */
[----:B0-----:R-:W2:Y:S04]  /*13bc0*/  LDL.LU R239, [R1+0x6c8] ;  /* 0x0006c80001ef7983 */ /* 0x001ea80000300800 */
[----:B-1----:R-:W3:Y:S01]  /*13bd0*/  LDL.LU R238, [R1+0x6ec] ;  /* 0x0006ec0001ee7983 */ /* 0x002ee20000300800 */
        /* <DEDUP_REMOVED lines=206> */
[----:B------:R-:W-:Y:S04]  /*148c0*/  STL [R1+0x5b8], R239 ;  /* 0x0005b8ef01007387 */ /* 0x000fe80000100800 */
[----:B------:R0:W-:Y:S02]  /*148d0*/  STL [R1+0x5dc], R238 ;  /* 0x0005dcee01007387 */ /* 0x0001e40000100800 */
[----:B0-----:R-:W-:Y:S02]  /*148e0*/  IMAD.MOV.U32 R238, RZ, RZ, R237 ;  /* 0x000000ffffee7224 */ /* 0x001fe400078e00ed */
[----:B------:R-:W-:Y:S02]  /*148f0*/  IMAD.MOV.U32 R237, RZ, RZ, R236 ;  /* 0x000000ffffed7224 */ /* 0x000fe400078e00ec */
[----:B------:R-:W-:-:S02]  /*14900*/  IMAD.MOV.U32 R236, RZ, RZ, R234 ;  /* 0x000000ffffec7224 */ /* 0x000fc400078e00ea */
[----:B------:R-:W-:Y:S02]  /*14910*/  IMAD.MOV.U32 R234, RZ, RZ, R230 ;  /* 0x000000ffffea7224 */ /* 0x000fe400078e00e6 */
[----:B------:R-:W-:Y:S02]  /*14920*/  IMAD.MOV.U32 R230, RZ, RZ, R229 ;  /* 0x000000ffffe67224 */ /* 0x000fe400078e00e5 */
[----:B------:R-:W-:Y:S02]  /*14930*/  IMAD.MOV.U32 R229, RZ, RZ, R228 ;  /* 0x000000ffffe57224 */ /* 0x000fe400078e00e4 */
[----:B------:R-:W-:Y:S02]  /*14940*/  IMAD.MOV.U32 R228, RZ, RZ, R226 ;  /* 0x000000ffffe47224 */ /* 0x000fe400078e00e2 */
[----:B------:R-:W-:Y:S02]  /*14950*/  IMAD.MOV.U32 R226, RZ, RZ, R224 ;  /* 0x000000ffffe27224 */ /* 0x000fe400078e00e0 */
[----:B------:R-:W2:Y:S04]  /*14960*/  LDL.LU R224, [R1+0x5b0] ;  /* 0x0005b00001e07983 */ /* 0x000ea80000300800 */
[----:B------:R-:W3:Y:S01]  /*14970*/  LDL.LU R239, [R1+0x5d4] ;  /* 0x0005d40001ef7983 */ /* 0x000ee20000300800 */
[----:B--2---:R-:W-:Y:S01]  /*14980*/  IADD3 R224, P1, R224, R153, RZ ;  /* 0x00000099e0e07210 */ /* 0x004fe20007f3e0ff */
[----:B---3--:R-:W-:-:S04]  /*14990*/  IMAD.X R239, R239, 0x1, R0, P2 ;  /* 0x00000001efef7824 */ /* 0x008fc800010e0600 */
[----:B------:R0:W-:Y:S04]  /*149a0*/  STL [R1+0x5b0], R224 ;  /* 0x0005b0e001007387 */ /* 0x0001e80000100800 */
[----:B0-----:R0:W5:Y:S04]  /*149b0*/  LDL.LU R224, [R1+0x8a8] ;  /* 0x0008a80001e07983 */ /* 0x0011680000300800 */
[----:B------:R1:W-:Y:S04]  /*149c0*/  STL [R1+0x5d4], R239 ;  /* 0x0005d4ef01007387 */ /* 0x0003e80000100800 */
[----:B------:R-:W2:Y:S04]  /*149d0*/  LDL.LU R153, [R1+0x7c0] ;  /* 0x0007c00001997983 */ /* 0x000ea80000300800 */
[----:B-1----:R-:W3:Y:S01]  /*149e0*/  LDL.LU R239, [R1+0x5cc] ;  /* 0x0005cc0001ef7983 */ /* 0x002ee20000300800 */
[----:B--2---:R-:W-:Y:S01]  /*149f0*/  IADD3 R153, P2, R153, UR40, RZ ;  /* 0x0000002899997c10 */ /* 0x004fe2000ff5e0ff */
[----:B---3--:R-:W-:-:S04]  /*14a00*/  IMAD.X R239, R239, 0x1, R0, P3 ;  /* 0x00000001efef7824 */ /* 0x008fc800018e0600 */
[----:B------:R1:W-:Y:S04]  /*14a10*/  STL [R1+0x7c0], R153 ;  /* 0x0007c09901007387 */ /* 0x0003e80000100800 */
[----:B------:R2:W-:Y:S04]  /*14a20*/  STL [R1+0x5cc], R239 ;  /* 0x0005ccef01007387 */ /* 0x0005e80000100800 */
[----:B-1----:R-:W3:Y:S04]  /*14a30*/  LDL.LU R153, [R1+0x7b8] ;  /* 0x0007b80001997983 */ /* 0x002ee80000300800 */
[----:B--2---:R-:W2:Y:S01]  /*14a40*/  LDL.LU R239, [R1+0x5c4] ;  /* 0x0005c40001ef7983 */ /* 0x004ea20000300800 */
[----:B---3--:R-:W-:Y:S01]  /*14a50*/  IADD3 R153, P3, R153, UR40, RZ ;  /* 0x0000002899997c10 */ /* 0x008fe2000ff7e0ff */
[----:B--2---:R-:W-:-:S04]  /*14a60*/  IMAD.X R239, R239, 0x1, R0, P4 ;  /* 0x00000001efef7824 */ /* 0x004fc800020e0600 */
        /* <DEDUP_REMOVED lines=22> */
[----:B---3--:R-:W-:-:S02]  /*14bd0*/  IADD3 R153, P1, R153, UR40, RZ ;  /* 0x0000002899997c10 */ /* 0x008fc4000ff3e0ff */
[----:B--2---:R-:W-:-:S03]  /*14be0*/  IADD3.X R239, R239, UR13, RZ, P2, !PT ;  /* 0x0000000defef7c10 */ /* 0x004fc600097fe4ff */
        /* <DEDUP_REMOVED lines=232> */
[----:B---3--:R-:W-:-:S05]  /*15a70*/  IADD3 R153, P4, R153, UR40, RZ ;  /* 0x0000002899997c10 */ /* 0x008fca000ff9e0ff */
[----:B------:R1:W-:Y:S01]  /*15a80*/  STL [R1+0x468], R153 ;  /* 0x0004689901007387 */ /* 0x0003e20000100800 */
[----:B--2---:R-:W-:Y:S01]  /*15a90*/  IADD3.X R239, R239, UR13, RZ, P5, !PT ;  /* 0x0000000defef7c10 */ /* 0x004fe2000affe4ff */
[----:B-1----:R-:W-:Y:S02]  /*15aa0*/  IMAD.MOV.U32 R153, RZ, RZ, R238 ;  /* 0x000000ffff997224 */ /* 0x002fe400078e00ee */
[----:B------:R-:W-:Y:S02]  /*15ab0*/  IMAD.MOV.U32 R238, RZ, RZ, R237 ;  /* 0x000000ffffee7224 */ /* 0x000fe400078e00ed */
[----:B------:R-:W-:Y:S02]  /*15ac0*/  IMAD.MOV.U32 R237, RZ, RZ, R236 ;  /* 0x000000ffffed7224 */ /* 0x000fe400078e00ec */
[----:B------:R-:W-:Y:S02]  /*15ad0*/  IMAD.MOV.U32 R236, RZ, RZ, R230 ;  /* 0x000000ffffec7224 */ /* 0x000fe400078e00e6 */
[----:B------:R-:W-:Y:S01]  /*15ae0*/  IMAD.MOV.U32 R230, RZ, RZ, R229 ;  /* 0x000000ffffe67224 */ /* 0x000fe200078e00e5 */
[----:B------:R1:W-:Y:S01]  /*15af0*/  STL [R1+0x48c], R239 ;  /* 0x00048cef01007387 */ /* 0x0003e20000100800 */
[----:B------:R-:W-:-:S02]  /*15b00*/  IMAD.MOV.U32 R229, RZ, RZ, R228 ;  /* 0x000000ffffe57224 */ /* 0x000fc400078e00e4 */
[----:B------:R-:W-:Y:S02]  /*15b10*/  IMAD.MOV.U32 R228, RZ, RZ, R227 ;  /* 0x000000ffffe47224 */ /* 0x000fe400078e00e3 */
[----:B------:R-:W-:Y:S01]  /*15b20*/  IMAD.MOV.U32 R227, RZ, RZ, R225 ;  /* 0x000000ffffe37224 */ /* 0x000fe200078e00e1 */
[----:B-1----:R-:W2:Y:S04]  /*15b30*/  LDL.LU R239, [R1+0x484] ;  /* 0x0004840001ef7983 */ /* 0x002ea80000300800 */
[----:B------:R-:W3:Y:S01]  /*15b40*/  LDL.LU R225, [R1+0x458] ;  /* 0x0004580001e17983 */ /* 0x000ee20000300800 */
[----:B------:R-:W-:-:S05]  /*15b50*/  IADD3 R153, P5, R153, UR40, RZ ;  /* 0x0000002899997c10 */ /* 0x000fca000ffbe0ff */
[----:B------:R-:W-:Y:S01]  /*15b60*/  STL [R1+0x460], R153 ;  /* 0x0004609901007387 */ /* 0x000fe20000100800 */
[----:B--2---:R-:W-:Y:S02]  /*15b70*/  IADD3.X R239, R239, UR13, RZ, P6, !PT ;  /* 0x0000000defef7c10 */ /* 0x004fe4000b7fe4ff */
[----:B---3--:R-:W-:-:S03]  /*15b80*/  IADD3 R225, P6, R225, UR40, RZ ;  /* 0x00000028e1e17c10 */ /* 0x008fc6000ffde0ff */
[----:B------:R-:W-:Y:S04]  /*15b90*/  STL [R1+0x484], R239 ;  /* 0x000484ef01007387 */ /* 0x000fe80000100800 */
[----:B------:R1:W-:Y:S04]  /*15ba0*/  STL [R1+0x458], R225 ;  /* 0x000458e101007387 */ /* 0x0003e80000100800 */
[----:B-1----:R-:W2:Y:S04]  /*15bb0*/  LDL.LU R225, [R1+0x47c] ;  /* 0x00047c0001e17983 */ /* 0x002ea80000300800 */
[----:B------:R-:W3:Y:S04]  /*15bc0*/  LDL.LU R153, [R1+0x450] ;  /* 0x0004500001997983 */ /* 0x000ee80000300800 */
[----:B------:R-:W4:Y:S01]  /*15bd0*/  LDL.LU R239, [R1+0x474] ;  /* 0x0004740001ef7983 */ /* 0x000f220000300800 */
[----:B--2---:R-:W-:-:S02]  /*15be0*/  IADD3.X R225, R225, UR13, RZ, P1, !PT ;  /* 0x0000000de1e17c10 */ /* 0x004fc40008ffe4ff */
[----:B---3--:R-:W-:-:S03]  /*15bf0*/  IADD3 R153, P1, R153, UR40, RZ ;  /* 0x0000002899997c10 */ /* 0x008fc6000ff3e0ff */
[----:B------:R1:W-:Y:S01]  /*15c00*/  STL [R1+0x47c], R225 ;  /* 0x00047ce101007387 */ /* 0x0003e20000100800 */
[----:B----4-:R-:W-:-:S03]  /*15c10*/  IADD3.X R239, R239, UR13, RZ, P2, !PT ;  /* 0x0000000defef7c10 */ /* 0x010fc600097fe4ff */
[----:B-1----:R0:W5:Y:S04]  /*15c20*/  LDL.LU R225, [R1+0x8a4] ;  /* 0x0008a40001e17983 */ /* 0x0021680000300800 */
[----:B------:R-:W-:Y:S04]  /*15c30*/  STL [R1+0x450], R153 ;  /* 0x0004509901007387 */ /* 0x000fe80000100800 */
[----:B------:R1:W-:Y:S04]  /*15c40*/  STL [R1+0x474], R239 ;  /* 0x000474ef01007387 */ /* 0x0003e80000100800 */
[----:B-1----:R-:W2:Y:S04]  /*15c50*/  LDL.LU R239, [R1+0x448] ;  /* 0x0004480001ef7983 */ /* 0x002ea80000300800 */
[----:B------:R-:W3:Y:S01]  /*15c60*/  LDL.LU R153, [R1+0x46c] ;  /* 0x00046c0001997983 */ /* 0x000ee20000300800 */
[----:B--2---:R-:W-:-:S05]  /*15c70*/  IADD3 R239, P2, R239, UR40, RZ ;  /* 0x00000028efef7c10 */ /* 0x004fca000ff5e0ff */
[----:B------:R1:W-:Y:S01]  /*15c80*/  STL [R1+0x448], R239 ;  /* 0x000448ef01007387 */ /* 0x0003e20000100800 */
[----:B---3--:R-:W-:-:S03]  /*15c90*/  IADD3.X R153, R153, UR13, RZ, P3, !PT ;  /* 0x0000000d99997c10 */ /* 0x008fc60009ffe4ff */
[----:B-1----:R-:W2:Y:S04]  /*15ca0*/  LDL.LU R239, [R1+0x440] ;  /* 0x0004400001ef7983 */ /* 0x002ea80000300800 */
[----:B------:R1:W-:Y:S04]  /*15cb0*/  STL [R1+0x46c], R153 ;  /* 0x00046c9901007387 */ /* 0x0003e80000100800 */
[----:B-1----:R-:W3:Y:S01]  /*15cc0*/  LDL.LU R153, [R1+0x464] ;  /* 0x0004640001997983 */ /* 0x002ee20000300800 */
[----:B--2---:R-:W-:-:S05]  /*15cd0*/  IADD3 R239, P3, R239, UR40, RZ ;  /* 0x00000028efef7c10 */ /* 0x004fca000ff7e0ff */
[----:B------:R1:W-:Y:S04]  /*15ce0*/  STL [R1+0x440], R239 ;  /* 0x000440ef01007387 */ /* 0x0003e80000100800 */
[----:B-1----:R-:W2:Y:S01]  /*15cf0*/  LDL.LU R239, [R1+0x438] ;  /* 0x0004380001ef7983 */ /* 0x002ea20000300800 */
[----:B---3--:R-:W-:-:S05]  /*15d00*/  IADD3.X R153, R153, UR13, RZ, P4, !PT ;  /* 0x0000000d99997c10 */ /* 0x008fca000a7fe4ff */
        /* <DEDUP_REMOVED lines=279> */
[----:B------:R1:W-:Y:S02]  /*16e80*/  STL [R1+0x2c8], R239 ;  /* 0x0002c8ef01007387 */ /* 0x0003e40000100800 */
[----:B-1----:R-:W-:Y:S02]  /*16e90*/  IMAD.MOV.U32 R239, RZ, RZ, R238 ;  /* 0x000000ffffef7224 */ /* 0x002fe400078e00ee */
[----:B------:R-:W-:Y:S02]  /*16ea0*/  IMAD.MOV.U32 R238, RZ, RZ, R237 ;  /* 0x000000ffffee7224 */ /* 0x000fe400078e00ed */
[----:B------:R-:W2:Y:S01]  /*16eb0*/  LDL.LU R237, [R1+0x2c0] ;  /* 0x0002c00001ed7983 */ /* 0x000ea20000300800 */
        /* <DEDUP_REMOVED lines=9> */
[----:B------:R1:W-:Y:S02]  /*16f50*/  STL [R1+0x2e4], R153 ;  /* 0x0002e49901007387 */ /* 0x0003e40000100800 */
[----:B-1----:R-:W-:Y:S02]  /*16f60*/  IMAD.MOV.U32 R153, RZ, RZ, R239 ;  /* 0x000000ffff997224 */ /* 0x002fe400078e00ef */
[----:B------:R-:W-:Y:S02]  /*16f70*/  IMAD.MOV.U32 R239, RZ, RZ, R238 ;  /* 0x000000ffffef7224 */ /* 0x000fe400078e00ee */
[----:B------:R-:W3:Y:S01]  /*16f80*/  LDL.LU R238, [R1+0x2b0] ;  /* 0x0002b00001ee7983 */ /* 0x000ee20000300800 */
[----:B------:R-:W-:Y:S02]  /*16f90*/  IADD3.X R153, R153, UR13, RZ, P5, !PT ;  /* 0x0000000d99997c10 */ /* 0x000fe4000affe4ff */
[----:B--2---:R-:W-:-:S05]  /*16fa0*/  IADD3 R229, P4, R229, UR40, RZ ;  /* 0x00000028e5e57c10 */ /* 0x004fca000ff9e0ff */
[----:B------:R1:W-:Y:S02]  /*16fb0*/  STL [R1+0x2b8], R229 ;  /* 0x0002b8e501007387 */ /* 0x0003e40000100800 */
[----:B-1----:R-:W-:Y:S02]  /*16fc0*/  IMAD.MOV.U32 R229, RZ, RZ, R227 ;  /* 0x000000ffffe57224 */ /* 0x002fe400078e00e3 */
[----:B------:R-:W2:Y:S01]  /*16fd0*/  LDL.LU R227, [R1+0x2d4] ;  /* 0x0002d40001e37983 */ /* 0x000ea20000300800 */
[----:B---3--:R-:W-:-:S03]  /*16fe0*/  IADD3 R238, P5, R238, UR40, RZ ;  /* 0x00000028eeee7c10 */ /* 0x008fc6000ffbe0ff */
[----:B------:R-:W-:Y:S04]  /*16ff0*/  STL [R1+0x2dc], R153 ;  /* 0x0002dc9901007387 */ /* 0x000fe80000100800 */
[----:B------:R1:W-:Y:S02]  /*17000*/  STL [R1+0x2b0], R238 ;  /* 0x0002b0ee01007387 */ /* 0x0003e40000100800 */
[----:B-1----:R-:W-:Y:S02]  /*17010*/  IMAD.MOV.U32 R238, RZ, RZ, R230 ;  /* 0x000000ffffee7224 */ /* 0x002fe400078e00e6 */
[----:B------:R-:W3:Y:S01]  /*17020*/  LDL.LU R230, [R1+0x2cc] ;  /* 0x0002cc0001e67983 */ /* 0x000ee20000300800 */
[----:B------:R-:W-:Y:S01]  /*17030*/  IMAD.MOV.U32 R153, RZ, RZ, R239 ;  /* 0x000000ffff997224 */ /* 0x000fe200078e00ef */
[----:B--2---:R-:W-:-:S02]  /*17040*/  IADD3.X R227, R227, UR13, RZ, P6, !PT ;  /* 0x0000000de3e37c10 */ /* 0x004fc4000b7fe4ff */
[----:B------:R-:W-:-:S03]  /*17050*/  IADD3 R226, P6, R226, UR40, RZ ;  /* 0x00000028e2e27c10 */ /* 0x000fc6000ffde0ff */
[----:B------:R1:W-:Y:S04]  /*17060*/  STL [R1+0x2d4], R227 ;  /* 0x0002d4e301007387 */ /* 0x0003e80000100800 */
[----:B-1----:R-:W2:Y:S04]  /*17070*/  LDL.LU R227, [R1+0x2a0] ;  /* 0x0002a00001e37983 */ /* 0x002ea80000300800 */
[----:B------:R-:W4:Y:S01]  /*17080*/  LDL.LU R239, [R1+0x298] ;  /* 0x0002980001ef7983 */ /* 0x000f220000300800 */
[----:B---3--:R-:W-:-:S03]  /*17090*/  IADD3.X R230, R230, UR13, RZ, P1, !PT ;  /* 0x0000000de6e67c10 */ /* 0x008fc60008ffe4ff */
[----:B------:R1:W-:Y:S04]  /*170a0*/  STL [R1+0x2a8], R226 ;  /* 0x0002a8e201007387 */ /* 0x0003e80000100800 */
[----:B-1----:R0:W5:Y:S04]  /*170b0*/  LDL.LU R226, [R1+0x8a0] ;  /* 0x0008a00001e27983 */ /* 0x0021680000300800 */
[----:B------:R1:W-:Y:S04]  /*170c0*/  STL [R1+0x2cc], R230 ;  /* 0x0002cce601007387 */ /* 0x0003e80000100800 */
[----:B-1----:R-:W3:Y:S01]  /*170d0*/  LDL.LU R230, [R1+0x2b4] ;  /* 0x0002b40001e67983 */ /* 0x002ee20000300800 */
[----:B------:R-:W-:-:S02]  /*170e0*/  IADD3.X R153, R153, UR13, RZ, P2, !PT ;  /* 0x0000000d99997c10 */ /* 0x000fc400097fe4ff */
[----:B------:R-:W-:Y:S02]  /*170f0*/  IADD3.X R228, R228, UR13, RZ, P3, !PT ;  /* 0x0000000de4e47c10 */ /* 0x000fe40009ffe4ff */
[----:B------:R-:W-:Y:S02]  /*17100*/  IADD3 R229, P3, R229, UR40, RZ ;  /* 0x00000028e5e57c10 */ /* 0x000fe4000ff7e0ff */
[----:B--2---:R-:W-:Y:S02]  /*17110*/  IADD3 R227, P1, R227, UR40, RZ ;  /* 0x00000028e3e37c10 */ /* 0x004fe4000ff3e0ff */
[----:B----4-:R-:W-:-:S03]  /*17120*/  IADD3 R239, P2, R239, UR40, RZ ;  /* 0x00000028efef7c10 */ /* 0x010fc6000ff5e0ff */
[----:B------:R1:W-:Y:S04]  /*17130*/  STL [R1+0x2a0], R227 ;  /* 0x0002a0e301007387 */ /* 0x0003e80000100800 */
[----:B-1----:R0:W5:Y:S04]  /*17140*/  LDL.LU R227, [R1+0x89c] ;  /* 0x00089c0001e37983 */ /* 0x0021680000300800 */
[----:B------:R-:W-:Y:S04]  /*17150*/  STL [R1+0x2c4], R153 ;  /* 0x0002c49901007387 */ /* 0x000fe80000100800 */
[----:B------:R1:W-:Y:S01]  /*17160*/  STL [R1+0x298], R239 ;  /* 0x000298ef01007387 */ /* 0x0003e20000100800 */
[----:B---3--:R-:W-:-:S03]  /*17170*/  IADD3.X R230, R230, UR13, RZ, P4, !PT ;  /* 0x0000000de6e67c10 */ /* 0x008fc6000a7fe4ff */
[----:B-1----:R-:W2:Y:S01]  /*17180*/  LDL.LU R239, [R1+0x260] ;  /* 0x0002600001ef7983 */ /* 0x002ea20000300800 */
[----:B------:R-:W-:-:S03]  /*17190*/  IADD3 R247, P4, R247, UR40, RZ ;  /* 0x00000028f7f77c10 */ /* 0x000fc6000ff9e0ff */
[----:B------:R-:W3:Y:S04]  /*171a0*/  LDL.LU R153, [R1+0x258] ;  /* 0x0002580001997983 */ /* 0x000ee80000300800 */
[----:B------:R1:W-:Y:S04]  /*171b0*/  STL [R1+0x2bc], R228 ;  /* 0x0002bce401007387 */ /* 0x0003e80000100800 */
[----:B-1----:R0:W5:Y:S04]  /*171c0*/  LDL.LU R228, [R1+0x898] ;  /* 0x0008980001e47983 */ /* 0x0021680000300800 */
[----:B------:R1:W-:Y:S04]  /*171d0*/  STL [R1+0x290], R229 ;  /* 0x000290e501007387 */ /* 0x0003e80000100800 */
[----:B-1----:R0:W5:Y:S04]  /*171e0*/  LDL.LU R229, [R1+0x894] ;  /* 0x0008940001e57983 */ /* 0x0021680000300800 */
[----:B------:R1:W-:Y:S04]  /*171f0*/  STL [R1+0x2b4], R230 ;  /* 0x0002b4e601007387 */ /* 0x0003e80000100800 */
[----:B-1----:R0:W5:Y:S04]  /*17200*/  LDL.LU R230, [R1+0x890] ;  /* 0x0008900001e67983 */ /* 0x0021680000300800 */
[----:B------:R1:W-:Y:S04]  /*17210*/  STL [R1+0x288], R247 ;  /* 0x000288f701007387 */ /* 0x0003e80000100800 */
[----:B-1----:R-:W4:Y:S02]  /*17220*/  LDL.LU R247, [R1+0x88c] ;  /* 0x00088c0001f77983 */ /* 0x002f240000300800 */
[----:B----4-:R-:W-:-:S05]  /*17230*/  IADD3.X R247, R247, UR13, RZ, P5, !PT ;  /* 0x0000000df7f77c10 */ /* 0x010fca000affe4ff */
[----:B------:R1:W-:Y:S04]  /*17240*/  STL [R1+0x2ac], R247 ;  /* 0x0002acf701007387 */ /* 0x0003e80000100800 */
[----:B-1----:R-:W4:Y:S01]  /*17250*/  LDL.LU R247, [R1+0x888] ;  /* 0x0008880001f77983 */ /* 0x002f220000300800 */
[----:B------:R-:W-:Y:S02]  /*17260*/  IADD3.X R231, R231, UR13, RZ, P6, !PT ;  /* 0x0000000de7e77c10 */ /* 0x000fe4000b7fe4ff */
[----:B------:R-:W-:Y:S02]  /*17270*/  IADD3 R232, P6, R232, UR40, RZ ;  /* 0x00000028e8e87c10 */ /* 0x000fe4000ffde0ff */
[----:B------:R-:W-:Y:S02]  /*17280*/  IADD3.X R233, R233, UR13, RZ, P1, !PT ;  /* 0x0000000de9e97c10 */ /* 0x000fe40008ffe4ff */
[----:B------:R-:W-:-:S02]  /*17290*/  IADD3 R234, P1, R234, UR40, RZ ;  /* 0x00000028eaea7c10 */ /* 0x000fc4000ff3e0ff */
[----:B------:R-:W-:Y:S02]  /*172a0*/  IADD3.X R236, R236, UR13, RZ, P2, !PT ;  /* 0x0000000decec7c10 */ /* 0x000fe400097fe4ff */
[----:B------:R-:W-:Y:S02]  /*172b0*/  IADD3 R237, P2, R237, UR40, RZ ;  /* 0x00000028eded7c10 */ /* 0x000fe4000ff5e0ff */
[----:B------:R-:W-:Y:S02]  /*172c0*/  IADD3.X R238, R238, UR13, RZ, P3, !PT ;  /* 0x0000000deeee7c10 */ /* 0x000fe40009ffe4ff */
[----:B--2---:R-:W-:Y:S02]  /*172d0*/  IADD3 R239, P3, R239, UR40, RZ ;  /* 0x00000028efef7c10 */ /* 0x004fe4000ff7e0ff */
[----:B------:R-:W-:Y:S02]  /*172e0*/  IADD3.X R249, R249, UR13, RZ, P4, !PT ;  /* 0x0000000df9f97c10 */ /* 0x000fe4000a7fe4ff */
[----:B---3--:R-:W-:-:S02]  /*172f0*/  IADD3 R153, P4, R153, UR40, RZ ;  /* 0x0000002899997c10 */ /* 0x008fc4000ff9e0ff */
[----:B------:R-:W-:Y:S02]  /*17300*/  IADD3.X R4, R4, UR13, RZ, P6, !PT ;  /* 0x0000000d04047c10 */ /* 0x000fe4000b7fe4ff */
[----:B------:R-:W-:Y:S02]  /*17310*/  IADD3 R251, P6, R251, UR40, RZ ;  /* 0x00000028fbfb7c10 */ /* 0x000fe4000ffde0ff */
[----:B----4-:R-:W-:-:S05]  /*17320*/  IADD3 R247, P5, R247, UR40, RZ ;  /* 0x00000028f7f77c10 */ /* 0x010fca000ffbe0ff */
[----:B------:R1:W-:Y:S04]  /*17330*/  STL [R1+0x280], R247 ;  /* 0x000280f701007387 */ /* 0x0003e80000100800 */
[----:B-1----:R-:W2:Y:S04]  /*17340*/  LDL.LU R247, [R1+0x208] ;  /* 0x0002080001f77983 */ /* 0x002ea80000300800 */
[----:B------:R1:W-:Y:S04]  /*17350*/  STL [R1+0x2a4], R231 ;  /* 0x0002a4e701007387 */ /* 0x0003e80000100800 */
[----:B-1----:R0:W5:Y:S04]  /*17360*/  LDL.LU R231, [R1+0x884] ;  /* 0x0008840001e77983 */ /* 0x0021680000300800 */
[----:B------:R1:W-:Y:S04]  /*17370*/  STL [R1+0x278], R232 ;  /* 0x000278e801007387 */ /* 0x0003e80000100800 */
[----:B-1----:R0:W5:Y:S04]  /*17380*/  LDL.LU R232, [R1+0x880] ;  /* 0x0008800001e87983 */ /* 0x0021680000300800 */
[----:B------:R1:W-:Y:S04]  /*17390*/  STL [R1+0x29c], R233 ;  /* 0x00029ce901007387 */ /* 0x0003e80000100800 */
[----:B-1----:R0:W5:Y:S04]  /*173a0*/  LDL.LU R233, [R1+0x87c] ;  /* 0x00087c0001e97983 */ /* 0x0021680000300800 */
[----:B------:R1:W-:Y:S01]  /*173b0*/  STL [R1+0x270], R234 ;  /* 0x000270ea01007387 */ /* 0x0003e20000100800 */
[----:B------:R-:W-:-:S03]  /*173c0*/  IADD3.X R248, R248, UR13, RZ, P5, !PT ;  /* 0x0000000df8f87c10 */ /* 0x000fc6000affe4ff */
[----:B-1----:R0:W5:Y:S04]  /*173d0*/  LDL.LU R234, [R1+0x878] ;  /* 0x0008780001ea7983 */ /* 0x0021680000300800 */
[----:B------:R1:W-:Y:S01]  /*173e0*/  STL [R1+0x294], R236 ;  /* 0x000294ec01007387 */ /* 0x0003e20000100800 */
[----:B------:R-:W-:-:S03]  /*173f0*/  IADD3 R252, P5, R252, UR40, RZ ;  /* 0x00000028fcfc7c10 */ /* 0x000fc6000ffbe0ff */
[----:B-1----:R0:W5:Y:S04]  /*17400*/  LDL.LU R236, [R1+0x874] ;  /* 0x0008740001ec7983 */ /* 0x0021680000300800 */
[----:B------:R1:W-:Y:S04]  /*17410*/  STL [R1+0x268], R237 ;  /* 0x000268ed01007387 */ /* 0x0003e80000100800 */
[----:B-1----:R0:W5:Y:S04]  /*17420*/  LDL.LU R237, [R1+0x870] ;  /* 0x0008700001ed7983 */ /* 0x0021680000300800 */
[----:B------:R1:W-:Y:S04]  /*17430*/  STL [R1+0x28c], R238 ;  /* 0x00028cee01007387 */ /* 0x0003e80000100800 */
[----:B-1----:R0:W5:Y:S04]  /*17440*/  LDL.LU R238, [R1+0x86c] ;  /* 0x00086c0001ee7983 */ /* 0x0021680000300800 */
[----:B------:R1:W-:Y:S04]  /*17450*/  STL [R1+0x260], R239 ;  /* 0x000260ef01007387 */ /* 0x0003e80000100800 */
[----:B-1----:R0:W5:Y:S04]  /*17460*/  LDL.LU R239, [R1+0x868] ;  /* 0x0008680001ef7983 */ /* 0x0021680000300800 */
[----:B------:R1:W-:Y:S04]  /*17470*/  STL [R1+0x284], R249 ;  /* 0x000284f901007387 */ /* 0x0003e80000100800 */
[----:B-1----:R-:W3:Y:S04]  /*17480*/  LDL.LU R249, [R1+0x864] ;  /* 0x0008640001f97983 */ /* 0x002ee80000300800 */
[----:B------:R1:W-:Y:S04]  /*17490*/  STL [R1+0x258], R153 ;  /* 0x0002589901007387 */ /* 0x0003e80000100800 */
[----:B-1----:R-:W4:Y:S04]  /*174a0*/  LDL.LU R153, [R1+0x204] ;  /* 0x0002040001997983 */ /* 0x002f280000300800 */
[----:B------:R1:W-:Y:S04]  /*174b0*/  STL [R1+0x27c], R248 ;  /* 0x00027cf801007387 */ /* 0x0003e80000100800 */
[----:B-1----:R-:W3:Y:S04]  /*174c0*/  LDL.LU R248, [R1+0x860] ;  /* 0x0008600001f87983 */ /* 0x002ee80000300800 */
[----:B------:R1:W-:Y:S04]  /*174d0*/  STL [R1+0x250], R252 ;  /* 0x000250fc01007387 */ /* 0x0003e80000100800 */
[----:B-1----:R-:W2:Y:S04]  /*174e0*/  LDL.LU R252, [R1+0x85c] ;  /* 0x00085c0001fc7983 */ /* 0x002ea80000300800 */
[----:B------:R1:W-:Y:S04]  /*174f0*/  STL [R1+0x274], R4 ;  /* 0x0002740401007387 */ /* 0x0003e80000100800 */
[----:B-1----:R-:W4:Y:S04]  /*17500*/  LDL.LU R4, [R1+0x858] ;  /* 0x0008580001047983 */ /* 0x002f280000300800 */
[----:B------:R1:W-:Y:S04]  /*17510*/  STL [R1+0x248], R251 ;  /* 0x000248fb01007387 */ /* 0x0003e80000100800 */
[----:B-1----:R-:W3:Y:S01]  /*17520*/  LDL.LU R251, [R1+0x854] ;  /* 0x0008540001fb7983 */ /* 0x002ee20000300800 */
[----:B------:R-:W-:-:S02]  /*17530*/  IADD3.X R246, R246, UR13, RZ, P1, !PT ;  /* 0x0000000df6f67c10 */ /* 0x000fc40008ffe4ff */
[----:B------:R-:W-:Y:S02]  /*17540*/  IADD3 R240, P1, R240, UR40, RZ ;  /* 0x00000028f0f07c10 */ /* 0x000fe4000ff3e0ff */
[----:B------:R-:W-:Y:S01]  /*17550*/  IADD3.X R2, R2, UR13, RZ, P2, !PT ;  /* 0x0000000d02027c10 */ /* 0x000fe200097fe4ff */
[----:B------:R1:W-:Y:S01]  /*17560*/  STL [R1+0x26c], R246 ;  /* 0x00026cf601007387 */ /* 0x0003e20000100800 */
[----:B------:R-:W-:Y:S02]  /*17570*/  IADD3 R243, P2, R243, UR40, RZ ;  /* 0x00000028f3f37c10 */ /* 0x000fe4000ff5e0ff */
[----:B------:R-:W-:Y:S01]  /*17580*/  IADD3.X R242, R242, UR13, RZ, P3, !PT ;  /* 0x0000000df2f27c10 */ /* 0x000fe20009ffe4ff */
[----:B-1----:R-:W4:Y:S04]  /*17590*/  LDL.LU R246, [R1+0x850] ;  /* 0x0008500001f67983 */ /* 0x002f280000300800 */
[----:B------:R1:W-:Y:S01]  /*175a0*/  STL [R1+0x240], R240 ;  /* 0x000240f001007387 */ /* 0x0003e20000100800 */
[----:B------:R-:W-:-:S02]  /*175b0*/  IADD3.X R250, R250, UR13, RZ, P4, !PT ;  /* 0x0000000dfafa7c10 */ /* 0x000fc4000a7fe4ff */
[----:B------:R-:W-:Y:S01]  /*175c0*/  IADD3 R244, P4, R244, UR40, RZ ;  /* 0x00000028f4f47c10 */ /* 0x000fe2000ff9e0ff */
[----:B-1----:R-:W2:Y:S04]  /*175d0*/  LDL.LU R240, [R1+0x84c] ;  /* 0x00084c0001f07983 */ /* 0x002ea80000300800 */
[----:B------:R1:W-:Y:S04]  /*175e0*/  STL [R1+0x264], R2 ;  /* 0x0002640201007387 */ /* 0x0003e80000100800 */
[----:B-1----:R0:W5:Y:S04]  /*175f0*/  LDL.LU R2, [R1+0x848] ;  /* 0x0008480001027983 */ /* 0x0021680000300800 */
[----:B------:R1:W-:Y:S04]  /*17600*/  STL [R1+0x238], R243 ;  /* 0x000238f301007387 */ /* 0x0003e80000100800 */
[----:B-1----:R-:W4:Y:S04]  /*17610*/  LDL.LU R243, [R1+0x844] ;  /* 0x0008440001f37983 */ /* 0x002f280000300800 */
[----:B------:R1:W-:Y:S04]  /*17620*/  STL [R1+0x25c], R242 ;  /* 0x00025cf201007387 */ /* 0x0003e80000100800 */
[----:B-1----:R-:W4:Y:S01]  /*17630*/  LDL.LU R242, [R1+0x840] ;  /* 0x0008400001f27983 */ /* 0x002f220000300800 */
[----:B---3--:R-:W-:-:S05]  /*17640*/  IADD3 R251, P3, R251, UR40, RZ ;  /* 0x00000028fbfb7c10 */ /* 0x008fca000ff7e0ff */
[----:B------:R1:W-:Y:S04]  /*17650*/  STL [R1+0x230], R251 ;  /* 0x000230fb01007387 */ /* 0x0003e80000100800 */
[----:B-1----:R-:W3:Y:S04]  /*17660*/  LDL.LU R251, [R1+0x83c] ;  /* 0x00083c0001fb7983 */ /* 0x002ee80000300800 */
[----:B------:R1:W-:Y:S04]  /*17670*/  STL [R1+0x254], R250 ;  /* 0x000254fa01007387 */ /* 0x0003e80000100800 */
[----:B-1----:R-:W3:Y:S04]  /*17680*/  LDL.LU R250, [R1+0x838] ;  /* 0x0008380001fa7983 */ /* 0x002ee80000300800 */
[----:B------:R1:W-:Y:S04]  /*17690*/  STL [R1+0x228], R244 ;  /* 0x000228f401007387 */ /* 0x0003e80000100800 */
[----:B-1----:R-:W4:Y:S01]  /*176a0*/  LDL.LU R244, [R1+0x834] ;  /* 0x0008340001f47983 */ /* 0x002f220000300800 */
[----:B--2---:R-:W-:-:S02]  /*176b0*/  IADD3.X R240, R240, UR13, RZ, P5, !PT ;  /* 0x0000000df0f07c10 */ /* 0x004fc4000affe4ff */
[----:B------:R-:W-:Y:S02]  /*176c0*/  IADD3 R241, P5, R241, UR40, RZ ;  /* 0x00000028f1f17c10 */ /* 0x000fe4000ffbe0ff */
[----:B------:R-:W-:Y:S01]  /*176d0*/  IADD3.X R245, R245, UR13, RZ, P6, !PT ;  /* 0x0000000df5f57c10 */ /* 0x000fe2000b7fe4ff */
[----:B------:R1:W-:Y:S01]  /*176e0*/  STL [R1+0x24c], R240 ;  /* 0x00024cf001007387 */ /* 0x0003e20000100800 */
[----:B------:R-:W-:-:S03]  /*176f0*/  IADD3.X R3, R3, UR13, RZ, P1, !PT ;  /* 0x0000000d03037c10 */ /* 0x000fc60008ffe4ff */
[----:B-1----:R-:W2:Y:S04]  /*17700*/  LDL.LU R240, [R1+0x830] ;  /* 0x0008300001f07983 */ /* 0x002ea80000300800 */
[----:B------:R1:W-:Y:S04]  /*17710*/  STL [R1+0x220], R241 ;  /* 0x000220f101007387 */ /* 0x0003e80000100800 */
[----:B-1----:R-:W3:Y:S04]  /*17720*/  LDL.LU R241, [R1+0x82c] ;  /* 0x00082c0001f17983 */ /* 0x002ee80000300800 */
[----:B------:R1:W-:Y:S04]  /*17730*/  STL [R1+0x244], R245 ;  /* 0x000244f501007387 */ /* 0x0003e80000100800 */
[----:B-1----:R-:W2:Y:S01]  /*17740*/  LDL.LU R245, [R1+0x828] ;  /* 0x0008280001f57983 */ /* 0x002ea20000300800 */
[----:B------:R-:W-:Y:S01]  /*17750*/  WARPGROUP.ARRIVE ;  /* 0x00000000000079c5 */ /* 0x000fe20000000000 */
[----:B------:R-:W-:Y:S01]  /*17760*/  UMOV UR26, UR10 ;  /* 0x0000000a001a7c82 */ /* 0x000fe20008000000 */
[----:B------:R-:W-:-:S04]  /*17770*/  UMOV UR27, UR11 ;  /* 0x0000000b001b7c82 */ /* 0x000fc80008000000 */
[----:B------:R-:W-:Y:S01]  /*17780*/  HGMMA.64x256x16.F32 R24, gdesc[UR24].tnspA, R24, gsb0 ;  /* 0x23e00000181879f0 */ /* 0x000fe20008000818 */
[----:B----4-:R-:W-:-:S05]  /*17790*/  IADD3 R244, P6, R244, UR40, RZ ;  /* 0x00000028f4f47c10 */ /* 0x010fca000ffde0ff */
[----:B------:R1:W-:Y:S04]  /*177a0*/  STL [R1+0x218], R244 ;  /* 0x000218f401007387 */ /* 0x0003e80000100800 */
[----:B-1----:R-:W4:Y:S04]  /*177b0*/  LDL.LU R244, [R1+0x824] ;  /* 0x0008240001f47983 */ /* 0x002f280000300800 */
[----:B------:R1:W-:Y:S04]  /*177c0*/  STL [R1+0x23c], R3 ;  /* 0x00023c0301007387 */ /* 0x0003e80000100800 */
[----:B-1----:R-:W2:Y:S01]  /*177d0*/  LDL.LU R3, [R1+0x820] ;  /* 0x0008200001037983 */ /* 0x002ea20000300800 */
[----:B------:R-:W-:-:S02]  /*177e0*/  IADD3 R252, P1, R252, UR40, RZ ;  /* 0x00000028fcfc7c10 */ /* 0x000fc4000ff3e0ff */
[----:B---3--:R-:W-:Y:S02]  /*177f0*/  IADD3.X R241, R241, UR13, RZ, P2, !PT ;  /* 0x0000000df1f17c10 */ /* 0x008fe400097fe4ff */
[----:B------:R-:W-:Y:S01]  /*17800*/  IADD3 R247, P2, R247, UR40, RZ ;  /* 0x00000028f7f77c10 */ /* 0x000fe2000ff5e0ff */
[----:B------:R1:W-:Y:S01]  /*17810*/  STL [R1+0x210], R252 ;  /* 0x000210fc01007387 */ /* 0x0003e20000100800 */
[----:B------:R-:W-:-:S03]  /*17820*/  IADD3.X R246, R246, UR13, RZ, P3, !PT ;  /* 0x0000000df6f67c10 */ /* 0x000fc60009ffe4ff */
[----:B-1----:R-:W3:Y:S04]  /*17830*/  LDL.LU R252, [R1+0x81c] ;  /* 0x00081c0001fc7983 */ /* 0x002ee80000300800 */
[----:B------:R1:W-:Y:S04]  /*17840*/  STL [R1+0x234], R241 ;  /* 0x000234f101007387 */ /* 0x0003e80000100800 */
[----:B-1----:R-:W4:Y:S04]  /*17850*/  LDL.LU R241, [R1+0x818] ;  /* 0x0008180001f17983 */ /* 0x002f280000300800 */
[----:B------:R1:W-:Y:S04]  /*17860*/  STL [R1+0x208], R247 ;  /* 0x000208f701007387 */ /* 0x0003e80000100800 */
[----:B-1----:R-:W3:Y:S04]  /*17870*/  LDL.LU R247, [R1+0x814] ;  /* 0x0008140001f77983 */ /* 0x002ee80000300800 */
[----:B------:R1:W-:Y:S04]  /*17880*/  STL [R1+0x22c], R246 ;  /* 0x00022cf601007387 */ /* 0x0003e80000100800 */
[----:B-1----:R-:W3:Y:S01]  /*17890*/  LDL.LU R246, [R1+0x810] ;  /* 0x0008100001f67983 */ /* 0x002ee20000300800 */
[----:B------:R-:W-:-:S02]  /*178a0*/  WARPGROUP.DEPBAR.LE gsb0, 0x0 ;  /* 0x00008000000079c5 */ /* 0x000fc40000010000 */
[----:B------:R-:W-:Y:S01]  /*178b0*/  WARPGROUP.ARRIVE ;  /* 0x00000000000079c5 */ /* 0x000fe20000000000 */
[----:B------:R-:W-:Y:S01]  /*178c0*/  UMOV UR30, UR6 ;  /* 0x00000006001e7c82 */ /* 0x000fe20008000000 */
[----:B------:R-:W-:-:S04]  /*178d0*/  UMOV UR31, UR7 ;  /* 0x00000007001f7c82 */ /* 0x000fc80008000000 */
[----:B------:R-:W-:Y:S01]  /*178e0*/  HGMMA.64x256x16.F32 R24, gdesc[UR28].tnspA, R24, gsb0 ;  /* 0x23e000001c1879f0 */ /* 0x000fe20008000818 */
[----:B--2---:R-:W-:-:S05]  /*178f0*/  IADD3 R3, P3, R3, UR40, RZ ;  /* 0x0000002803037c10 */ /* 0x004fca000ff7e0ff */
[----:B------:R1:W-:Y:S04]  /*17900*/  STL [R1+0x200], R3 ;  /* 0x0002000301007387 */ /* 0x0003e80000100800 */
[----:B-1----:R-:W2:Y:S01]  /*17910*/  LDL.LU R3, [R1+0x80c] ;  /* 0x00080c0001037983 */ /* 0x002ea20000300800 */
[----:B------:R-:W-:Y:S01]  /*17920*/  UMOV UR34, UR22 ;  /* 0x0000001600227c82 */ /* 0x000fe20008000000 */
[----:B------:R-:W-:Y:S01]  /*17930*/  UMOV UR35, UR23 ;  /* 0x0000001700237c82 */ /* 0x000fe20008000000 */
[----:B------:R-:W-:Y:S02]  /*17940*/  WARPGROUP.DEPBAR.LE gsb0, 0x0 ;  /* 0x00008000000079c5 */ /* 0x000fe40000010000 */
[----:B------:R-:W-:-:S13]  /*17950*/  WARPGROUP.ARRIVE ;  /* 0x00000000000079c5 */ /* 0x000fda0000000000 */
[----:B------:R-:W-:Y:S01]  /*17960*/  HGMMA.64x256x16.F32 R24, gdesc[UR32].tnspA, R24, gsb0 ;  /* 0x23e00000201879f0 */ /* 0x000fe20008000818 */
[----:B----4-:R-:W-:Y:S02]  /*17970*/  IADD3.X R241, R241, UR13, RZ, P5, !PT ;  /* 0x0000000df1f17c10 */ /* 0x010fe4000affe4ff */
[----:B------:R-:W-:Y:S01]  /*17980*/  IADD3.X R240, R240, UR13, RZ, P6, !PT ;  /* 0x0000000df0f07c10 */ /* 0x000fe2000b7fe4ff */
[----:B------:R-:W-:Y:S01]  /*17990*/  UMOV UR38, UR18 ;  /* 0x0000001200267c82 */ /* 0x000fe20008000000 */
[----:B------:R-:W-:Y:S01]  /*179a0*/  UMOV UR39, UR19 ;  /* 0x0000001300277c82 */ /* 0x000fe20008000000 */
[----:B--2---:R-:W-:-:S05]  /*179b0*/  IADD3.X R3, R3, UR13, RZ, P4, !PT ;  /* 0x0000000d03037c10 */ /* 0x004fca000a7fe4ff */
[----:B------:R1:W-:Y:S04]  /*179c0*/  STL [R1+0x224], R3 ;  /* 0x0002240301007387 */ /* 0x0003e80000100800 */
[----:B-1----:R0:W5:Y:S04]  /*179d0*/  LDL.LU R3, [R1+0x808] ;  /* 0x0008080001037983 */ /* 0x0021680000300800 */
[----:B------:R1:W-:Y:S04]  /*179e0*/  STL [R1+0x21c], R241 ;  /* 0x00021cf101007387 */ /* 0x0003e80000100800 */
[----:B-1----:R-:W2:Y:S04]  /*179f0*/  LDL.LU R241, [R1+0x804] ;  /* 0x0008040001f17983 */ /* 0x002ea80000300800 */
[----:B------:R1:W-:Y:S04]  /*17a00*/  STL [R1+0x214], R240 ;  /* 0x000214f001007387 */ /* 0x0003e80000100800 */
[----:B-1----:R-:W4:Y:S01]  /*17a10*/  LDL.LU R240, [R1+0x800] ;  /* 0x0008000001f07983 */ /* 0x002f220000300800 */
[----:B------:R-:W-:-:S02]  /*17a20*/  WARPGROUP.DEPBAR.LE gsb0, 0x0 ;  /* 0x00008000000079c5 */ /* 0x000fc40000010000 */
[----:B------:R-:W-:-:S06]  /*17a30*/  WARPGROUP.ARRIVE ;  /* 0x00000000000079c5 */ /* 0x000fcc0000000000 */
[----:B------:R-:W-:Y:S01]  /*17a40*/  HGMMA.64x256x16.F32 R24, gdesc[UR36].tnspA, R24, gsb0 ;  /* 0x23e00000241879f0 */ /* 0x000fe20008000818 */
[----:B------:R-:W-:Y:S02]  /*17a50*/  IADD3.X R4, R4, UR13, RZ, P1, !PT ;  /* 0x0000000d04047c10 */ /* 0x000fe40008ffe4ff */
[----:B------:R-:W-:-:S03]  /*17a60*/  IADD3.X R153, R153, UR13, RZ, P2, !PT ;  /* 0x0000000d99997c10 */ /* 0x000fc600097fe4ff */
[----:B------:R1:W-:Y:S04]  /*17a70*/  STL [R1+0x20c], R4 ;  /* 0x00020c0401007387 */ /* 0x0003e80000100800 */
[----:B-1----:R0:W5:Y:S04]  /*17a80*/  LDL.LU R4, [R1+0x7fc] ;  /* 0x0007fc0001047983 */ /* 0x0021680000300800 */
[----:B------:R1:W-:Y:S02]  /*17a90*/  STL [R1+0x204], R153 ;  /* 0x0002049901007387 */ /* 0x0003e40000100800 */
[----:B-1----:R-:W1:Y:S01]  /*17aa0*/  LDC R153, c[0x0][0x238] ;  /* 0x00008e00ff997b82 */ /* 0x002e620000000800 */
[----:B---3--:R-:W-:-:S02]  /*17ab0*/  IADD3.X R252, R252, UR13, RZ, P3, !PT ;  /* 0x0000000dfcfc7c10 */ /* 0x008fc40009ffe4ff */
[----:B------:R-:W-:Y:S02]  /*17ac0*/  IADD3 R251, P4, R251, UR40, RZ ;  /* 0x00000028fbfb7c10 */ /* 0x000fe4000ff9e0ff */
[----:B------:R-:W-:Y:S02]  /*17ad0*/  IADD3 R249, P5, R249, UR40, RZ ;  /* 0x00000028f9f97c10 */ /* 0x000fe4000ffbe0ff */
[----:B------:R-:W-:Y:S02]  /*17ae0*/  IADD3 R247, P6, R247, UR40, RZ ;  /* 0x00000028f7f77c10 */ /* 0x000fe4000ffde0ff */
[----:B------:R-:W-:Y:S02]  /*17af0*/  IADD3 R245, P1, R245, UR40, RZ ;  /* 0x00000028f5f57c10 */ /* 0x000fe4000ff3e0ff */
[----:B------:R-:W-:Y:S02]  /*17b00*/  IADD3 R243, P2, R243, UR40, RZ ;  /* 0x00000028f3f37c10 */ /* 0x000fe4000ff5e0ff */
[----:B------:R-:W-:-:S02]  /*17b10*/  IADD3.X R250, R250, UR13, RZ, P4, !PT ;  /* 0x0000000dfafa7c10 */ /* 0x000fc4000a7fe4ff */
[----:B------:R-:W-:Y:S02]  /*17b20*/  IADD3.X R248, R248, UR13, RZ, P5, !PT ;  /* 0x0000000df8f87c10 */ /* 0x000fe4000affe4ff */
[----:B------:R-:W-:Y:S02]  /*17b30*/  IADD3.X R246, R246, UR13, RZ, P6, !PT ;  /* 0x0000000df6f67c10 */ /* 0x000fe4000b7fe4ff */
[----:B------:R-:W-:Y:S02]  /*17b40*/  IADD3.X R244, R244, UR13, RZ, P1, !PT ;  /* 0x0000000df4f47c10 */ /* 0x000fe40008ffe4ff */
[----:B------:R-:W-:Y:S01]  /*17b50*/  IADD3.X R242, R242, UR13, RZ, P2, !PT ;  /* 0x0000000df2f27c10 */ /* 0x000fe200097fe4ff */
[----:B-1----:R-:W-:-:S04]  /*17b60*/  IMAD.SHL.U32 R153, R153, 0x40, RZ ;  /* 0x0000004099997824 */ /* 0x002fc800078e00ff */
[----:B------:R-:W-:Y:S01]  /*17b70*/  IMAD.SHL.U32 R153, R153, 0x2, RZ ;  /* 0x0000000299997824 */ /* 0x000fe200078e00ff */
[----:B------:R-:W-:Y:S02]  /*17b80*/  WARPGROUP.DEPBAR.LE gsb0, 0x0 ;  /* 0x00008000000079c5 */ /* 0x000fe40000010000 */
[----:B--2---:R-:W-:-:S04]  /*17b90*/  IADD3 R241, P3, R241, UR40, RZ ;  /* 0x00000028f1f17c10 */ /* 0x004fc8000ff7e0ff */
[----:B----4-:R-:W-:Y:S01]  /*17ba0*/  IADD3.X R240, R240, UR13, RZ, P3, !PT ;  /* 0x0000000df0f07c10 */ /* 0x010fe20009ffe4ff */
[----:B0-----:R-:W-:Y:S08]  /*17bb0*/  @P0 BRA `(.L_x_1) ;  /* 0xffffff3c00880947 */ /* 0x001ff0000383ffff */
[----:B------:R0:W-:Y:S04]  /*17bc0*/  STL [R1+0x800], R6 ;  /* 0x0008000601007387 */ /* 0x0001e80000100800 */
[----:B0-----:R-:W2:Y:S04]  /*17bd0*/  LDL.LU R6, [R1+0x1fc] ;  /* 0x0001fc0001067983 */ /* 0x001ea80000300800 */
[----:B-----5:R0:W-:Y:S04]  /*17be0*/  STL [R1+0x7fc], R4 ;  /* 0x0007fc0401007387 */ /* 0x0201e80000100800 */
[----:B0-----:R-:W3:Y:S04]  /*17bf0*/  LDL.LU R4, [R1+0x1f4] ;  /* 0x0001f40001047983 */ /* 0x001ee80000300800 */
[----:B------:R-:W4:Y:S04]  /*17c00*/  LDL.LU R3, [R1+0x1e8] ;  /* 0x0001e80001037983 */ /* 0x000f280000300800 */
        /* <DEDUP_REMOVED lines=13> */
[----:B------:R-:W4:Y:S01]  /*17ce0*/  LDL.LU R252, [R1+0x1b0] ;  /* 0x0001b00001fc7983 */ /* 0x000f220000300800 */
[----:B------:R-:W-:-:S03]  /*17cf0*/  F2FP.F16.F32.PACK_AB R151, R151, R150 ;  /* 0x000000969797723e */ /* 0x000fc600000000ff */
[----:B------:R-:W4:Y:S01]  /*17d00*/  LDL.LU R13, [R1+0x1ac] ;  /* 0x0001ac00010d7983 */ /* 0x000f220000300800 */
[----:B------:R-:W-:-:S03]  /*17d10*/  F2FP.F16.F32.PACK_AB R150, R149, R148 ;  /* 0x000000949596723e */ /* 0x000fc600000000ff */
[----:B------:R-:W4:Y:S04]  /*17d20*/  LDL.LU R12, [R1+0x1a8] ;  /* 0x0001a800010c7983 */ /* 0x000f280000300800 */
[----:B------:R-:W4:Y:S04]  /*17d30*/  LDL.LU R235, [R1+0x1a4] ;  /* 0x0001a40001eb7983 */ /* 0x000f280000300800 */
[----:B------:R-:W4:Y:S04]  /*17d40*/  LDL.LU R0, [R1+0x1a0] ;  /* 0x0001a00001007983 */ /* 0x000f280000300800 */
[----:B------:R-:W4:Y:S04]  /*17d50*/  LDL.LU R153, [R1+0x19c] ;  /* 0x00019c0001997983 */ /* 0x000f280000300800 */
[----:B------:R-:W2:Y:S04]  /*17d60*/  LDL.LU R149, [R1+0x1f8] ;  /* 0x0001f80001957983 */ /* 0x000ea80000300800 */
[----:B------:R-:W3:Y:S01]  /*17d70*/  LDL.LU R148, [R1+0x1f0] ;  /* 0x0001f00001947983 */ /* 0x000ee20000300800 */
[----:B------:R-:W-:-:S02]  /*17d80*/  F2FP.F16.F32.PACK_AB R147, R147, R146 ;  /* 0x000000929393723e */ /* 0x000fc400000000ff */
[----:B------:R-:W-:Y:S02]  /*17d90*/  F2FP.F16.F32.PACK_AB R146, R145, R144 ;  /* 0x000000909192723e */ /* 0x000fe400000000ff */
[----:B--2---:R-:W-:Y:S02]  /*17da0*/  F2FP.F16.F32.PACK_AB R149, R6, R149 ;  /* 0x000000950695723e */ /* 0x004fe400000000ff */
[----:B------:R-:W2:Y:S01]  /*17db0*/  LDL.LU R6, [R1+0x800] ;  /* 0x0008000001067983 */ /* 0x000ea20000300800 */
[----:B---3--:R-:W-:-:S03]  /*17dc0*/  F2FP.F16.F32.PACK_AB R148, R4, R148 ;  /* 0x000000940494723e */ /* 0x008fc600000000ff */
[----:B------:R0:W5:Y:S04]  /*17dd0*/  LDL.LU R4, [R1+0x7fc] ;  /* 0x0007fc0001047983 */ /* 0x0001680000300800 */
[----:B------:R-:W3:Y:S01]  /*17de0*/  LDL.LU R145, [R1+0x1ec] ;  /* 0x0001ec0001917983 */ /* 0x000ee20000300800 */
[----:B------:R-:W-:Y:S02]  /*17df0*/  F2FP.F16.F32.PACK_AB R131, R131, R130 ;  /* 0x000000828383723e */ /* 0x000fe400000000ff */
[----:B------:R-:W-:Y:S02]  /*17e00*/  F2FP.F16.F32.PACK_AB R130, R129, R128 ;  /* 0x000000808182723e */ /* 0x000fe400000000ff */
[----:B----4-:R-:W-:Y:S02]  /*17e10*/  F2FP.F16.F32.PACK_AB R129, R13, R12 ;  /* 0x0000000c0d81723e */ /* 0x010fe400000000ff */
[----:B------:R-:W-:-:S02]  /*17e20*/  F2FP.F16.F32.PACK_AB R59, R59, R58 ;  /* 0x0000003a3b3b723e */ /* 0x000fc400000000ff */
[----:B------:R-:W-:Y:S02]  /*17e30*/  F2FP.F16.F32.PACK_AB R9, R15, R9 ;  /* 0x000000090f09723e */ /* 0x000fe400000000ff */
[----:B------:R-:W-:Y:S02]  /*17e40*/  F2FP.F16.F32.PACK_AB R143, R143, R142 ;  /* 0x0000008e8f8f723e */ /* 0x000fe400000000ff */
[----:B------:R-:W-:Y:S02]  /*17e50*/  F2FP.F16.F32.PACK_AB R139, R139, R138 ;  /* 0x0000008a8b8b723e */ /* 0x000fe400000000ff */
[----:B------:R-:W-:Y:S02]  /*17e60*/  F2FP.F16.F32.PACK_AB R135, R135, R134 ;  /* 0x000000868787723e */ /* 0x000fe400000000ff */
[----:B------:R-:W-:Y:S02]  /*17e70*/  F2FP.F16.F32.PACK_AB R127, R127, R126 ;  /* 0x0000007e7f7f723e */ /* 0x000fe400000000ff */
        /* <DEDUP_REMOVED lines=111> */
[----:B--2---:R-:W-:Y:S02]  /*18570*/  F2FP.F16.F32.PACK_AB R36, R6, R5 ;  /* 0x000000050624723e */ /* 0x004fe400000000ff */
[----:B0--3--:R-:W-:-:S07]  /*18580*/  F2FP.F16.F32.PACK_AB R145, R145, R3 ;  /* 0x000000039191723e */ /* 0x009fce00000000ff */
.L_x_0:
[----:B------:R-:W2:Y:S01]  /*18590*/  LDL.LU R7, [R1+0x7f8] ;  /* 0x0007f80001077983 */ /* 0x000ea20000300800 */
[----:B------:R-:W-:Y:S01]  /*185a0*/  ULDC.64 UR4, c[0x0][0x228] ;  /* 0x00008a0000047ab9 */ /* 0x000fe20000000a00 */
[----:B------:R-:W-:Y:S01]  /*185b0*/  ULDC UR6, c[0x0][0x248] ;  /* 0x0000920000067ab9 */ /* 0x000fe20000000800 */
[----:B------:R-:W0:Y:S01]  /*185c0*/  S2R R235, SR_CgaCtaId ;  /* 0x0000000000eb7919 */ /* 0x000e220000008800 */
[----:B------:R-:W1:Y:S01]  /*185d0*/  S2R R5, SR_TID.X ;  /* 0x0000000000057919 */ /* 0x000e620000002100 */
[----:B0-----:R-:W-:Y:S02]  /*185e0*/  IMAD.SHL.U32 R235, R235, 0x100, RZ ;  /* 0x00000100ebeb7824 */ /* 0x001fe400078e00ff */
[----:B-1----:R-:W-:-:S03]  /*185f0*/  IMAD.SHL.U32 R2, R5, 0x40, RZ ;  /* 0x0000004005027824 */ /* 0x002fc600078e00ff */
[----:B------:R-:W-:Y:S01]  /*18600*/  LOP3.LUT R235, R235, 0x100, RZ, 0xc0, !PT ;  /* 0x00000100ebeb7812 */ /* 0x000fe200078ec0ff */
[----:B------:R-:W-:-:S03]  /*18610*/  IMAD.SHL.U32 R0, R5, 0x10, RZ ;  /* 0x0000001005007824 */ /* 0x000fc600078e00ff */
[--C-:B-----5:R-:W-:Y:S02]  /*18620*/  LOP3.LUT R3, R4, 0x1, R235.reuse, 0xfe, !PT ;  /* 0x0000000104037812 */ /* 0x120fe400078efeeb */
[----:B------:R-:W-:Y:S02]  /*18630*/  LOP3.LUT R0, R0, 0xf0, RZ, 0xc0, !PT ;  /* 0x000000f000007812 */ /* 0x000fe400078ec0ff */
[C-C-:B------:R-:W-:Y:S02]  /*18640*/  LOP3.LUT R6, R4.reuse, 0x2, R235.reuse, 0xfe, !PT ;  /* 0x0000000204067812 */ /* 0x140fe400078efeeb */
[C-C-:B------:R-:W-:Y:S02]  /*18650*/  LOP3.LUT R231, R4.reuse, 0x64, R235.reuse, 0xfe, !PT ;  /* 0x0000006404e77812 */ /* 0x140fe400078efeeb */
[C-C-:B------:R-:W-:Y:S02]  /*18660*/  LOP3.LUT R226, R4.reuse, 0x69, R235.reuse, 0xfe, !PT ;  /* 0x0000006904e27812 */ /* 0x140fe400078efeeb */
[----:B------:R-:W-:-:S02]  /*18670*/  LOP3.LUT R225, R4, 0x6a, R235, 0xfe, !PT ;  /* 0x0000006a04e17812 */ /* 0x000fc400078efeeb */
[C-C-:B------:R-:W-:Y:S02]  /*18680*/  LOP3.LUT R221, R4.reuse, 0x6b, R235.reuse, 0xfe, !PT ;  /* 0x0000006b04dd7812 */ /* 0x140fe400078efeeb */
[C-C-:B------:R-:W-:Y:S02]  /*18690*/  LOP3.LUT R217, R4.reuse, 0x6d, R235.reuse, 0xfe, !PT ;  /* 0x0000006d04d97812 */ /* 0x140fe400078efeeb */
        /* <DEDUP_REMOVED lines=60> */
[----:B------:R-:W-:Y:S01]  /*18a60*/  LOP3.LUT R213, R4, 0xff, R235, 0xfe, !PT ;  /* 0x000000ff04d57812 */ /* 0x000fe200078efeeb */
[----:B------:R-:W-:Y:S01]  /*18a70*/  BAR.SYNC.DEFER_BLOCKING 0x0 ;  /* 0x0000000000007b1d */ /* 0x000fe20000010000 */
[----:B--2---:R-:W-:-:S05]  /*18a80*/  ISETP.GE.AND P0, PT, R7, UR4, PT ;  /* 0x0000000407007c0c */ /* 0x004fca000bf06270 */
[----:B------:R-:W-:Y:S02]  /*18a90*/  ULDC UR4, c[0x0][0x22c] ;  /* 0x00008b0000047ab9 */ /* 0x000fe40000000800 */
[----:B------:R-:W-:Y:S01]  /*18aa0*/  ISETP.LT.AND P1, PT, R3, UR4, !P0 ;  /* 0x0000000403007c0c */ /* 0x000fe2000c721270 */
[----:B------:R-:W-:Y:S01]  /*18ab0*/  ULDC UR4, c[0x0][0x22c] ;  /* 0x00008b0000047ab9 */ /* 0x000fe20000000800 */
[----:B------:R-:W-:Y:S01]  /*18ac0*/  LOP3.LUT R3, R2, 0x400, RZ, 0xc0, !PT ;  /* 0x0000040002037812 */ /* 0x000fe200078ec0ff */
[----:B------:R-:W-:Y:S01]  /*18ad0*/  IMAD.SHL.U32 R2, R5, 0x8, RZ ;  /* 0x0000000805027824 */ /* 0x000fe200078e00ff */
[----:B------:R-:W-:Y:S01]  /*18ae0*/  ISETP.LT.AND P4, PT, R6, UR4, !P0 ;  /* 0x0000000406007c0c */ /* 0x000fe2000c781270 */
[----:B------:R-:W-:Y:S01]  /*18af0*/  ULDC UR4, c[0x0][0x22c] ;  /* 0x00008b0000047ab9 */ /* 0x000fe20000000800 */
[----:B------:R-:W-:Y:S02]  /*18b00*/  IADD3 R3, R3, UR12, R0 ;  /* 0x0000000c03037c10 */ /* 0x000fe4000fffe000 */
[----:B------:R-:W-:-:S02]  /*18b10*/  LOP3.LUT R2, R2, 0x300, RZ, 0xc0, !PT ;  /* 0x0000030002027812 */ /* 0x000fc400078ec0ff */
[----:B------:R-:W-:Y:S02]  /*18b20*/  LOP3.LUT R0, R5, 0x7f, RZ, 0xc0, !PT ;  /* 0x0000007f05007812 */ /* 0x000fe400078ec0ff */
[----:B------:R-:W-:Y:S01]  /*18b30*/  LOP3.LUT R6, R4, 0x3, R235, 0xfe, !PT ;  /* 0x0000000304067812 */ /* 0x000fe200078efeeb */
[----:B------:R-:W-:Y:S01]  /*18b40*/  IMAD.IADD R5, R2, 0x1, R3 ;  /* 0x0000000102057824 */ /* 0x000fe200078e0203 */
[----:B------:R-:W-:Y:S02]  /*18b50*/  LEA R0, R0, UR12, 0x4 ;  /* 0x0000000c00007c11 */ /* 0x000fe4000f8e20ff */
[----:B------:R-:W-:Y:S01]  /*18b60*/  ISETP.LT.AND P3, PT, R6, UR4, !P0 ;  /* 0x0000000406007c0c */ /* 0x000fe2000c761270 */
[----:B------:R-:W-:Y:S01]  /*18b70*/  ULDC UR4, c[0x0][0x22c] ;  /* 0x00008b0000047ab9 */ /* 0x000fe20000000800 */
[----:B------:R-:W-:Y:S01]  /*18b80*/  STSM.16.M88.4 [R5], R36 ;  /* 0x0000002405007844 */ /* 0x000fe20000000200 */
[C---:B------:R-:W-:Y:S02]  /*18b90*/  LOP3.LUT R6, R4.reuse, 0x4, R235, 0xfe, !PT ;  /* 0x0000000404067812 */ /* 0x040fe400078efeeb */
[----:B------:R-:W-:Y:S01]  /*18ba0*/  LOP3.LUT R2, R4, R235, RZ, 0xfc, !PT ;  /* 0x000000eb04027212 */ /* 0x000fe200078efcff */
[----:B------:R-:W-:Y:S01]  /*18bb0*/  BAR.SYNC.DEFER_BLOCKING 0x0 ;  /* 0x0000000000007b1d */ /* 0x000fe20000010000 */
[----:B------:R-:W-:-:S02]  /*18bc0*/  ISETP.LT.AND P6, PT, R6, UR4, !P0 ;  /* 0x0000000406007c0c */ /* 0x000fc4000c7c1270 */
[----:B------:R-:W-:-:S03]  /*18bd0*/  ISETP.LT.AND P2, PT, R2, UR5, !P0 ;  /* 0x0000000502007c0c */ /* 0x000fc6000c741270 */
[----:B------:R-:W-:Y:S02]  /*18be0*/  ULDC UR4, c[0x0][0x244] ;  /* 0x0000910000047ab9 */ /* 0x000fe40000000800 */
[----:B------:R-:W-:Y:S01]  /*18bf0*/  IMAD R3, R7, UR4, RZ ;  /* 0x0000000407037c24 */ /* 0x000fe2000f8e02ff */
[----:B------:R-:W-:Y:S01]  /*18c00*/  ULDC.64 UR4, c[0x0][0x220] ;  /* 0x0000880000047ab9 */ /* 0x000fe20000000a00 */
[----:B------:R-:W-:Y:S01]  /*18c10*/  IMAD R7, R2, UR6, RZ ;  /* 0x0000000602077c24 */ /* 0x000fe2000f8e02ff */
[----:B------:R-:W-:Y:S02]  /*18c20*/  ULDC UR6, c[0x0][0x22c] ;  /* 0x00008b0000067ab9 */ /* 0x000fe40000000800 */
[----:B------:R-:W-:Y:S01]  /*18c30*/  LEA R2, P5, R3, UR4, 0x1 ;  /* 0x0000000403027c11 */ /* 0x000fe2000f8a08ff */
[----:B------:R-:W-:-:S03]  /*18c40*/  ULDC UR4, c[0x0][0x248] ;  /* 0x0000920000047ab9 */ /* 0x000fc60000000800 */
[----:B------:R-:W-:Y:S01]  /*18c50*/  LEA.HI.X.SX32 R3, R3, UR5, 0x1, P5 ;  /* 0x0000000503037c11 */ /* 0x000fe2000a8f0eff */
[----:B------:R-:W-:Y:S01]  /*18c60*/  ULDC UR5, c[0x0][0x22c] ;  /* 0x00008b0000057ab9 */ /* 0x000fe20000000800 */
[C---:B------:R-:W-:Y:S01]  /*18c70*/  LEA R6, P5, R7.reuse, R2, 0x1 ;  /* 0x0000000207067211 */ /* 0x040fe200078a08ff */
[----:B------:R-:W0:Y:S01]  /*18c80*/  LDS.128 R24, [R0] ;  /* 0x0000000000187984 */ /* 0x000e220000000c00 */
[----:B------:R-:W-:Y:S06]  /*18c90*/  BAR.SYNC.DEFER_BLOCKING 0x0 ;  /* 0x0000000000007b1d */ /* 0x000fec0000010000 */
[----:B------:R-:W-:Y:S02]  /*18ca0*/  STSM.16.M88.4 [R5], R40 ;  /* 0x0000002805007844 */ /* 0x000fe40000000200 */
[----:B------:R-:W-:Y:S06]  /*18cb0*/  BAR.SYNC.DEFER_BLOCKING 0x0 ;  /* 0x0000000000007b1d */ /* 0x000fec0000010000 */
[----:B------:R-:W1:Y:S02]  /*18cc0*/  LDS.128 R28, [R0] ;  /* 0x00000000001c7984 */ /* 0x000e640000000c00 */
[----:B------:R-:W-:Y:S06]  /*18cd0*/  BAR.SYNC.DEFER_BLOCKING 0x0 ;  /* 0x0000000000007b1d */ /* 0x000fec0000010000 */
[----:B------:R-:W-:Y:S02]  /*18ce0*/  STSM.16.M88.4 [R5], R44 ;  /* 0x0000002c05007844 */ /* 0x000fe40000000200 */
[----:B------:R-:W-:Y:S06]  /*18cf0*/  BAR.SYNC.DEFER_BLOCKING 0x0 ;  /* 0x0000000000007b1d */ /* 0x000fec0000010000 */
[----:B------:R-:W2:Y:S02]  /*18d00*/  LDS.128 R32, [R0] ;  /* 0x0000000000207984 */ /* 0x000ea40000000c00 */
[----:B------:R-:W-:Y:S06]  /*18d10*/  BAR.SYNC.DEFER_BLOCKING 0x0 ;  /* 0x0000000000007b1d */ /* 0x000fec0000010000 */
[----:B------:R-:W-:Y:S02]  /*18d20*/  STSM.16.M88.4 [R5], R48 ;  /* 0x0000003005007844 */ /* 0x000fe40000000200 */
[----:B------:R-:W-:Y:S06]  /*18d30*/  BAR.SYNC.DEFER_BLOCKING 0x0 ;  /* 0x0000000000007b1d */ /* 0x000fec0000010000 */
[----:B------:R-:W3:Y:S02]  /*18d40*/  LDS.128 R36, [R0] ;  /* 0x0000000000247984 */ /* 0x000ee40000000c00 */
[----:B------:R-:W-:Y:S06]  /*18d50*/  BAR.SYNC.DEFER_BLOCKING 0x0 ;  /* 0x0000000000007b1d */ /* 0x000fec0000010000 */
[----:B------:R-:W-:Y:S02]  /*18d60*/  STSM.16.M88.4 [R5], R20 ;  /* 0x0000001405007844 */ /* 0x000fe40000000200 */
[----:B------:R-:W-:Y:S06]  /*18d70*/  BAR.SYNC.DEFER_BLOCKING 0x0 ;  /* 0x0000000000007b1d */ /* 0x000fec0000010000 */
[----:B------:R-:W4:Y:S02]  /*18d80*/  LDS.128 R40, [R0] ;  /* 0x0000000000287984 */ /* 0x000f240000000c00 */
        /* <DEDUP_REMOVED lines=73> */
[----:B------:R0:W-:Y:S02]  /*19220*/  STSM.16.M88.4 [R5], R116 ;  /* 0x0000007405007844 */ /* 0x0001e40000000200 */
[----:B------:R-:W-:Y:S01]  /*19230*/  BAR.SYNC.DEFER_BLOCKING 0x0 ;  /* 0x0000000000007b1d */ /* 0x000fe20000010000 */
[----:B0-----:R-:W-:-:S05]  /*19240*/  VIADD R117, R7, UR4 ;  /* 0x0000000407757c36 */ /* 0x001fca0008000000 */
[----:B------:R-:W-:Y:S01]  /*19250*/  ULDC UR4, c[0x0][0x248] ;  /* 0x0000920000047ab9 */ /* 0x000fe20000000800 */
[-C--:B------:R-:W-:Y:S02]  /*19260*/  LEA.HI.X.SX32 R7, R7, R3.reuse, 0x1, P5 ;  /* 0x0000000307077211 */ /* 0x080fe400028f0eff */
[----:B------:R-:W-:Y:S02]  /*19270*/  LOP3.LUT R118, R4, 0x5, R235, 0xfe, !PT ;  /* 0x0000000504767812 */ /* 0x000fe400078efeeb */
[C---:B------:R-:W-:Y:S02]  /*19280*/  LEA R116, P5, R117.reuse, R2, 0x1 ;  /* 0x0000000275747211 */ /* 0x040fe400078a08ff */
[----:B------:R-:W-:Y:S01]  /*19290*/  PRMT R119, R24, 0x7632, R119 ;  /* 0x0000763218777816 */ /* 0x000fe20000000077 */
[----:B------:R-:W0:Y:S01]  /*192a0*/  LDS.128 R84, [R0] ;  /* 0x0000000000547984 */ /* 0x000e220000000c00 */
[----:B------:R-:W-:Y:S06]  /*192b0*/  BAR.SYNC.DEFER_BLOCKING 0x0 ;  /* 0x0000000000007b1d */ /* 0x000fec0000010000 */
[----:B------:R1:W-:Y:S02]  /*192c0*/  STSM.16.M88.4 [R5], R120 ;  /* 0x0000007805007844 */ /* 0x0003e40000000200 */
[----:B------:R-:W-:Y:S01]  /*192d0*/  BAR.SYNC.DEFER_BLOCKING 0x0 ;  /* 0x0000000000007b1d */ /* 0x000fe20000010000 */
[C---:B-1----:R-:W-:Y:S01]  /*192e0*/  VIADD R120, R117.reuse, UR4 ;  /* 0x0000000475787c36 */ /* 0x042fe20008000000 */
[----:B------:R-:W-:-:S04]  /*192f0*/  LEA.HI.X.SX32 R117, R117, R3, 0x1, P5 ;  /* 0x0000000375757211 */ /* 0x000fc800028f0eff */
[----:B------:R-:W-:Y:S01]  /*19300*/  ULDC UR4, c[0x0][0x248] ;  /* 0x0000920000047ab9 */ /* 0x000fe20000000800 */
[C-C-:B------:R-:W-:Y:S02]  /*19310*/  LOP3.LUT R123, R4.reuse, 0xbd, R235.reuse, 0xfe, !PT ;  /* 0x000000bd047b7812 */ /* 0x140fe400078efeeb */
[C-C-:B------:R-:W-:Y:S02]  /*19320*/  LOP3.LUT R121, R4.reuse, 0xbf, R235.reuse, 0xfe, !PT ;  /* 0x000000bf04797812 */ /* 0x140fe400078efeeb */
[C-C-:B------:R-:W-:Y:S01]  /*19330*/  LOP3.LUT R122, R4.reuse, 0xc0, R235.reuse, 0xfe, !PT ;  /* 0x000000c0047a7812 */ /* 0x140fe200078efeeb */
[----:B------:R-:W1:Y:S01]  /*19340*/  LDS.128 R88, [R0] ;  /* 0x0000000000587984 */ /* 0x000e620000000c00 */
[----:B------:R-:W-:Y:S06]  /*19350*/  BAR.SYNC.DEFER_BLOCKING 0x0 ;  /* 0x0000000000007b1d */ /* 0x000fec0000010000 */
[----:B------:R2:W-:Y:S02]  /*19360*/  STSM.16.M88.4 [R5], R124 ;  /* 0x0000007c05007844 */ /* 0x0005e40000000200 */
[----:B------:R-:W-:Y:S01]  /*19370*/  BAR.SYNC.DEFER_BLOCKING 0x0 ;  /* 0x0000000000007b1d */ /* 0x000fe20000010000 */
[----:B--2---:R-:W-:-:S02]  /*19380*/  LOP3.LUT R127, R4, 0xb9, R235, 0xfe, !PT ;  /* 0x000000b9047f7812 */ /* 0x004fc400078efeeb */
[C-C-:B------:R-:W-:Y:S02]  /*19390*/  LOP3.LUT R125, R4.reuse, 0xbb, R235.reuse, 0xfe, !PT ;  /* 0x000000bb047d7812 */ /* 0x140fe400078efeeb */
[C-C-:B------:R-:W-:Y:S02]  /*193a0*/  LOP3.LUT R126, R4.reuse, 0xbc, R235.reuse, 0xfe, !PT ;  /* 0x000000bc047e7812 */ /* 0x140fe400078efeeb */
[C-C-:B------:R-:W-:Y:S01]  /*193b0*/  LOP3.LUT R124, R4.reuse, 0xbe, R235.reuse, 0xfe, !PT ;  /* 0x000000be047c7812 */ /* 0x140fe200078efeeb */
[----:B------:R-:W2:Y:S01]  /*193c0*/  LDS.128 R92, [R0] ;  /* 0x00000000005c7984 */ /* 0x000ea20000000c00 */
[----:B------:R-:W-:Y:S06]  /*193d0*/  BAR.SYNC.DEFER_BLOCKING 0x0 ;  /* 0x0000000000007b1d */ /* 0x000fec0000010000 */
[----:B------:R3:W-:Y:S02]  /*193e0*/  STSM.16.M88.4 [R5], R128 ;  /* 0x0000008005007844 */ /* 0x0007e40000000200 */
[----:B------:R-:W-:Y:S01]  /*193f0*/  BAR.SYNC.DEFER_BLOCKING 0x0 ;  /* 0x0000000000007b1d */ /* 0x000fe20000010000 */
[----:B---3--:R-:W-:-:S02]  /*19400*/  LOP3.LUT R131, R4, 0xb5, R235, 0xfe, !PT ;  /* 0x000000b504837812 */ /* 0x008fc400078efeeb */
[C-C-:B------:R-:W-:Y:S02]  /*19410*/  LOP3.LUT R129, R4.reuse, 0xb7, R235.reuse, 0xfe, !PT ;  /* 0x000000b704817812 */ /* 0x140fe400078efeeb */
[C-C-:B------:R-:W-:Y:S02]  /*19420*/  LOP3.LUT R130, R4.reuse, 0xb8, R235.reuse, 0xfe, !PT ;  /* 0x000000b804827812 */ /* 0x140fe400078efeeb */
[C-C-:B------:R-:W-:Y:S01]  /*19430*/  LOP3.LUT R128, R4.reuse, 0xba, R235.reuse, 0xfe, !PT ;  /* 0x000000ba04807812 */ /* 0x140fe200078efeeb */
[----:B------:R-:W3:Y:S01]  /*19440*/  LDS.128 R96, [R0] ;  /* 0x0000000000607984 */ /* 0x000ee20000000c00 */
[----:B------:R-:W-:Y:S06]  /*19450*/  BAR.SYNC.DEFER_BLOCKING 0x0 ;  /* 0x0000000000007b1d */ /* 0x000fec0000010000 */
[----:B------:R4:W-:Y:S02]  /*19460*/  STSM.16.M88.4 [R5], R132 ;  /* 0x0000008405007844 */ /* 0x0009e40000000200 */
[----:B------:R-:W-:Y:S01]  /*19470*/  BAR.SYNC.DEFER_BLOCKING 0x0 ;  /* 0x0000000000007b1d */ /* 0x000fe20000010000 */
[----:B----4-:R-:W-:-:S02]  /*19480*/  LOP3.LUT R135, R4, 0xb1, R235, 0xfe, !PT ;  /* 0x000000b104877812 */ /* 0x010fc400078efeeb */
[C-C-:B------:R-:W-:Y:S02]  /*19490*/  LOP3.LUT R133, R4.reuse, 0xb3, R235.reuse, 0xfe, !PT ;  /* 0x000000b304857812 */ /* 0x140fe400078efeeb */
[C-C-:B------:R-:W-:Y:S02]  /*194a0*/  LOP3.LUT R134, R4.reuse, 0xb4, R235.reuse, 0xfe, !PT ;  /* 0x000000b404867812 */ /* 0x140fe400078efeeb */
[C-C-:B------:R-:W-:Y:S01]  /*194b0*/  LOP3.LUT R132, R4.reuse, 0xb6, R235.reuse, 0xfe, !PT ;  /* 0x000000b604847812 */ /* 0x140fe200078efeeb */
[----:B------:R-:W4:Y:S01]  /*194c0*/  LDS.128 R100, [R0] ;  /* 0x0000000000647984 */ /* 0x000f220000000c00 */
[----:B------:R-:W-:Y:S06]  /*194d0*/  BAR.SYNC.DEFER_BLOCKING 0x0 ;  /* 0x0000000000007b1d */ /* 0x000fec0000010000 */
[----:B------:R0:W-:Y:S02]  /*194e0*/  STSM.16.M88.4 [R5], R136 ;  /* 0x0000008805007844 */ /* 0x0001e40000000200 */
[----:B------:R-:W-:Y:S01]  /*194f0*/  BAR.SYNC.DEFER_BLOCKING 0x0 ;  /* 0x0000000000007b1d */ /* 0x000fe20000010000 */
[----:B0-----:R-:W-:-:S02]  /*19500*/  LOP3.LUT R139, R4, 0xad, R235, 0xfe, !PT ;  /* 0x000000ad048b7812 */ /* 0x001fc400078efeeb */
[C-C-:B------:R-:W-:Y:S02]  /*19510*/  LOP3.LUT R137, R4.reuse, 0xaf, R235.reuse, 0xfe, !PT ;  /* 0x000000af04897812 */ /* 0x140fe400078efeeb */
[C-C-:B------:R-:W-:Y:S02]  /*19520*/  LOP3.LUT R138, R4.reuse, 0xb0, R235.reuse, 0xfe, !PT ;  /* 0x000000b0048a7812 */ /* 0x140fe400078efeeb */
[C-C-:B------:R-:W-:Y:S01]  /*19530*/  LOP3.LUT R136, R4.reuse, 0xb2, R235.reuse, 0xfe, !PT ;  /* 0x000000b204887812 */ /* 0x140fe200078efeeb */
[----:B------:R-:W0:Y:S01]  /*19540*/  LDS.128 R104, [R0] ;  /* 0x0000000000687984 */ /* 0x000e220000000c00 */
[----:B------:R-:W-:Y:S06]  /*19550*/  BAR.SYNC.DEFER_BLOCKING 0x0 ;  /* 0x0000000000007b1d */ /* 0x000fec0000010000 */
[----:B------:R1:W-:Y:S02]  /*19560*/  STSM.16.M88.4 [R5], R140 ;  /* 0x0000008c05007844 */ /* 0x0003e40000000200 */
[----:B------:R-:W-:Y:S01]  /*19570*/  BAR.SYNC.DEFER_BLOCKING 0x0 ;  /* 0x0000000000007b1d */ /* 0x000fe20000010000 */
[----:B-1----:R-:W-:-:S02]  /*19580*/  LOP3.LUT R143, R4, 0xa9, R235, 0xfe, !PT ;  /* 0x000000a9048f7812 */ /* 0x002fc400078efeeb */
        /* <DEDUP_REMOVED lines=18> */
[C-C-:B------:R-:W-:Y:S02]  /*196b0*/  LOP3.LUT R150, R4.reuse, 0xa4, R235.reuse, 0xfe, !PT ;  /* 0x000000a404967812 */ /* 0x140fe400078efeeb */
[--C-:B------:R-:W-:Y:S01]  /*196c0*/  LOP3.LUT R148, R4, 0xa6, R235.reuse, 0xfe, !PT ;  /* 0x000000a604947812 */ /* 0x100fe200078efeeb */
[----:B------:R-:W-:Y:S01]  /*196d0*/  @P2 STG.E.U16 desc[UR14][R6.64], R24 ;  /* 0x0000001806002986 */ /* 0x000fe2000c10150e */
[----:B------:R-:W-:Y:S01]  /*196e0*/  ISETP.LT.AND P2, PT, R118, UR5, !P0 ;  /* 0x0000000576007c0c */ /* 0x000fe2000c741270 */
[----:B------:R-:W-:Y:S01]  /*196f0*/  ULDC UR5, c[0x0][0x22c] ;  /* 0x00008b0000057ab9 */ /* 0x000fe20000000800 */
[----:B------:R-:W-:Y:S01]  /*19700*/  LEA R118, P5, R120, R2, 0x1 ;  /* 0x0000000278767211 */ /* 0x000fe200078a08ff */
[----:B------:R3:W-:Y:S01]  /*19710*/  @P1 STG.E.U16 desc[UR14][R116.64], R119 ;  /* 0x0000007774001986 */ /* 0x0007e2000c10150e */
[----:B------:R-:W-:Y:S01]  /*19720*/  ISETP.LT.AND P1, PT, R5, UR5, !P0 ;  /* 0x0000000505007c0c */ /* 0x000fe2000c721270 */
[----:B------:R-:W-:Y:S01]  /*19730*/  ULDC UR5, c[0x0][0x22c] ;  /* 0x00008b0000057ab9 */ /* 0x000fe20000000800 */
[----:B------:R-:W-:-:S02]  /*19740*/  LOP3.LUT R5, R4, 0x7, R235, 0xfe, !PT ;  /* 0x0000000704057812 */ /* 0x000fc400078efeeb */
[CC--:B---3--:R-:W-:Y:S01]  /*19750*/  LEA.HI.X.SX32 R119, R120.reuse, R3.reuse, 0x1, P5 ;  /* 0x0000000378777211 */ /* 0x0c8fe200028f0eff */
[----:B------:R-:W-:Y:S01]  /*19760*/  VIADD R120, R120, UR4 ;  /* 0x0000000478787c36 */ /* 0x000fe20008000000 */
[----:B------:R-:W-:Y:S01]  /*19770*/  ULDC UR4, c[0x0][0x248] ;  /* 0x0000920000047ab9 */ /* 0x000fe20000000800 */
[----:B------:R-:W-:Y:S02]  /*19780*/  PRMT R117, R25, 0x7632, R117 ;  /* 0x0000763219757816 */ /* 0x000fe40000000075 */
[----:B------:R3:W-:Y:S01]  /*19790*/  @P4 STG.E.U16 desc[UR14][R118.64], R25 ;  /* 0x0000001976004986 */ /* 0x0007e2000c10150e */
[C---:B------:R-:W-:Y:S01]  /*197a0*/  LEA R6, P5, R120.reuse, R2, 0x1 ;  /* 0x0000000278067211 */ /* 0x040fe200078a08ff */
[C---:B------:R-:W-:Y:S01]  /*197b0*/  VIADD R116, R120.reuse, UR4 ;  /* 0x0000000478747c36 */ /* 0x040fe20008000000 */
[----:B------:R-:W-:Y:S01]  /*197c0*/  ISETP.LT.AND P4, PT, R5, UR5, !P0 ;  /* 0x0000000505007c0c */ /* 0x000fe2000c781270 */
[----:B------:R-:W-:Y:S01]  /*197d0*/  ULDC UR4, c[0x0][0x22c] ;  /* 0x00008b0000047ab9 */ /* 0x000fe20000000800 */
[----:B------:R-:W-:Y:S01]  /*197e0*/  LEA.HI.X.SX32 R7, R120, R3, 0x1, P5 ;  /* 0x0000000378077211 */ /* 0x000fe200028f0eff */
[----:B------:R-:W-:Y:S01]  /*197f0*/  ULDC UR5, c[0x0][0x22c] ;  /* 0x00008b0000057ab9 */ /* 0x000fe20000000800 */
[----:B------:R-:W-:-:S02]  /*19800*/  LOP3.LUT R5, R4, 0x8, R235, 0xfe, !PT ;  /* 0x0000000804057812 */ /* 0x000fc400078efeeb */
[-C--:B------:R-:W-:Y:S01]  /*19810*/  LEA R24, P5, R116, R2.reuse, 0x1 ;  /* 0x0000000274187211 */ /* 0x080fe200078a08ff */
[----:B------:R4:W-:Y:S01]  /*19820*/  @P3 STG.E.U16 desc[UR14][R6.64], R117 ;  /* 0x0000007506003986 */ /* 0x0009e2000c10150e */
[----:B------:R-:W-:Y:S01]  /*19830*/  ISETP.LT.AND P3, PT, R5, UR4, !P0 ;  /* 0x0000000405007c0c */ /* 0x000fe2000c761270 */
[----:B------:R-:W-:Y:S01]  /*19840*/  ULDC UR4, c[0x0][0x248] ;  /* 0x0000920000047ab9 */ /* 0x000fe20000000800 */
[--C-:B------:R-:W-:Y:S02]  /*19850*/  LOP3.LUT R5, R4, 0x9, R235.reuse, 0xfe, !PT ;  /* 0x0000000904057812 */ /* 0x100fe400078efeeb */
[CC--:B---3--:R-:W-:Y:S02]  /*19860*/  LEA.HI.X.SX32 R25, R116.reuse, R3.reuse, 0x1, P5 ;  /* 0x0000000374197211 */ /* 0x0c8fe400028f0eff */
[----:B------:R-:W-:Y:S01]  /*19870*/  ISETP.LT.AND P5, PT, R5, UR5, !P0 ;  /* 0x0000000505007c0c */ /* 0x000fe2000c7a1270 */
[----:B------:R-:W-:Y:S01]  /*19880*/  VIADD R5, R116, UR4 ;  /* 0x0000000474057c36 */ /* 0x000fe20008000000 */
[----:B------:R-:W-:Y:S01]  /*19890*/  ULDC UR4, c[0x0][0x248] ;  /* 0x0000920000047ab9 */ /* 0x000fe20000000800 */
[----:B------:R3:W-:Y:S01]  /*198a0*/  @P6 STG.E.U16 desc[UR14][R24.64], R26 ;  /* 0x0000001a18006986 */ /* 0x0007e2000c10150e */
[----:B------:R-:W-:Y:S01]  /*198b0*/  ULDC UR5, c[0x0][0x248] ;  /* 0x0000920000057ab9 */ /* 0x000fe20000000800 */
[C---:B----4-:R-:W-:Y:S01]  /*198c0*/  VIADD R7, R5.reuse, UR4 ;  /* 0x0000000405077c36 */ /* 0x050fe20008000000 */
[-C--:B------:R-:W-:Y:S01]  /*198d0*/  LEA R116, P6, R5, R2.reuse, 0x1 ;  /* 0x0000000205747211 */ /* 0x080fe200078c08ff */
[----:B------:R-:W-:Y:S01]  /*198e0*/  ULDC UR4, c[0x0][0x22c] ;  /* 0x00008b0000047ab9 */ /* 0x000fe20000000800 */
[----:B------:R-:W-:Y:S01]  /*198f0*/  LOP3.LUT R119, R4, 0xc1, R235, 0xfe, !PT ;  /* 0x000000c104777812 */ /* 0x000fe200078efeeb */
[----:B------:R-:W-:Y:S01]  /*19900*/  VIADD R118, R7, UR5 ;  /* 0x0000000507767c36 */ /* 0x000fe20008000000 */
[----:B------:R-:W-:Y:S01]  /*19910*/  LEA.HI.X.SX32 R117, R5, R3, 0x1, P6 ;  /* 0x0000000305757211 */ /* 0x000fe200030f0eff */
[----:B------:R-:W-:Y:S01]  /*19920*/  ULDC UR5, c[0x0][0x22c] ;  /* 0x00008b0000057ab9 */ /* 0x000fe20000000800 */
[----:B------:R-:W-:-:S02]  /*19930*/  LEA R6, P6, R7, R2, 0x1 ;  /* 0x0000000207067211 */ /* 0x000fc400078c08ff */
[----:B------:R-:W-:Y:S02]  /*19940*/  LOP3.LUT R5, R4, 0xa, R235, 0xfe, !PT ;  /* 0x0000000a04057812 */ /* 0x000fe400078efeeb */
[----:B---3--:R-:W-:Y:S02]  /*19950*/  PRMT R25, R26, 0x7632, R25 ;  /* 0x000076321a197816 */ /* 0x008fe40000000019 */
[----:B------:R-:W-:Y:S02]  /*19960*/  LEA.HI.X.SX32 R7, R7, R3, 0x1, P6 ;  /* 0x0000000307077211 */ /* 0x000fe400030f0eff */
[----:B------:R-:W-:Y:S01]  /*19970*/  LEA R24, P6, R118, R2, 0x1 ;  /* 0x0000000276187211 */ /* 0x000fe200078c08ff */
[----:B------:R3:W-:Y:S01]  /*19980*/  @P2 STG.E.U16 desc[UR14][R116.64], R25 ;  /* 0x0000001974002986 */ /* 0x0007e2000c10150e */
[----:B------:R-:W-:Y:S01]  /*19990*/  ISETP.LT.AND P2, PT, R5, UR4, !P0 ;  /* 0x0000000405007c0c */ /* 0x000fe2000c741270 */
[----:B------:R-:W-:Y:S01]  /*199a0*/  ULDC UR4, c[0x0][0x22c] ;  /* 0x00008b0000047ab9 */ /* 0x000fe20000000800 */
[----:B------:R-:W-:Y:S01]  /*199b0*/  LOP3.LUT R5, R4, 0xb, R235, 0xfe, !PT ;  /* 0x0000000b04057812 */ /* 0x000fe200078efeeb */
[----:B------:R4:W-:Y:S01]  /*199c0*/  @P1 STG.E.U16 desc[UR14][R6.64], R27 ;  /* 0x0000001b06001986 */ /* 0x0009e2000c10150e */
[----:B------:R-:W-:-:S02]  /*199d0*/  PRMT R26, R27, 0x7632, R26 ;  /* 0x000076321b1a7816 */ /* 0x000fc4000000001a */
[----:B------:R-:W-:Y:S01]  /*199e0*/  ISETP.LT.AND P1, PT, R5, UR4, !P0 ;  /* 0x0000000405007c0c */ /* 0x000fe2000c721270 */
[----:B------:R-:W-:Y:S01]  /*199f0*/  ULDC UR4, c[0x0][0x248] ;  /* 0x0000920000047ab9 */ /* 0x000fe20000000800 */
[C-C-:B------:R-:W-:Y:S02]  /*19a00*/  LOP3.LUT R5, R4.reuse, 0xc, R235.reuse, 0xfe, !PT ;  /* 0x0000000c04057812 */ /* 0x140fe400078efeeb */
[----:B------:R-:W-:Y:S02]  /*19a10*/  LOP3.LUT R120, R4, 0xc2, R235, 0xfe, !PT ;  /* 0x000000c204787812 */ /* 0x000fe400078efeeb */
[C---:B---3--:R-:W-:Y:S01]  /*19a20*/  LEA.HI.X.SX32 R25, R118.reuse, R3, 0x1, P6 ;  /* 0x0000000376197211 */ /* 0x048fe200030f0eff */
[----:B------:R-:W-:Y:S01]  /*19a30*/  VIADD R118, R118, UR4 ;  /* 0x0000000476767c36 */ /* 0x000fe20008000000 */
[----:B------:R-:W-:-:S03]  /*19a40*/  ULDC UR4, c[0x0][0x248] ;  /* 0x0000920000047ab9 */ /* 0x000fc60000000800 */
[----:B------:R3:W-:Y:S01]  /*19a50*/  @P4 STG.E.U16 desc[UR14][R24.64], R26 ;  /* 0x0000001a18004986 */ /* 0x0007e2000c10150e */
[----:B------:R-:W-:Y:S01]  /*19a60*/  ISETP.LT.AND P4, PT, R5, UR5, !P0 ;  /* 0x0000000505007c0c */ /* 0x000fe2000c781270 */
[C---:B------:R-:W-:Y:S01]  /*19a70*/  VIADD R5, R118.reuse, UR4 ;  /* 0x0000000476057c36 */ /* 0x040fe20008000000 */
[CC--:B------:R-:W-:Y:S01]  /*19a80*/  LEA R116, P6, R118.reuse, R2.reuse, 0x1 ;  /* 0x0000000276747211 */ /* 0x0c0fe200078c08ff */
[----:B------:R-:W-:Y:S01]  /*19a90*/  ULDC UR4, c[0x0][0x248] ;  /* 0x0000920000047ab9 */ /* 0x000fe20000000800 */
[----:B------:R-:W-:Y:S02]  /*19aa0*/  ULDC UR5, c[0x0][0x22c] ;  /* 0x00008b0000057ab9 */ /* 0x000fe40000000800 */
[-C--:B------:R-:W-:Y:S02]  /*19ab0*/  LEA.HI.X.SX32 R117, R118, R3.reuse, 0x1, P6 ;  /* 0x0000000376757211 */ /* 0x080fe400030f0eff */
[CC--:B----4-:R-:W-:Y:S02]  /*19ac0*/  LEA R6, P6, R5.reuse, R2.reuse, 0x1 ;  /* 0x0000000205067211 */ /* 0x0d0fe400078c08ff */
[C-C-:B------:R-:W-:Y:S01]  /*19ad0*/  LOP3.LUT R118, R4.reuse, 0xc4, R235.reuse, 0xfe, !PT ;  /* 0x000000c404767812 */ /* 0x140fe200078efeeb */
[C---:B---3--:R-:W-:Y:S01]  /*19ae0*/  VIADD R26, R5.reuse, UR4 ;  /* 0x00000004051a7c36 */ /* 0x048fe20008000000 */
[----:B------:R-:W-:Y:S01]  /*19af0*/  LOP3.LUT R24, R4, 0xd, R235, 0xfe, !PT ;  /* 0x0000000d04187812 */ /* 0x000fe200078efeeb */
[----:B------:R3:W-:Y:S01]  /*19b00*/  @P3 STG.E.U16 desc[UR14][R116.64], R28 ;  /* 0x0000001c74003986 */ /* 0x0007e2000c10150e */
[----:B------:R-:W-:Y:S01]  /*19b10*/  LEA.HI.X.SX32 R7, R5, R3, 0x1, P6 ;  /* 0x0000000305077211 */ /* 0x000fe200030f0eff */
[----:B------:R-:W-:Y:S01]  /*19b20*/  ULDC UR4, c[0x0][0x248] ;  /* 0x0000920000047ab9 */ /* 0x000fe20000000800 */
[----:B------:R-:W-:Y:S01]  /*19b30*/  PRMT R25, R28, 0x7632, R25 ;  /* 0x000076321c197816 */ /* 0x000fe20000000019 */
[----:B------:R-:W-:Y:S01]  /*19b40*/  VIADD R27, R26, UR4 ;  /* 0x000000041a1b7c36 */ /* 0x000fe20008000000 */
[----:B------:R-:W-:Y:S01]  /*19b50*/  ISETP.LT.AND P3, PT, R24, UR5, !P0 ;  /* 0x0000000518007c0c */ /* 0x000fe2000c761270 */
[----:B------:R-:W-:Y:S01]  /*19b60*/  ULDC UR5, c[0x0][0x22c] ;  /* 0x00008b0000057ab9 */ /* 0x000fe20000000800 */
[----:B------:R-:W-:Y:S01]  /*19b70*/  LEA R24, P6, R26, R2, 0x1 ;  /* 0x000000021a187211 */ /* 0x000fe200078c08ff */
[----:B------:R4:W-:Y:S01]  /*19b80*/  @P5 STG.E.U16 desc[UR14][R6.64], R25 ;  /* 0x0000001906005986 */ /* 0x0009e2000c10150e */
[----:B------:R-:W-:Y:S01]  /*19b90*/  LOP3.LUT R5, R4, 0xe, R235, 0xfe, !PT ;  /* 0x0000000e04057812 */ /* 0x000fe200078efeeb */
[----:B------:R-:W-:-:S02]  /*19ba0*/  ULDC UR4, c[0x0][0x248] ;  /* 0x0000920000047ab9 */ /* 0x000fc40000000800 */
[----:B---3--:R-:W-:Y:S01]  /*19bb0*/  VIADD R28, R27, UR4 ;  /* 0x000000041b1c7c36 */ /* 0x008fe20008000000 */
[----:B------:R-:W-:Y:S01]  /*19bc0*/  ISETP.LT.AND P5, PT, R5, UR5, !P0 ;  /* 0x0000000505007c0c */ /* 0x000fe2000c7a1270 */
[----:B------:R-:W-:Y:S01]  /*19bd0*/  ULDC UR5, c[0x0][0x22c] ;  /* 0x00008b0000057ab9 */ /* 0x000fe20000000800 */
[C-C-:B------:R-:W-:Y:S01]  /*19be0*/  LOP3.LUT R5, R4.reuse, 0xf, R235.reuse, 0xfe, !PT ;  /* 0x0000000f04057812 */ /* 0x140fe200078efeeb */
[----:B------:R-:W-:Y:S01]  /*19bf0*/  ULDC UR4, c[0x0][0x22c] ;  /* 0x00008b0000047ab9 */ /* 0x000fe20000000800 */
[C-C-:B------:R-:W-:Y:S02]  /*19c00*/  LOP3.LUT R117, R4.reuse, 0xc3, R235.reuse, 0xfe, !PT ;  /* 0x000000c304757812 */ /* 0x140fe400078efeeb */
[----:B------:R-:W-:Y:S02]  /*19c10*/  LOP3.LUT R116, R4, 0xc6, R235, 0xfe, !PT ;  /* 0x000000c604747812 */ /* 0x000fe400078efeeb */
[----:B----4-:R-:W-:Y:S02]  /*19c20*/  LEA.HI.X.SX32 R25, R26, R3, 0x1, P6 ;  /* 0x000000031a197211 */ /* 0x010fe400030f0eff */
[----:B------:R-:W-:-:S02]  /*19c30*/  PRMT R7, R29, 0x7632, R7 ;  /* 0x000076321d077816 */ /* 0x000fc40000000007 */
[-C--:B------:R-:W-:Y:S01]  /*19c40*/  LEA R6, P6, R28, R2.reuse, 0x1 ;  /* 0x000000021c067211 */ /* 0x080fe200078c08ff */
[----:B------:R-:W-:Y:S01]  /*19c50*/  @P2 STG.E.U16 desc[UR14][R24.64], R29 ;  /* 0x0000001d18002986 */ /* 0x000fe2000c10150e */
[----:B------:R-:W-:-:S04]  /*19c60*/  LEA R26, P2, R27, R2, 0x1 ;  /* 0x000000021b1a7211 */ /* 0x000fc800078408ff */
[----:B------:R-:W-:Y:S02]  /*19c70*/  LEA.HI.X.SX32 R27, R27, R3, 0x1, P2 ;  /* 0x000000031b1b7211 */ /* 0x000fe400010f0eff */
[----:B------:R-:W-:Y:S01]  /*19c80*/  ISETP.LT.AND P2, PT, R5, UR5, !P0 ;  /* 0x0000000505007c0c */ /* 0x000fe2000c741270 */
[----:B------:R-:W-:Y:S01]  /*19c90*/  ULDC UR5, c[0x0][0x22c] ;  /* 0x00008b0000057ab9 */ /* 0x000fe20000000800 */
[C-C-:B------:R-:W-:Y:S01]  /*19ca0*/  LOP3.LUT R5, R4.reuse, 0x10, R235.reuse, 0xfe, !PT ;  /* 0x0000001004057812 */ /* 0x140fe200078efeeb */
[----:B------:R3:W-:Y:S03]  /*19cb0*/  @P1 STG.E.U16 desc[UR14][R26.64], R7 ;  /* 0x000000071a001986 */ /* 0x0007e6000c10150e */
[----:B------:R-:W-:Y:S01]  /*19cc0*/  ISETP.LT.AND P1, PT, R5, UR4, !P0 ;  /* 0x0000000405007c0c */ /* 0x000fe2000c721270 */
[----:B------:R-:W-:Y:S01]  /*19cd0*/  ULDC UR4, c[0x0][0x248] ;  /* 0x0000920000047ab9 */ /* 0x000fe20000000800 */
[----:B------:R-:W-:-:S02]  /*19ce0*/  LOP3.LUT R5, R4, 0x11, R235, 0xfe, !PT ;  /* 0x0000001104057812 */ /* 0x000fc400078efeeb */
[C---:B---3--:R-:W-:Y:S01]  /*19cf0*/  LEA.HI.X.SX32 R7, R28.reuse, R3, 0x1, P6 ;  /* 0x000000031c077211 */ /* 0x048fe200030f0eff */
[----:B------:R-:W-:Y:S01]  /*19d00*/  VIADD R28, R28, UR4 ;  /* 0x000000041c1c7c36 */ /* 0x000fe20008000000 */
[----:B------:R-:W-:-:S03]  /*19d10*/  ULDC UR4, c[0x0][0x22c] ;  /* 0x00008b0000047ab9 */ /* 0x000fc60000000800 */
[----:B------:R3:W-:Y:S01]  /*19d20*/  @P4 STG.E.U16 desc[UR14][R6.64], R30 ;  /* 0x0000001e06004986 */ /* 0x0007e2000c10150e */
[C---:B------:R-:W-:Y:S02]  /*19d30*/  LEA R24, P6, R28.reuse, R2, 0x1 ;  /* 0x000000021c187211 */ /* 0x040fe400078c08ff */
[----:B------:R-:W-:Y:S01]  /*19d40*/  ISETP.LT.AND P4, PT, R5, UR4, !P0 ;  /* 0x0000000405007c0c */ /* 0x000fe2000c781270 */
[----:B------:R-:W-:Y:S01]  /*19d50*/  ULDC UR4, c[0x0][0x248] ;  /* 0x0000920000047ab9 */ /* 0x000fe20000000800 */
[C---:B------:R-:W-:Y:S01]  /*19d60*/  LEA.HI.X.SX32 R25, R28.reuse, R3, 0x1, P6 ;  /* 0x000000031c197211 */ /* 0x040fe200030f0eff */
[----:B------:R-:W-:Y:S01]  /*19d70*/  VIADD R28, R28, UR4 ;  /* 0x000000041c1c7c36 */ /* 0x000fe20008000000 */
[----:B------:R-:W-:Y:S01]  /*19d80*/  ULDC UR4, c[0x0][0x248] ;  /* 0x0000920000047ab9 */ /* 0x000fe20000000800 */
[----:B------:R-:W-:Y:S02]  /*19d90*/  LOP3.LUT R5, R4, 0x12, R235, 0xfe, !PT ;  /* 0x0000001204057812 */ /* 0x000fe400078efeeb */
[----:B------:R-:W-:Y:S01]  /*19da0*/  VIADD R27, R28, UR4 ;  /* 0x000000041c1b7c36 */ /* 0x000fe20008000000 */
[----:B------:R-:W-:Y:S01]  /*19db0*/  ULDC UR4, c[0x0][0x22c] ;  /* 0x00008b0000047ab9 */ /* 0x000fe20000000800 */
[----:B---3--:R-:W-:-:S02]  /*19dc0*/  PRMT R7, R30, 0x7632, R7 ;  /* 0x000076321e077816 */ /* 0x008fc40000000007 */
[----:B------:R-:W-:Y:S01]  /*19dd0*/  ISETP.LT.AND P6, PT, R5, UR5, !P0 ;  /* 0x0000000505007c0c */ /* 0x000fe2000c7c1270 */
[----:B------:R-:W-:Y:S01]  /*19de0*/  ULDC UR5, c[0x0][0x248] ;  /* 0x0000920000057ab9 */ /* 0x000fe20000000800 */
[--C-:B------:R-:W-:Y:S01]  /*19df0*/  LOP3.LUT R5, R4, 0x13, R235.reuse, 0xfe, !PT ;  /* 0x0000001304057812 */ /* 0x100fe200078efeeb */
[----:B------:R3:W-:Y:S01]  /*19e00*/  @P3 STG.E.U16 desc[UR14][R24.64], R7 ;  /* 0x0000000718003986 */ /* 0x0007e2000c10150e */
[-C--:B------:R-:W-:Y:S02]  /*19e10*/  LEA R6, P3, R28, R2.reuse, 0x1 ;  /* 0x000000021c067211 */ /* 0x080fe400078608ff */
[----:B------:R-:W-:Y:S02]  /*19e20*/  LOP3.LUT R30, R4, 0xe0, R235, 0xfe, !PT ;  /* 0x000000e0041e7812 */ /* 0x000fe400078efeeb */
[-C--:B---3--:R-:W-:Y:S01]  /*19e30*/  LEA.HI.X.SX32 R7, R28, R3.reuse, 0x1, P3 ;  /* 0x000000031c077211 */ /* 0x088fe200018f0eff */
[C---:B------:R-:W-:Y:S01]  /*19e40*/  VIADD R28, R27.reuse, UR5 ;  /* 0x000000051b1c7c36 */ /* 0x040fe20008000000 */
[----:B------:R-:W-:Y:S01]  /*19e50*/  LEA R26, P3, R27, R2, 0x1 ;  /* 0x000000021b1a7211 */ /* 0x000fe200078608ff */
[----:B------:R-:W-:Y:S01]  /*19e60*/  ULDC UR5, c[0x0][0x22c] ;  /* 0x00008b0000057ab9 */ /* 0x000fe20000000800 */
[----:B------:R-:W-:Y:S01]  /*19e70*/  PRMT R25, R31, 0x7632, R25 ;  /* 0x000076321f197816 */ /* 0x000fe20000000019 */
[----:B------:R3:W-:Y:S01]  /*19e80*/  @P5 STG.E.U16 desc[UR14][R6.64], R31 ;  /* 0x0000001f06005986 */ /* 0x0007e2000c10150e */
[----:B------:R-:W-:-:S02]  /*19e90*/  LEA.HI.X.SX32 R27, R27, R3, 0x1, P3 ;  /* 0x000000031b1b7211 */ /* 0x000fc400018f0eff */
[----:B------:R-:W-:Y:S01]  /*19ea0*/  ISETP.LT.AND P5, PT, R5, UR4, !P0 ;  /* 0x0000000405007c0c */ /* 0x000fe2000c7a1270 */
[----:B------:R-:W-:Y:S01]  /*19eb0*/  ULDC UR4, c[0x0][0x22c] ;  /* 0x00008b0000047ab9 */ /* 0x000fe20000000800 */
[----:B------:R-:W-:Y:S01]  /*19ec0*/  LEA R24, P3, R28, R2, 0x1 ;  /* 0x000000021c187211 */ /* 0x000fe200078608ff */
[----:B------:R4:W-:Y:S01]  /*19ed0*/  @P2 STG.E.U16 desc[UR14][R26.64], R25 ;  /* 0x000000191a002986 */ /* 0x0009e2000c10150e */
[C-C-:B------:R-:W-:Y:S02]  /*19ee0*/  LOP3.LUT R5, R4.reuse, 0x14, R235.reuse, 0xfe, !PT ;  /* 0x0000001404057812 */ /* 0x140fe400078efeeb */
[--C-:B---3--:R-:W-:Y:S02]  /*19ef0*/  LOP3.LUT R31, R4, 0xdd, R235.reuse, 0xfe, !PT ;  /* 0x000000dd041f7812 */ /* 0x108fe400078efeeb */
[----:B----4-:R-:W-:Y:S02]  /*19f00*/  LEA.HI.X.SX32 R25, R28, R3, 0x1, P3 ;  /* 0x000000031c197211 */ /* 0x010fe400018f0eff */
[----:B------:R-:W-:Y:S01]  /*19f10*/  ISETP.LT.AND P3, PT, R5, UR4, !P0 ;  /* 0x0000000405007c0c */ /* 0x000fe2000c761270 */
[----:B------:R-:W-:Y:S01]  /*19f20*/  ULDC UR4, c[0x0][0x248] ;  /* 0x0000920000047ab9 */ /* 0x000fe20000000800 */
[----:B------:R-:W-:Y:S01]  /*19f30*/  LOP3.LUT R5, R4, 0x15, R235, 0xfe, !PT ;  /* 0x0000001504057812 */ /* 0x000fe200078efeeb */
[----:B------:R-:W-:Y:S01]  /*19f40*/  VIADD R28, R28, UR4 ;  /* 0x000000041c1c7c36 */ /* 0x000fe20008000000 */
[----:B------:R3:W-:Y:S01]  /*19f50*/  @P1 STG.E.U16 desc[UR14][R24.64], R32 ;  /* 0x0000002018001986 */ /* 0x0007e2000c10150e */
[----:B------:R-:W-:-:S02]  /*19f60*/  ULDC UR4, c[0x0][0x22c] ;  /* 0x00008b0000047ab9 */ /* 0x000fc40000000800 */
[----:B------:R-:W-:Y:S01]  /*19f70*/  ISETP.LT.AND P2, PT, R5, UR4, !P0 ;  /* 0x0000000405007c0c */ /* 0x000fe2000c741270 */
[----:B------:R-:W-:Y:S01]  /*19f80*/  ULDC UR4, c[0x0][0x248] ;  /* 0x0000920000047ab9 */ /* 0x000fe20000000800 */
[-C--:B------:R-:W-:Y:S02]  /*19f90*/  LEA R6, P1, R28, R2.reuse, 0x1 ;  /* 0x000000021c067211 */ /* 0x080fe400078208ff */
[----:B------:R-:W-:Y:S02]  /*19fa0*/  LOP3.LUT R5, R4, 0x16, R235, 0xfe, !PT ;  /* 0x0000001604057812 */ /* 0x000fe400078efeeb */
[C---:B------:R-:W-:Y:S01]  /*19fb0*/  LEA.HI.X.SX32 R7, R28.reuse, R3, 0x1, P1 ;  /* 0x000000031c077211 */ /* 0x040fe200008f0eff */
[----:B------:R-:W-:Y:S01]  /*19fc0*/  VIADD R28, R28, UR4 ;  /* 0x000000041c1c7c36 */ /* 0x000fe20008000000 */
[----:B------:R-:W-:Y:S01]  /*19fd0*/  ULDC UR4, c[0x0][0x248] ;  /* 0x0000920000047ab9 */ /* 0x000fe20000000800 */
[----:B---3--:R-:W-:Y:S02]  /*19fe0*/  PRMT R25, R32, 0x7632, R25 ;  /* 0x0000763220197816 */ /* 0x008fe40000000019 */
[C---:B------:R-:W-:Y:S01]  /*19ff0*/  VIADD R27, R28.reuse, UR4 ;  /* 0x000000041c1b7c36 */ /* 0x040fe20008000000 */
[----:B------:R-:W-:Y:S01]  /*1a000*/  ULDC UR4, c[0x0][0x248] ;  /* 0x0000920000047ab9 */ /* 0x000fe20000000800 */
[----:B------:R-:W-:Y:S01]  /*1a010*/  ISETP.LT.AND P1, PT, R5, UR5, !P0 ;  /* 0x0000000505007c0c */ /* 0x000fe2000c721270 */
[----:B------:R3:W-:Y:S01]  /*1a020*/  @P4 STG.E.U16 desc[UR14][R6.64], R25 ;  /* 0x0000001906004986 */ /* 0x0007e2000c10150e */
[----:B------:R-:W-:Y:S01]  /*1a030*/  LEA R24, P4, R28, R2, 0x1 ;  /* 0x000000021c187211 */ /* 0x000fe200078808ff */
[----:B------:R-:W-:Y:S01]  /*1a040*/  ULDC UR5, c[0x0][0x22c] ;  /* 0x00008b0000057ab9 */ /* 0x000fe20000000800 */
[----:B------:R-:W-:-:S02]  /*1a050*/  LOP3.LUT R5, R4, 0x17, R235, 0xfe, !PT ;  /* 0x0000001704057812 */ /* 0x000fc400078efeeb */
[----:B------:R-:W-:Y:S02]  /*1a060*/  LOP3.LUT R32, R4, 0xde, R235, 0xfe, !PT ;  /* 0x000000de04207812 */ /* 0x000fe400078efeeb */
[-C--:B---3--:R-:W-:Y:S01]  /*1a070*/  LEA.HI.X.SX32 R25, R28, R3.reuse, 0x1, P4 ;  /* 0x000000031c197211 */ /* 0x088fe200020f0eff */
[C---:B------:R-:W-:Y:S01]  /*1a080*/  VIADD R28, R27.reuse, UR4 ;  /* 0x000000041b1c7c36 */ /* 0x040fe20008000000 */
[-C--:B------:R-:W-:Y:S01]  /*1a090*/  LEA R26, P4, R27, R2.reuse, 0x1 ;  /* 0x000000021b1a7211 */ /* 0x080fe200078808ff */
[----:B------:R-:W-:Y:S01]  /*1a0a0*/  ULDC UR4, c[0x0][0x248] ;  /* 0x0000920000047ab9 */ /* 0x000fe20000000800 */
[----:B------:R-:W-:Y:S01]  /*1a0b0*/  PRMT R7, R33, 0x7632, R7 ;  /* 0x0000763221077816 */ /* 0x000fe20000000007 */
[----:B------:R3:W-:Y:S01]  /*1a0c0*/  @P6 STG.E.U16 desc[UR14][R24.64], R33 ;  /* 0x0000002118006986 */ /* 0x0007e2000c10150e */
[----:B------:R-:W-:Y:S02]  /*1a0d0*/  LEA.HI.X.SX32 R27, R27, R3, 0x1, P4 ;  /* 0x000000031b1b7211 */ /* 0x000fe400020f0eff */
[----:B------:R-:W-:-:S02]  /*1a0e0*/  LEA R6, P6, R28, R2, 0x1 ;  /* 0x000000021c067211 */ /* 0x000fc400078c08ff */
[----:B------:R-:W-:Y:S01]  /*1a0f0*/  ISETP.LT.AND P4, PT, R5, UR5, !P0 ;  /* 0x0000000505007c0c */ /* 0x000fe2000c781270 */
[----:B------:R4:W-:Y:S01]  /*1a100*/  @P5 STG.E.U16 desc[UR14][R26.64], R7 ;  /* 0x000000071a005986 */ /* 0x0009e2000c10150e */
[C-C-:B------:R-:W-:Y:S01]  /*1a110*/  LOP3.LUT R5, R4.reuse, 0x18, R235.reuse, 0xfe, !PT ;  /* 0x0000001804057812 */ /* 0x140fe200078efeeb */
[----:B------:R-:W-:Y:S01]  /*1a120*/  ULDC UR5, c[0x0][0x22c] ;  /* 0x00008b0000057ab9 */ /* 0x000fe20000000800 */
[--C-:B---3--:R-:W-:Y:S02]  /*1a130*/  LOP3.LUT R33, R4, 0xdb, R235.reuse, 0xfe, !PT ;  /* 0x000000db04217812 */ /* 0x108fe400078efeeb */
[CC--:B----4-:R-:W-:Y:S01]  /*1a140*/  LEA.HI.X.SX32 R7, R28.reuse, R3.reuse, 0x1, P6 ;  /* 0x000000031c077211 */ /* 0x0d0fe200030f0eff */
[----:B------:R-:W-:Y:S01]  /*1a150*/  VIADD R28, R28, UR4 ;  /* 0x000000041c1c7c36 */ /* 0x000fe20008000000 */
[----:B------:R-:W-:Y:S01]  /*1a160*/  ISETP.LT.AND P6, PT, R5, UR5, !P0 ;  /* 0x0000000505007c0c */ /* 0x000fe2000c7c1270 */
[----:B------:R-:W-:Y:S01]  /*1a170*/  ULDC UR4, c[0x0][0x248] ;  /* 0x0000920000047ab9 */ /* 0x000fe20000000800 */
[--C-:B------:R-:W-:Y:S01]  /*1a180*/  LOP3.LUT R5, R4, 0x19, R235.reuse, 0xfe, !PT ;  /* 0x0000001904057812 */ /* 0x100fe200078efeeb */
[----:B------:R3:W-:Y:S01]  /*1a190*/  @P3 STG.E.U16 desc[UR14][R6.64], R34 ;  /* 0x0000002206003986 */ /* 0x0007e2000c10150e */
[C---:B------:R-:W-:Y:S01]  /*1a1a0*/  LEA R24, P3, R28.reuse, R2, 0x1 ;  /* 0x000000021c187211 */ /* 0x040fe200078608ff */
[----:B------:R-:W-:Y:S01]  /*1a1b0*/  ULDC UR5, c[0x0][0x22c] ;  /* 0x00008b0000057ab9 */ /* 0x000fe20000000800 */
[C---:B------:R-:W-:Y:S01]  /*1a1c0*/  VIADD R29, R28.reuse, UR4 ;  /* 0x000000041c1d7c36 */ /* 0x040fe20008000000 */
[----:B------:R-:W-:Y:S01]  /*1a1d0*/  ISETP.LT.AND P5, PT, R5, UR5, !P0 ;  /* 0x0000000505007c0c */ /* 0x000fe2000c7a1270 */
[----:B------:R-:W-:Y:S01]  /*1a1e0*/  ULDC UR4, c[0x0][0x22c] ;  /* 0x00008b0000047ab9 */ /* 0x000fe20000000800 */
[----:B------:R-:W-:Y:S01]  /*1a1f0*/  LEA.HI.X.SX32 R25, R28, R3, 0x1, P3 ;  /* 0x000000031c197211 */ /* 0x000fe200018f0eff */
[----:B------:R-:W-:Y:S01]  /*1a200*/  ULDC UR5, c[0x0][0x22c] ;  /* 0x00008b0000057ab9 */ /* 0x000fe20000000800 */
[----:B------:R-:W-:-:S02]  /*1a210*/  LOP3.LUT R5, R4, 0x1a, R235, 0xfe, !PT ;  /* 0x0000001a04057812 */ /* 0x000fc400078efeeb */
[C---:B------:R-:W-:Y:S02]  /*1a220*/  LEA R26, P3, R29.reuse, R2, 0x1 ;  /* 0x000000021d1a7211 */ /* 0x040fe400078608ff */
[----:B---3--:R-:W-:Y:S02]  /*1a230*/  PRMT R7, R34, 0x7632, R7 ;  /* 0x0000763222077816 */ /* 0x008fe40000000007 */
[----:B------:R-:W-:Y:S02]  /*1a240*/  LEA.HI.X.SX32 R27, R29, R3, 0x1, P3 ;  /* 0x000000031d1b7211 */ /* 0x000fe400018f0eff */
[C-C-:B------:R-:W-:Y:S01]  /*1a250*/  LOP3.LUT R34, R4.reuse, 0xdc, R235.reuse, 0xfe, !PT ;  /* 0x000000dc04227812 */ /* 0x140fe200078efeeb */
[----:B------:R3:W-:Y:S01]  /*1a260*/  @P2 STG.E.U16 desc[UR14][R24.64], R7 ;  /* 0x0000000718002986 */ /* 0x0007e2000c10150e */
        /* <DEDUP_REMOVED lines=9> */
[----:B---3--:R-:W-:Y:S02]  /*1a300*/  PRMT R25, R35, 0x7632, R25 ;  /* 0x0000763223197816 */ /* 0x008fe40000000019 */
[C---:B------:R-:W-:Y:S01]  /*1a310*/  LEA.HI.X.SX32 R7, R29.reuse, R3, 0x1, P1 ;  /* 0x000000031d077211 */ /* 0x040fe200008f0eff */
[----:B------:R-:W-:Y:S01]  /*1a320*/  VIADD R29, R29, UR4 ;  /* 0x000000041d1d7c36 */ /* 0x000fe20008000000 */
[----:B------:R-:W-:Y:S01]  /*1a330*/  ULDC UR4, c[0x0][0x248] ;  /* 0x0000920000047ab9 */ /* 0x000fe20000000800 */
[C-C-:B------:R-:W-:Y:S02]  /*1a340*/  LOP3.LUT R5, R4.reuse, 0x1c, R235.reuse, 0xfe, !PT ;  /* 0x0000001c04057812 */ /* 0x140fe400078efeeb */
[----:B------:R3:W-:Y:S01]  /*1a350*/  @P4 STG.E.U16 desc[UR14][R6.64], R25 ;  /* 0x0000001906004986 */ /* 0x0007e2000c10150e */
[C---:B------:R-:W-:Y:S01]  /*1a360*/  LEA R24, P4, R29.reuse, R2, 0x1 ;  /* 0x000000021d187211 */ /* 0x040fe200078808ff */
[----:B----4-:R-:W-:Y:S01]  /*1a370*/  VIADD R27, R29, UR4 ;  /* 0x000000041d1b7c36 */ /* 0x010fe20008000000 */
[----:B------:R-:W-:Y:S01]  /*1a380*/  ULDC UR4, c[0x0][0x248] ;  /* 0x0000920000047ab9 */ /* 0x000fe20000000800 */
[----:B------:R-:W-:Y:S01]  /*1a390*/  ISETP.LT.AND P1, PT, R5, UR5, !P0 ;  /* 0x0000000505007c0c */ /* 0x000fe2000c721270 */
[----:B------:R-:W-:Y:S01]  /*1a3a0*/  ULDC UR5, c[0x0][0x22c] ;  /* 0x00008b0000057ab9 */ /* 0x000fe20000000800 */
[----:B------:R-:W-:Y:S01]  /*1a3b0*/  VIADD R28, R27, UR4 ;  /* 0x000000041b1c7c36 */ /* 0x000fe20008000000 */
[C-C-:B------:R-:W-:Y:S01]  /*1a3c0*/  LOP3.LUT R5, R4.reuse, 0x1d, R235.reuse, 0xfe, !PT ;  /* 0x0000001d04057812 */ /* 0x140fe200078efeeb */
[----:B------:R-:W-:Y:S01]  /*1a3d0*/  ULDC UR4, c[0x0][0x248] ;  /* 0x0000920000047ab9 */ /* 0x000fe20000000800 */
[----:B------:R-:W-:-:S02]  /*1a3e0*/  LOP3.LUT R35, R4, 0xd9, R235, 0xfe, !PT ;  /* 0x000000d904237812 */ /* 0x000fc400078efeeb */
[-C--:B---3--:R-:W-:Y:S02]  /*1a3f0*/  LEA.HI.X.SX32 R25, R29, R3.reuse, 0x1, P4 ;  /* 0x000000031d197211 */ /* 0x088fe400020f0eff */
[CC--:B------:R-:W-:Y:S02]  /*1a400*/  LEA R26, P4, R27.reuse, R2.reuse, 0x1 ;  /* 0x000000021b1a7211 */ /* 0x0c0fe400078808ff */
[----:B------:R-:W-:Y:S01]  /*1a410*/  PRMT R7, R36, 0x7632, R7 ;  /* 0x0000763224077816 */ /* 0x000fe20000000007 */
[----:B------:R3:W-:Y:S01]  /*1a420*/  @P6 STG.E.U16 desc[UR14][R24.64], R36 ;  /* 0x0000002418006986 */ /* 0x0007e2000c10150e */
[----:B------:R-:W-:Y:S02]  /*1a430*/  LEA.HI.X.SX32 R27, R27, R3, 0x1, P4 ;  /* 0x000000031b1b7211 */ /* 0x000fe400020f0eff */
[----:B------:R-:W-:Y:S02]  /*1a440*/  LEA R6, P6, R28, R2, 0x1 ;  /* 0x000000021c067211 */ /* 0x000fe400078c08ff */
[----:B------:R-:W-:Y:S01]  /*1a450*/  ISETP.LT.AND P4, PT, R5, UR5, !P0 ;  /* 0x0000000505007c0c */ /* 0x000fe2000c781270 */
[----:B------:R4:W-:Y:S01]  /*1a460*/  @P5 STG.E.U16 desc[UR14][R26.64], R7 ;  /* 0x000000071a005986 */ /* 0x0009e2000c10150e */
[----:B------:R-:W-:Y:S01]  /*1a470*/  LOP3.LUT R5, R4, 0x1e, R235, 0xfe, !PT ;  /* 0x0000001e04057812 */ /* 0x000fe200078efeeb */
[----:B------:R-:W-:-:S03]  /*1a480*/  ULDC UR5, c[0x0][0x22c] ;  /* 0x00008b0000057ab9 */ /* 0x000fc60000000800 */
[----:B------:R-:W-:Y:S01]  /*1a490*/  ISETP.LT.AND P5, PT, R5, UR5, !P0 ;  /* 0x0000000505007c0c */ /* 0x000fe2000c7a1270 */
[----:B------:R-:W-:Y:S01]  /*1a4a0*/  ULDC UR5, c[0x0][0x22c] ;  /* 0x00008b0000057ab9 */ /* 0x000fe20000000800 */
[C-C-:B------:R-:W-:Y:S02]  /*1a4b0*/  LOP3.LUT R5, R4.reuse, 0x1f, R235.reuse, 0xfe, !PT ;  /* 0x0000001f04057812 */ /* 0x140fe400078efeeb */
[----:B---3--:R-:W-:Y:S02]  /*1a4c0*/  LOP3.LUT R36, R4, 0xda, R235, 0xfe, !PT ;  /* 0x000000da04247812 */ /* 0x008fe400078efeeb */
[C---:B----4-:R-:W-:Y:S01]  /*1a4d0*/  LEA.HI.X.SX32 R7, R28.reuse, R3, 0x1, P6 ;  /* 0x000000031c077211 */ /* 0x050fe200030f0eff */
[----:B------:R-:W-:Y:S01]  /*1a4e0*/  VIADD R28, R28, UR4 ;  /* 0x000000041c1c7c36 */ /* 0x000fe20008000000 */
[----:B------:R-:W-:-:S03]  /*1a4f0*/  ULDC UR4, c[0x0][0x248] ;  /* 0x0000920000047ab9 */ /* 0x000fc60000000800 */
[----:B------:R3:W-:Y:S01]  /*1a500*/  @P2 STG.E.U16 desc[UR14][R6.64], R37 ;  /* 0x0000002506002986 */ /* 0x0007e2000c10150e */
[CC--:B------:R-:W-:Y:S01]  /*1a510*/  LEA R24, P2, R28.reuse, R2.reuse, 0x1 ;  /* 0x000000021c187211 */ /* 0x0c0fe200078408ff */
[C---:B------:R-:W-:Y:S01]  /*1a520*/  VIADD R29, R28.reuse, UR4 ;  /* 0x000000041c1d7c36 */ /* 0x040fe20008000000 */
[----:B------:R-:W-:Y:S02]  /*1a530*/  ULDC UR4, c[0x0][0x22c] ;  /* 0x00008b0000047ab9 */ /* 0x000fe40000000800 */
[----:B------:R-:W-:Y:S02]  /*1a540*/  LEA.HI.X.SX32 R25, R28, R3, 0x1, P2 ;  /* 0x000000031c197211 */ /* 0x000fe400010f0eff */
[----:B------:R-:W-:Y:S01]  /*1a550*/  ISETP.LT.AND P2, PT, R5, UR5, !P0 ;  /* 0x0000000505007c0c */ /* 0x000fe2000c741270 */
[----:B------:R-:W-:Y:S01]  /*1a560*/  ULDC UR5, c[0x0][0x22c] ;  /* 0x00008b0000057ab9 */ /* 0x000fe20000000800 */
[----:B------:R-:W-:Y:S02]  /*1a570*/  LOP3.LUT R5, R4, 0x20, R235, 0xfe, !PT ;  /* 0x0000002004057812 */ /* 0x000fe400078efeeb */
[----:B------:R-:W-:-:S02]  /*1a580*/  LEA R26, P6, R29, R2, 0x1 ;  /* 0x000000021d1a7211 */ /* 0x000fc400078c08ff */
        /* <DEDUP_REMOVED lines=8> */
[----:B------:R-:W-:Y:S01]  /*1a610*/  ULDC UR4, c[0x0][0x22c] ;  /* 0x00008b0000047ab9 */ /* 0x000fe20000000800 */
[----:B------:R4:W-:Y:S01]  /*1a620*/  @P1 STG.E.U16 desc[UR14][R26.64], R38 ;  /* 0x000000261a001986 */ /* 0x0009e2000c10150e */
[----:B------:R-:W-:Y:S01]  /*1a630*/  ISETP.LT.AND P1, PT, R5, UR4, !P0 ;  /* 0x0000000405007c0c */ /* 0x000fe2000c721270 */
[----:B------:R-:W-:Y:S01]  /*1a640*/  ULDC UR4, c[0x0][0x248] ;  /* 0x0000920000047ab9 */ /* 0x000fe20000000800 */
[----:B------:R-:W-:-:S02]  /*1a650*/  LEA R6, P6, R29, R2, 0x1 ;  /* 0x000000021d067211 */ /* 0x000fc400078c08ff */
[----:B------:R-:W-:Y:S02]  /*1a660*/  LOP3.LUT R5, R4, 0x22, R235, 0xfe, !PT ;  /* 0x0000002204057812 */ /* 0x000fe400078efeeb */
[----:B---3--:R-:W-:Y:S02]  /*1a670*/  PRMT R25, R38, 0x7632, R25 ;  /* 0x0000763226197816 */ /* 0x008fe40000000019 */
[CC--:B------:R-:W-:Y:S01]  /*1a680*/  LEA.HI.X.SX32 R7, R29.reuse, R3.reuse, 0x1, P6 ;  /* 0x000000031d077211 */ /* 0x0c0fe200030f0eff */
[----:B------:R-:W-:Y:S01]  /*1a690*/  VIADD R29, R29, UR4 ;  /* 0x000000041d1d7c36 */ /* 0x000fe20008000000 */
[----:B------:R-:W-:Y:S01]  /*1a6a0*/  ULDC UR4, c[0x0][0x248] ;  /* 0x0000920000047ab9 */ /* 0x000fe20000000800 */
[----:B------:R-:W-:Y:S01]  /*1a6b0*/  ISETP.LT.AND P6, PT, R5, UR5, !P0 ;  /* 0x0000000505007c0c */ /* 0x000fe2000c7c1270 */
[----:B------:R-:W-:Y:S01]  /*1a6c0*/  ULDC UR5, c[0x0][0x248] ;  /* 0x0000920000057ab9 */ /* 0x000fe20000000800 */
[----:B------:R3:W-:Y:S01]  /*1a6d0*/  @P4 STG.E.U16 desc[UR14][R6.64], R25 ;  /* 0x0000001906004986 */ /* 0x0007e2000c10150e */
[C---:B------:R-:W-:Y:S01]  /*1a6e0*/  LEA R24, P4, R29.reuse, R2, 0x1 ;  /* 0x000000021d187211 */ /* 0x040fe200078808ff */
[----:B----4-:R-:W-:Y:S01]  /*1a6f0*/  VIADD R27, R29, UR4 ;  /* 0x000000041d1b7c36 */ /* 0x010fe20008000000 */
[C-C-:B------:R-:W-:Y:S01]  /*1a700*/  LOP3.LUT R5, R4.reuse, 0x23, R235.reuse, 0xfe, !PT ;  /* 0x0000002304057812 */ /* 0x140fe200078efeeb */
[----:B------:R-:W-:Y:S01]  /*1a710*/  ULDC UR4, c[0x0][0x22c] ;  /* 0x00008b0000047ab9 */ /* 0x000fe20000000800 */
[----:B------:R-:W-:Y:S01]  /*1a720*/  LOP3.LUT R38, R4, 0xd8, R235, 0xfe, !PT ;  /* 0x000000d804267812 */ /* 0x000fe200078efeeb */
[----:B------:R-:W-:Y:S01]  /*1a730*/  VIADD R28, R27, UR5 ;  /* 0x000000051b1c7c36 */ /* 0x000fe20008000000 */
[----:B------:R-:W-:Y:S01]  /*1a740*/  ULDC UR5, c[0x0][0x22c] ;  /* 0x00008b0000057ab9 */ /* 0x000fe20000000800 */
[----:B---3--:R-:W-:-:S02]  /*1a750*/  LEA.HI.X.SX32 R25, R29, R3, 0x1, P4 ;  /* 0x000000031d197211 */ /* 0x008fc400020f0eff */
[-C--:B------:R-:W-:Y:S02]  /*1a760*/  LEA R26, P4, R27, R2.reuse, 0x1 ;  /* 0x000000021b1a7211 */ /* 0x080fe400078808ff */
[----:B------:R-:W-:Y:S01]  /*1a770*/  PRMT R7, R39, 0x7632, R7 ;  /* 0x0000763227077816 */ /* 0x000fe20000000007 */
[----:B------:R3:W-:Y:S01]  /*1a780*/  @P5 STG.E.U16 desc[UR14][R24.64], R39 ;  /* 0x0000002718005986 */ /* 0x0007e2000c10150e */
[----:B------:R-:W-:Y:S02]  /*1a790*/  LEA.HI.X.SX32 R27, R27, R3, 0x1, P4 ;  /* 0x000000031b1b7211 */ /* 0x000fe400020f0eff */
[----:B------:R-:W-:Y:S01]  /*1a7a0*/  ISETP.LT.AND P5, PT, R5, UR4, !P0 ;  /* 0x0000000405007c0c */ /* 0x000fe2000c7a1270 */
[----:B------:R-:W-:Y:S01]  /*1a7b0*/  ULDC UR4, c[0x0][0x22c] ;  /* 0x00008b0000047ab9 */ /* 0x000fe20000000800 */
[----:B------:R-:W-:Y:S01]  /*1a7c0*/  LOP3.LUT R5, R4, 0x24, R235, 0xfe, !PT ;  /* 0x0000002404057812 */ /* 0x000fe200078efeeb */
[----:B------:R4:W-:Y:S01]  /*1a7d0*/  @P2 STG.E.U16 desc[UR14][R26.64], R7 ;  /* 0x000000071a002986 */ /* 0x0009e2000c10150e */
[----:B------:R-:W-:-:S02]  /*1a7e0*/  LEA R6, P4, R28, R2, 0x1 ;  /* 0x000000021c067211 */ /* 0x000fc400078808ff */
        /* <DEDUP_REMOVED lines=31> */
[-C--:B------:R-:W-:Y:S02]  /*1a9e0*/  LEA R24, P6, R28, R2.reuse, 0x1 ;  /* 0x000000021c187211 */ /* 0x080fe400078c08ff */
        /* <DEDUP_REMOVED lines=9> */
[----:B------:R-:W-:Y:S01]  /*1aa80*/  LOP3.LUT R5, R4, 0x29, R235, 0xfe, !PT ;  /* 0x0000002904057812 */ /* 0x000fe200078efeeb */
[----:B------:R3:W-:Y:S01]  /*1aa90*/  @P2 STG.E.U16 desc[UR14][R24.64], R42 ;  /* 0x0000002a18002986 */ /* 0x0007e2000c10150e */
[C---:B------:R-:W-:Y:S01]  /*1aaa0*/  LEA R6, P2, R28.reuse, R2, 0x1 ;  /* 0x000000021c067211 */ /* 0x040fe200078408ff */
[----:B------:R-:W-:Y:S01]  /*1aab0*/  ULDC UR5, c[0x0][0x22c] ;  /* 0x00008b0000057ab9 */ /* 0x000fe20000000800 */
[C---:B------:R-:W-:Y:S01]  /*1aac0*/  VIADD R29, R28.reuse, UR4 ;  /* 0x000000041c1d7c36 */ /* 0x040fe20008000000 */
[----:B------:R-:W-:Y:S01]  /*1aad0*/  ULDC UR4, c[0x0][0x22c] ;  /* 0x00008b0000047ab9 */ /* 0x000fe20000000800 */
[----:B------:R-:W-:-:S02]  /*1aae0*/  LEA.HI.X.SX32 R7, R28, R3, 0x1, P2 ;  /* 0x000000031c077211 */ /* 0x000fc400010f0eff */
[----:B------:R-:W-:Y:S01]  /*1aaf0*/  ISETP.LT.AND P2, PT, R5, UR5, !P0 ;  /* 0x0000000505007c0c */ /* 0x000fe2000c741270 */
[----:B------:R-:W-:Y:S01]  /*1ab00*/  ULDC UR5, c[0x0][0x22c] ;  /* 0x00008b0000057ab9 */ /* 0x000fe20000000800 */
[----:B------:R-:W-:Y:S02]  /*1ab10*/  LOP3.LUT R5, R4, 0x2a, R235, 0xfe, !PT ;  /* 0x0000002a04057812 */ /* 0x000fe400078efeeb */
[CC--:B------:R-:W-:Y:S02]  /*1ab20*/  LEA R26, P5, R29.reuse, R2.reuse, 0x1 ;  /* 0x000000021d1a7211 */ /* 0x0c0fe400078a08ff */
        /* <DEDUP_REMOVED lines=13> */
[C---:B------:R-:W-:Y:S02]  /*1ac00*/  LOP3.LUT R5, R4.reuse, 0x2c, R235, 0xfe, !PT ;  /* 0x0000002c04057812 */ /* 0x040fe400078efeeb */
[----:B---3--:R-:W-:Y:S02]  /*1ac10*/  PRMT R7, R43, 0x7632, R7 ;  /* 0x000076322b077816 */ /* 0x008fe40000000007 */
[C---:B------:R-:W-:Y:S01]  /*1ac20*/  LEA.HI.X.SX32 R25, R29.reuse, R3, 0x1, P5 ;  /* 0x000000031d197211 */ /* 0x040fe200028f0eff */
[----:B------:R-:W-:Y:S01]  /*1ac30*/  VIADD R29, R29, UR4 ;  /* 0x000000041d1d7c36 */ /* 0x000fe20008000000 */
[----:B------:R-:W-:Y:S01]  /*1ac40*/  ULDC UR4, c[0x0][0x248] ;  /* 0x0000920000047ab9 */ /* 0x000fe20000000800 */
[----:B------:R-:W-:Y:S01]  /*1ac50*/  ISETP.LT.AND P5, PT, R5, UR5, !P0 ;  /* 0x0000000505007c0c */ /* 0x000fe2000c7a1270 */
[----:B------:R-:W-:Y:S01]  /*1ac60*/  ULDC UR5, c[0x0][0x22c] ;  /* 0x00008b0000057ab9 */ /* 0x000fe20000000800 */
[----:B------:R3:W-:Y:S01]  /*1ac70*/  @P1 STG.E.U16 desc[UR14][R24.64], R7 ;  /* 0x0000000718001986 */ /* 0x0007e2000c10150e */
[C---:B------:R-:W-:Y:S01]  /*1ac80*/  LEA R6, P1, R29.reuse, R2, 0x1 ;  /* 0x000000021d067211 */ /* 0x040fe200078208ff */
[----:B----4-:R-:W-:Y:S01]  /*1ac90*/  VIADD R27, R29, UR4 ;  /* 0x000000041d1b7c36 */ /* 0x010fe20008000000 */
[----:B------:R-:W-:Y:S01]  /*1aca0*/  ULDC UR4, c[0x0][0x248] ;  /* 0x0000920000047ab9 */ /* 0x000fe20000000800 */
[----:B------:R-:W-:-:S02]  /*1acb0*/  LOP3.LUT R5, R4, 0x2d, R235, 0xfe, !PT ;  /* 0x0000002d04057812 */ /* 0x000fc400078efeeb */
[----:B------:R-:W-:Y:S01]  /*1acc0*/  VIADD R28, R27, UR4 ;  /* 0x000000041b1c7c36 */ /* 0x000fe20008000000 */
[----:B------:R-:W-:Y:S01]  /*1acd0*/  ULDC UR4, c[0x0][0x248] ;  /* 0x0000920000047ab9 */ /* 0x000fe20000000800 */
[----:B------:R-:W-:Y:S02]  /*1ace0*/  LOP3.LUT R43, R4, 0xd1, R235, 0xfe, !PT ;  /* 0x000000d1042b7812 */ /* 0x000fe400078efeeb */
[-C--:B---3--:R-:W-:Y:S02]  /*1acf0*/  LEA.HI.X.SX32 R7, R29, R3.reuse, 0x1, P1 ;  /* 0x000000031d077211 */ /* 0x088fe400008f0eff */
[C---:B------:R-:W-:Y:S02]  /*1ad00*/  LEA R26, P1, R27.reuse, R2, 0x1 ;  /* 0x000000021b1a7211 */ /* 0x040fe400078208ff */
[----:B------:R-:W-:Y:S01]  /*1ad10*/  PRMT R25, R44, 0x7632, R25 ;  /* 0x000076322c197816 */ /* 0x000fe20000000019 */
[----:B------:R3:W-:Y:S01]  /*1ad20*/  @P6 STG.E.U16 desc[UR14][R6.64], R44 ;  /* 0x0000002c06006986 */ /* 0x0007e2000c10150e */
[----:B------:R-:W-:-:S02]  /*1ad30*/  LEA.HI.X.SX32 R27, R27, R3, 0x1, P1 ;  /* 0x000000031b1b7211 */ /* 0x000fc400008f0eff */
        /* <DEDUP_REMOVED lines=33> */
[CC--:B------:R-:W-:Y:S02]  /*1af50*/  LEA R24, P5, R29.reuse, R2.reuse, 0x1 ;  /* 0x000000021d187211 */ /* 0x0c0fe400078a08ff */
        /* <DEDUP_REMOVED lines=8> */
[----:B------:R-:W-:Y:S01]  /*1afe0*/  ISETP.LT.AND P5, PT, R5, UR5, !P0 ;  /* 0x0000000505007c0c */ /* 0x000fe2000c7a1270 */
[----:B------:R-:W-:Y:S01]  /*1aff0*/  ULDC UR5, c[0x0][0x248] ;  /* 0x0000920000057ab9 */ /* 0x000fe20000000800 */
[C-C-:B------:R-:W-:Y:S01]  /*1b000*/  LOP3.LUT R5, R4.reuse, 0x33, R235.reuse, 0xfe, !PT ;  /* 0x0000003304057812 */ /* 0x140fe200078efeeb */
[----:B------:R-:W-:Y:S01]  /*1b010*/  VIADD R28, R27, UR5 ;  /* 0x000000051b1c7c36 */ /* 0x000fe20008000000 */
[----:B------:R-:W-:Y:S01]  /*1b020*/  ULDC UR4, c[0x0][0x22c] ;  /* 0x00008b0000047ab9 */ /* 0x000fe20000000800 */
[----:B------:R-:W-:Y:S01]  /*1b030*/  ULDC UR5, c[0x0][0x22c] ;  /* 0x00008b0000057ab9 */ /* 0x000fe20000000800 */
[----:B------:R-:W-:-:S02]  /*1b040*/  LOP3.LUT R46, R4, 0xd0, R235, 0xfe, !PT ;  /* 0x000000d0042e7812 */ /* 0x000fc400078efeeb */
[-C--:B---3--:R-:W-:Y:S02]  /*1b050*/  LEA.HI.X.SX32 R7, R29, R3.reuse, 0x1, P1 ;  /* 0x000000031d077211 */ /* 0x088fe400008f0eff */
[-C--:B------:R-:W-:Y:S02]  /*1b060*/  LEA R26, P1, R27, R2.reuse, 0x1 ;  /* 0x000000021b1a7211 */ /* 0x080fe400078208ff */
[----:B------:R-:W-:Y:S01]  /*1b070*/  PRMT R25, R47, 0x7632, R25 ;  /* 0x000076322f197816 */ /* 0x000fe20000000019 */
[----:B------:R3:W-:Y:S01]  /*1b080*/  @P2 STG.E.U16 desc[UR14][R6.64], R47 ;  /* 0x0000002f06002986 */ /* 0x0007e2000c10150e */
[----:B------:R-:W-:Y:S02]  /*1b090*/  LEA.HI.X.SX32 R27, R27, R3, 0x1, P1 ;  /* 0x000000031b1b7211 */ /* 0x000fe400008f0eff */
[----:B------:R-:W-:Y:S01]  /*1b0a0*/  ISETP.LT.AND P1, PT, R5, UR4, !P0 ;  /* 0x0000000405007c0c */ /* 0x000fe2000c721270 */
[----:B------:R-:W-:Y:S01]  /*1b0b0*/  ULDC UR4, c[0x0][0x22c] ;  /* 0x00008b0000047ab9 */ /* 0x000fe20000000800 */
[----:B------:R-:W-:Y:S01]  /*1b0c0*/  LEA R24, P2, R28, R2, 0x1 ;  /* 0x000000021c187211 */ /* 0x000fe200078408ff */
[----:B------:R4:W-:Y:S01]  /*1b0d0*/  @P3 STG.E.U16 desc[UR14][R26.64], R25 ;  /* 0x000000191a003986 */ /* 0x0009e2000c10150e */
[----:B------:R-:W-:-:S02]  /*1b0e0*/  LOP3.LUT R5, R4, 0x34, R235, 0xfe, !PT ;  /* 0x0000003404057812 */ /* 0x000fc400078efeeb */
[--C-:B---3--:R-:W-:Y:S02]  /*1b0f0*/  LOP3.LUT R47, R4, 0xcd, R235.reuse, 0xfe, !PT ;  /* 0x000000cd042f7812 */ /* 0x108fe400078efeeb */
[----:B----4-:R-:W-:Y:S02]  /*1b100*/  LEA.HI.X.SX32 R25, R28, R3, 0x1, P2 ;  /* 0x000000031c197211 */ /* 0x010fe400010f0eff */
[----:B------:R-:W-:Y:S01]  /*1b110*/  ISETP.LT.AND P2, PT, R5, UR4, !P0 ;  /* 0x0000000405007c0c */ /* 0x000fe2000c741270 */
[----:B------:R-:W-:Y:S01]  /*1b120*/  ULDC UR4, c[0x0][0x248] ;  /* 0x0000920000047ab9 */ /* 0x000fe20000000800 */
[----:B------:R-:W-:Y:S01]  /*1b130*/  LOP3.LUT R5, R4, 0x35, R235, 0xfe, !PT ;  /* 0x0000003504057812 */ /* 0x000fe200078efeeb */
[----:B------:R-:W-:Y:S01]  /*1b140*/  VIADD R28, R28, UR4 ;  /* 0x000000041c1c7c36 */ /* 0x000fe20008000000 */
[----:B------:R3:W-:Y:S01]  /*1b150*/  @P4 STG.E.U16 desc[UR14][R24.64], R48 ;  /* 0x0000003018004986 */ /* 0x0007e2000c10150e */
[----:B------:R-:W-:Y:S02]  /*1b160*/  ULDC UR4, c[0x0][0x22c] ;  /* 0x00008b0000047ab9 */ /* 0x000fe40000000800 */
[----:B------:R-:W-:Y:S01]  /*1b170*/  ISETP.LT.AND P3, PT, R5, UR4, !P0 ;  /* 0x0000000405007c0c */ /* 0x000fe2000c761270 */
[----:B------:R-:W-:Y:S01]  /*1b180*/  ULDC UR4, c[0x0][0x248] ;  /* 0x0000920000047ab9 */ /* 0x000fe20000000800 */
[----:B------:R-:W-:-:S02]  /*1b190*/  LEA R6, P4, R28, R2, 0x1 ;  /* 0x000000021c067211 */ /* 0x000fc400078808ff */
        /* <DEDUP_REMOVED lines=93> */
[----:B------:R-:W-:Y:S02]  /*1b770*/  LEA R26, P5, R29, R2, 0x1 ;  /* 0x000000021d1a7211 */ /* 0x000fe400078a08ff */
[----:B------:R-:W-:-:S02]  /*1b780*/  LOP3.LUT R5, R4, 0x40, R235, 0xfe, !PT ;  /* 0x0000004004057812 */ /* 0x000fc400078efeeb */
[----:B------:R-:W-:Y:S02]  /*1b790*/  LEA.HI.X.SX32 R27, R29, R3, 0x1, P5 ;  /* 0x000000031d1b7211 */ /* 0x000fe400028f0eff */
[----:B------:R-:W-:Y:S01]  /*1b7a0*/  ISETP.LT.AND P5, PT, R5, UR4, !P0 ;  /* 0x0000000405007c0c */ /* 0x000fe2000c7a1270 */
[----:B------:R-:W-:Y:S01]  /*1b7b0*/  ULDC UR4, c[0x0][0x248] ;  /* 0x0000920000047ab9 */ /* 0x000fe20000000800 */
[----:B---3--:R-:W-:Y:S01]  /*1b7c0*/  PRMT R7, R53, 0x7632, R7 ;  /* 0x0000763235077816 */ /* 0x008fe20000000007 */
[----:B------:R-:W-:Y:S01]  /*1b7d0*/  VIADD R29, R29, UR4 ;  /* 0x000000041d1d7c36 */ /* 0x000fe20008000000 */
[C-C-:B------:R-:W-:Y:S01]  /*1b7e0*/  LOP3.LUT R5, R4.reuse, 0x41, R235.reuse, 0xfe, !PT ;  /* 0x0000004104057812 */ /* 0x140fe200078efeeb */
[----:B------:R-:W-:Y:S01]  /*1b7f0*/  ULDC UR4, c[0x0][0x22c] ;  /* 0x00008b0000047ab9 */ /* 0x000fe20000000800 */
[C-C-:B------:R-:W-:Y:S01]  /*1b800*/  LOP3.LUT R53, R4.reuse, 0xc7, R235.reuse, 0xfe, !PT ;  /* 0x000000c704357812 */ /* 0x140fe200078efeeb */
[----:B------:R3:W-:Y:S01]  /*1b810*/  @P6 STG.E.U16 desc[UR14][R24.64], R7 ;  /* 0x0000000718006986 */ /* 0x0007e2000c10150e */
[----:B------:R-:W-:Y:S01]  /*1b820*/  ISETP.LT.AND P6, PT, R5, UR4, !P0 ;  /* 0x0000000405007c0c */ /* 0x000fe2000c7c1270 */
[----:B------:R-:W-:Y:S01]  /*1b830*/  ULDC UR4, c[0x0][0x248] ;  /* 0x0000920000047ab9 */ /* 0x000fe20000000800 */
[----:B------:R-:W-:Y:S01]  /*1b840*/  LOP3.LUT R5, R4, 0x42, R235, 0xfe, !PT ;  /* 0x0000004204057812 */ /* 0x000fe200078efeeb */
[----:B------:R4:W-:Y:S01]  /*1b850*/  @P4 STG.E.U16 desc[UR14][R26.64], R54 ;  /* 0x000000361a004986 */ /* 0x0009e2000c10150e */
[----:B------:R-:W-:-:S02]  /*1b860*/  LEA R6, P4, R29, R2, 0x1 ;  /* 0x000000021d067211 */ /* 0x000fc400078808ff */
        /* <DEDUP_REMOVED lines=137> */
[----:B------:R-:W-:Y:S01]  /*1c100*/  LOP3.LUT R157, R4, 0x9b, R235, 0xfe, !PT ;  /* 0x0000009b049d7812 */ /* 0x000fe200078efeeb */
[----:B------:R3:W-:Y:S01]  /*1c110*/  @P5 STG.E.U16 desc[UR14][R6.64], R25 ;  /* 0x0000001906005986 */ /* 0x0007e2000c10150e */
[----:B------:R-:W-:-:S03]  /*1c120*/  LEA R24, P5, R29, R2, 0x1 ;  /* 0x000000021d187211 */ /* 0x000fc600078a08ff */
[----:B------:R4:W-:Y:S01]  /*1c130*/  @P6 STG.E.U16 desc[UR14][R26.64], R158 ;  /* 0x0000009e1a006986 */ /* 0x0009e2000c10150e */
[----:B------:R-:W-:Y:S01]  /*1c140*/  ISETP.LT.AND P6, PT, R5, UR4, !P0 ;  /* 0x0000000405007c0c */ /* 0x000fe2000c7c1270 */
[----:B------:R-:W-:Y:S01]  /*1c150*/  ULDC UR4, c[0x0][0x248] ;  /* 0x0000920000047ab9 */ /* 0x000fe20000000800 */
        /* <DEDUP_REMOVED lines=125> */
[----:B------:R-:W-:Y:S01]  /*1c930*/  ISETP.LT.AND P3, PT, R5, UR5, !P0 ;  /* 0x0000000505007c0c */ /* 0x000fe2000c761270 */
[----:B------:R-:W-:Y:S01]  /*1c940*/  ULDC UR4, c[0x0][0x22c] ;  /* 0x00008b0000047ab9 */ /* 0x000fe20000000800 */
[----:B------:R-:W-:Y:S01]  /*1c950*/  LEA.HI.X.SX32 R25, R28, R3, 0x1, P5 ;  /* 0x000000031c197211 */ /* 0x000fe200028f0eff */
[----:B------:R-:W-:Y:S01]  /*1c960*/  ULDC UR5, c[0x0][0x22c] ;  /* 0x00008b0000057ab9 */ /* 0x000fe20000000800 */
[----:B------:R-:W-:Y:S02]  /*1c970*/  LOP3.LUT R5, R4, 0x60, R235, 0xfe, !PT ;  /* 0x0000006004057812 */ /* 0x000fe400078efeeb */
[----:B---3--:R-:W-:Y:S02]  /*1c980*/  PRMT R7, R165, 0x7632, R7 ;  /* 0x00007632a5077816 */ /* 0x008fe40000000007 */
[----:B------:R-:W-:-:S02]  /*1c990*/  LEA R6, P5, R26, R2, 0x1 ;  /* 0x000000021a067211 */ /* 0x000fc400078a08ff */
[C-C-:B------:R-:W-:Y:S01]  /*1c9a0*/  LOP3.LUT R165, R4.reuse, 0x65, R235.reuse, 0xfe, !PT ;  /* 0x0000006504a57812 */ /* 0x140fe200078efeeb */
[----:B------:R3:W-:Y:S01]  /*1c9b0*/  @P6 STG.E.U16 desc[UR14][R24.64], R7 ;  /* 0x0000000718006986 */ /* 0x0007e2000c10150e */
[----:B------:R-:W-:Y:S01]  /*1c9c0*/  ISETP.LT.AND P6, PT, R5, UR4, !P0 ;  /* 0x0000000405007c0c */ /* 0x000fe2000c7c1270 */
[----:B------:R-:W-:Y:S01]  /*1c9d0*/  ULDC UR4, c[0x0][0x248] ;  /* 0x0000920000047ab9 */ /* 0x000fe20000000800 */
[----:B------:R-:W-:Y:S02]  /*1c9e0*/  LOP3.LUT R5, R4, 0x61, R235, 0xfe, !PT ;  /* 0x0000006104057812 */ /* 0x000fe400078efeeb */
[C---:B---3--:R-:W-:Y:S02]  /*1c9f0*/  LEA.HI.X.SX32 R7, R26.reuse, R3, 0x1, P5 ;  /* 0x000000031a077211 */ /* 0x048fe400028f0eff */
[----:B------:R-:W-:Y:S01]  /*1ca00*/  ISETP.LT.AND P5, PT, R5, UR5, !P0 ;  /* 0x0000000505007c0c */ /* 0x000fe2000c7a1270 */
[----:B------:R-:W-:Y:S01]  /*1ca10*/  VIADD R5, R26, UR4 ;  /* 0x000000041a057c36 */ /* 0x000fe20008000000 */
[----:B------:R-:W-:Y:S01]  /*1ca20*/  ULDC UR4, c[0x0][0x248] ;  /* 0x0000920000047ab9 */ /* 0x000fe20000000800 */
[----:B------:R3:W-:Y:S01]  /*1ca30*/  @P4 STG.E.U16 desc[UR14][R6.64], R166 ;  /* 0x000000a606004986 */ /* 0x0007e2000c10150e */
[----:B------:R-:W-:Y:S01]  /*1ca40*/  ULDC UR5, c[0x0][0x22c] ;  /* 0x00008b0000057ab9 */ /* 0x000fe20000000800 */
[C---:B------:R-:W-:Y:S01]  /*1ca50*/  VIADD R25, R5.reuse, UR4 ;  /* 0x0000000405197c36 */ /* 0x040fe20008000000 */
[----:B------:R-:W-:Y:S01]  /*1ca60*/  LEA R26, P4, R5, R2, 0x1 ;  /* 0x00000002051a7211 */ /* 0x000fe200078808ff */
[----:B------:R-:W-:-:S02]  /*1ca70*/  ULDC UR4, c[0x0][0x248] ;  /* 0x0000920000047ab9 */ /* 0x000fc40000000800 */
[----:B------:R-:W-:Y:S01]  /*1ca80*/  VIADD R28, R25, UR4 ;  /* 0x00000004191c7c36 */ /* 0x000fe20008000000 */
[-C--:B------:R-:W-:Y:S01]  /*1ca90*/  LEA.HI.X.SX32 R27, R5, R3.reuse, 0x1, P4 ;  /* 0x00000003051b7211 */ /* 0x080fe200020f0eff */
[----:B------:R-:W-:Y:S01]  /*1caa0*/  ULDC UR4, c[0x0][0x248] ;  /* 0x0000920000047ab9 */ /* 0x000fe20000000800 */
[CC--:B------:R-:W-:Y:S02]  /*1cab0*/  LEA R24, P4, R25.reuse, R2.reuse, 0x1 ;  /* 0x0000000219187211 */ /* 0x0c0fe400078808ff */
[----:B------:R-:W-:Y:S02]  /*1cac0*/  LOP3.LUT R5, R4, 0x62, R235, 0xfe, !PT ;  /* 0x0000006204057812 */ /* 0x000fe400078efeeb */
[----:B---3--:R-:W-:Y:S02]  /*1cad0*/  PRMT R7, R166, 0x7632, R7 ;  /* 0x00007632a6077816 */ /* 0x008fe40000000007 */
[----:B------:R-:W-:Y:S02]  /*1cae0*/  LEA.HI.X.SX32 R25, R25, R3, 0x1, P4 ;  /* 0x0000000319197211 */ /* 0x000fe400020f0eff */
[----:B------:R-:W-:Y:S01]  /*1caf0*/  LEA R6, P4, R28, R2, 0x1 ;  /* 0x000000021c067211 */ /* 0x000fe200078808ff */
[----:B------:R3:W-:Y:S01]  /*1cb00*/  @P1 STG.E.U16 desc[UR14][R26.64], R7 ;  /* 0x000000071a001986 */ /* 0x0007e2000c10150e */
[----:B------:R-:W-:Y:S01]  /*1cb10*/  ISETP.LT.AND P1, PT, R5, UR5, !P0 ;  /* 0x0000000505007c0c */ /* 0x000fe2000c721270 */
[----:B------:R-:W-:Y:S01]  /*1cb20*/  ULDC UR5, c[0x0][0x22c] ;  /* 0x00008b0000057ab9 */ /* 0x000fe20000000800 */
[C-C-:B------:R-:W-:Y:S01]  /*1cb30*/  LOP3.LUT R5, R4.reuse, 0x63, R235.reuse, 0xfe, !PT ;  /* 0x0000006304057812 */ /* 0x140fe200078efeeb */
[----:B------:R4:W-:Y:S01]  /*1cb40*/  @P2 STG.E.U16 desc[UR14][R24.64], R167 ;  /* 0x000000a718002986 */ /* 0x0009e2000c10150e */
[----:B------:R-:W-:-:S02]  /*1cb50*/  LOP3.LUT R166, R4, 0x98, R235, 0xfe, !PT ;  /* 0x0000009804a67812 */ /* 0x000fc400078efeeb */
[----:B------:R-:W-:Y:S01]  /*1cb60*/  ISETP.LT.AND P2, PT, R5, UR5, !P0 ;  /* 0x0000000505007c0c */ /* 0x000fe2000c741270 */
[----:B------:R-:W-:Y:S01]  /*1cb70*/  ULDC UR5, c[0x0][0x248] ;  /* 0x0000920000057ab9 */ /* 0x000fe20000000800 */
[CC--:B---3--:R-:W-:Y:S01]  /*1cb80*/  LEA.HI.X.SX32 R7, R28.reuse, R3.reuse, 0x1, P4 ;  /* 0x000000031c077211 */ /* 0x0c8fe200020f0eff */
[----:B------:R-:W-:Y:S01]  /*1cb90*/  VIADD R28, R28, UR4 ;  /* 0x000000041c1c7c36 */ /* 0x000fe20008000000 */
[----:B------:R-:W-:Y:S01]  /*1cba0*/  PRMT R27, R167, 0x7632, R27 ;  /* 0x00007632a71b7816 */ /* 0x000fe2000000001b */
[----:B------:R-:W-:Y:S01]  /*1cbb0*/  ULDC UR4, c[0x0][0x248] ;  /* 0x0000920000047ab9 */ /* 0x000fe20000000800 */
[----:B----4-:R-:W-:Y:S01]  /*1cbc0*/  LOP3.LUT R167, R4, 0x95, R235, 0xfe, !PT ;  /* 0x0000009504a77812 */ /* 0x010fe200078efeeb */
[C---:B------:R-:W-:Y:S01]  /*1cbd0*/  VIADD R5, R28.reuse, UR4 ;  /* 0x000000041c057c36 */ /* 0x040fe20008000000 */
[----:B------:R-:W-:Y:S01]  /*1cbe0*/  ULDC UR4, c[0x0][0x248] ;  /* 0x0000920000047ab9 */ /* 0x000fe20000000800 */
[----:B------:R3:W-:Y:S01]  /*1cbf0*/  @P3 STG.E.U16 desc[UR14][R6.64], R27 ;  /* 0x0000001b06003986 */ /* 0x0007e2000c10150e */
[CC--:B------:R-:W-:Y:S01]  /*1cc00*/  LEA R24, P3, R28.reuse, R2.reuse, 0x1 ;  /* 0x000000021c187211 */ /* 0x0c0fe200078608ff */
[C---:B------:R-:W-:Y:S01]  /*1cc10*/  VIADD R29, R5.reuse, UR4 ;  /* 0x00000004051d7c36 */ /* 0x040fe20008000000 */
[-C--:B------:R-:W-:Y:S01]  /*1cc20*/  LEA R26, P4, R5, R2.reuse, 0x1 ;  /* 0x00000002051a7211 */ /* 0x080fe200078808ff */
[----:B------:R-:W-:Y:S01]  /*1cc30*/  ULDC UR4, c[0x0][0x22c] ;  /* 0x00008b0000047ab9 */ /* 0x000fe20000000800 */
[----:B------:R-:W-:Y:S01]  /*1cc40*/  LEA.HI.X.SX32 R25, R28, R3, 0x1, P3 ;  /* 0x000000031c197211 */ /* 0x000fe200018f0eff */
[C---:B------:R-:W-:Y:S01]  /*1cc50*/  VIADD R233, R29.reuse, UR5 ;  /* 0x000000051de97c36 */ /* 0x040fe20008000000 */
[----:B------:R-:W-:Y:S01]  /*1cc60*/  LEA R28, P3, R29, R2, 0x1 ;  /* 0x000000021d1c7211 */ /* 0x000fe200078608ff */
[----:B------:R-:W-:-:S02]  /*1cc70*/  ULDC UR5, c[0x0][0x22c] ;  /* 0x00008b0000057ab9 */ /* 0x000fc40000000800 */
[----:B------:R4:W-:Y:S01]  /*1cc80*/  @P6 STG.E.U16 desc[UR14][R24.64], R8 ;  /* 0x0000000818006986 */ /* 0x0009e2000c10150e */
[-C--:B------:R-:W-:Y:S02]  /*1cc90*/  LEA.HI.X.SX32 R29, R29, R3.reuse, 0x1, P3 ;  /* 0x000000031d1d7211 */ /* 0x080fe400018f0eff */
[----:B---3--:R-:W-:Y:S02]  /*1cca0*/  PRMT R7, R8, 0x7632, R7 ;  /* 0x0000763208077816 */ /* 0x008fe40000000007 */
[----:B------:R-:W-:Y:S02]  /*1ccb0*/  LEA.HI.X.SX32 R27, R5, R3, 0x1, P4 ;  /* 0x00000003051b7211 */ /* 0x000fe400020f0eff */
[----:B------:R-:W-:Y:S02]  /*1ccc0*/  LEA R6, P3, R233, R2, 0x1 ;  /* 0x00000002e9067211 */ /* 0x000fe400078608ff */
[----:B------:R-:W-:Y:S01]  /*1ccd0*/  PRMT R5, R9, 0x7632, R5 ;  /* 0x0000763209057816 */ /* 0x000fe20000000005 */
[----:B------:R3:W-:Y:S01]  /*1cce0*/  @P5 STG.E.U16 desc[UR14][R26.64], R7 ;  /* 0x000000071a005986 */ /* 0x0007e2000c10150e */
[----:B------:R-:W-:Y:S01]  /*1ccf0*/  ISETP.LT.AND P4, PT, R165, UR5, !P0 ;  /* 0x00000005a5007c0c */ /* 0x000fe2000c781270 */
[----:B------:R-:W-:Y:S01]  /*1cd00*/  ULDC UR5, c[0x0][0x22c] ;  /* 0x00008b0000057ab9 */ /* 0x000fe20000000800 */
[C-C-:B----4-:R-:W-:Y:S01]  /*1cd10*/  LOP3.LUT R25, R4.reuse, 0xe3, R235.reuse, 0xfe, !PT ;  /* 0x000000e304197812 */ /* 0x150fe200078efeeb */
[----:B------:R4:W-:Y:S01]  /*1cd20*/  @P1 STG.E.U16 desc[UR14][R28.64], R9 ;  /* 0x000000091c001986 */ /* 0x0009e2000c10150e */
[----:B------:R-:W-:Y:S01]  /*1cd30*/  ISETP.LT.AND P5, PT, R163, UR5, !P0 ;  /* 0x00000005a3007c0c */ /* 0x000fe2000c7a1270 */
[----:B------:R-:W-:Y:S01]  /*1cd40*/  ULDC UR5, c[0x0][0x22c] ;  /* 0x00008b0000057ab9 */ /* 0x000fe20000000800 */
[----:B------:R-:W-:-:S02]  /*1cd50*/  LOP3.LUT R24, R4, 0xe6, R235, 0xfe, !PT ;  /* 0x000000e604187812 */ /* 0x000fc400078efeeb */
[C-C-:B------:R-:W-:Y:S02]  /*1cd60*/  LOP3.LUT R8, R4.reuse, 0xe8, R235.reuse, 0xfe, !PT ;  /* 0x000000e804087812 */ /* 0x140fe400078efeeb */
[----:B---3--:R-:W-:Y:S02]  /*1cd70*/  LEA.HI.X.SX32 R7, R233, R3, 0x1, P3 ;  /* 0x00000003e9077211 */ /* 0x008fe400018f0eff */
[----:B------:R-:W-:Y:S01]  /*1cd80*/  ISETP.LT.AND P3, PT, R231, UR4, !P0 ;  /* 0x00000004e7007c0c */ /* 0x000fe2000c761270 */
[----:B------:R-:W-:Y:S01]  /*1cd90*/  ULDC UR4, c[0x0][0x248] ;  /* 0x0000920000047ab9 */ /* 0x000fe20000000800 */
[--C-:B------:R-:W-:Y:S01]  /*1cda0*/  LOP3.LUT R27, R4, 0xe1, R235.reuse, 0xfe, !PT ;  /* 0x000000e1041b7812 */ /* 0x100fe200078efeeb */
[----:B------:R-:W-:Y:S01]  /*1cdb0*/  VIADD R233, R233, UR4 ;  /* 0x00000004e9e97c36 */ /* 0x000fe20008000000 */
[----:B------:R3:W-:Y:S01]  /*1cdc0*/  @P2 STG.E.U16 desc[UR14][R6.64], R5 ;  /* 0x0000000506002986 */ /* 0x0007e2000c10150e */
[----:B------:R-:W-:Y:S01]  /*1cdd0*/  ISETP.LT.AND P2, PT, R164, UR6, !P0 ;  /* 0x00000006a4007c0c */ /* 0x000fe2000c741270 */
[----:B------:R-:W-:Y:S01]  /*1cde0*/  ULDC UR4, c[0x0][0x248] ;  /* 0x0000920000047ab9 */ /* 0x000fe20000000800 */
[----:B------:R-:W-:Y:S01]  /*1cdf0*/  ULDC UR6, c[0x0][0x22c] ;  /* 0x00008b0000067ab9 */ /* 0x000fe20000000800 */
[C---:B------:R-:W-:Y:S01]  /*1ce00*/  LEA R164, P1, R233.reuse, R2, 0x1 ;  /* 0x00000002e9a47211 */ /* 0x040fe200078208ff */
[----:B------:R-:W-:Y:S01]  /*1ce10*/  VIADD R231, R233, UR4 ;  /* 0x00000004e9e77c36 */ /* 0x000fe20008000000 */
[----:B------:R-:W-:Y:S01]  /*1ce20*/  ULDC UR4, c[0x0][0x248] ;  /* 0x0000920000047ab9 */ /* 0x000fe20000000800 */
[----:B----4-:R-:W-:-:S02]  /*1ce30*/  LOP3.LUT R29, R4, 0xdf, R235, 0xfe, !PT ;  /* 0x000000df041d7812 */ /* 0x010fc400078efeeb */
[-C--:B------:R-:W-:Y:S01]  /*1ce40*/  LEA.HI.X.SX32 R165, R233, R3.reuse, 0x1, P1 ;  /* 0x00000003e9a57211 */ /* 0x080fe200008f0eff */
[C---:B------:R-:W-:Y:S01]  /*1ce50*/  VIADD R233, R231.reuse, UR4 ;  /* 0x00000004e7e97c36 */ /* 0x040fe20008000000 */
[----:B------:R-:W-:Y:S01]  /*1ce60*/  ISETP.LT.AND P1, PT, R162, UR6, !P0 ;  /* 0x00000006a2007c0c */ /* 0x000fe2000c721270 */
[----:B------:R-:W-:Y:S01]  /*1ce70*/  ULDC UR4, c[0x0][0x22c] ;  /* 0x00008b0000047ab9 */ /* 0x000fe20000000800 */
[C---:B------:R-:W-:Y:S01]  /*1ce80*/  LEA R162, P6, R231.reuse, R2, 0x1 ;  /* 0x00000002e7a27211 */ /* 0x040fe200078c08ff */
[----:B------:R4:W-:Y:S01]  /*1ce90*/  @P3 STG.E.U16 desc[UR14][R164.64], R10 ;  /* 0x0000000aa4003986 */ /* 0x0009e2000c10150e */
[----:B------:R-:W-:Y:S01]  /*1cea0*/  ISETP.LT.AND P3, PT, R226, UR4, !P0 ;  /* 0x00000004e2007c0c */ /* 0x000fe2000c761270 */
[----:B------:R-:W-:Y:S01]  /*1ceb0*/  ULDC UR4, c[0x0][0x248] ;  /* 0x0000920000047ab9 */ /* 0x000fe20000000800 */
[----:B------:R-:W-:Y:S01]  /*1cec0*/  LEA.HI.X.SX32 R163, R231, R3, 0x1, P6 ;  /* 0x00000003e7a37211 */ /* 0x000fe200030f0eff */
[----:B------:R-:W-:Y:S01]  /*1ced0*/  ULDC UR6, c[0x0][0x22c] ;  /* 0x00008b0000067ab9 */ /* 0x000fe20000000800 */
[----:B------:R-:W-:-:S02]  /*1cee0*/  LOP3.LUT R28, R4, 0xe2, R235, 0xfe, !PT ;  /* 0x000000e2041c7812 */ /* 0x000fc400078efeeb */
[C-C-:B------:R-:W-:Y:S02]  /*1cef0*/  LOP3.LUT R9, R4.reuse, 0xe5, R235.reuse, 0xfe, !PT ;  /* 0x000000e504097812 */ /* 0x140fe400078efeeb */
[C-C-:B------:R-:W-:Y:S02]  /*1cf00*/  LOP3.LUT R26, R4.reuse, 0xe4, R235.reuse, 0xfe, !PT ;  /* 0x000000e4041a7812 */ /* 0x140fe400078efeeb */
[----:B---3--:R-:W-:Y:S02]  /*1cf10*/  LOP3.LUT R7, R4, 0xe7, R235, 0xfe, !PT ;  /* 0x000000e704077812 */ /* 0x008fe400078efeeb */
[----:B----4-:R-:W-:Y:S02]  /*1cf20*/  PRMT R165, R10, 0x7632, R165 ;  /* 0x000076320aa57816 */ /* 0x010fe400000000a5 */
[----:B------:R-:W-:Y:S02]  /*1cf30*/  LEA R164, P6, R233, R2, 0x1 ;  /* 0x00000002e9a47211 */ /* 0x000fe400078c08ff */
[C-C-:B------:R-:W-:Y:S01]  /*1cf40*/  LOP3.LUT R5, R4.reuse, 0xe9, R235.reuse, 0xfe, !PT ;  /* 0x000000e904057812 */ /* 0x140fe200078efeeb */
[----:B------:R3:W-:Y:S01]  /*1cf50*/  @P4 STG.E.U16 desc[UR14][R162.64], R165 ;  /* 0x000000a5a2004986 */ /* 0x0007e2000c10150e */
[----:B------:R-:W-:Y:S01]  /*1cf60*/  ISETP.LT.AND P4, PT, R225, UR5, !P0 ;  /* 0x00000005e1007c0c */ /* 0x000fe2000c781270 */
[----:B------:R-:W-:Y:S01]  /*1cf70*/  ULDC UR5, c[0x0][0x22c] ;  /* 0x00008b0000057ab9 */ /* 0x000fe20000000800 */
[----:B------:R-:W-:-:S02]  /*1cf80*/  LOP3.LUT R6, R4, 0xea, R235, 0xfe, !PT ;  /* 0x000000ea04067812 */ /* 0x000fc400078efeeb */
[----:B------:R-:W-:Y:S02]  /*1cf90*/  LOP3.LUT R4, R4, 0xfe, R235, 0xfe, !PT ;  /* 0x000000fe04047812 */ /* 0x000fe400078efeeb */
[C---:B---3--:R-:W-:Y:S01]  /*1cfa0*/  LEA.HI.X.SX32 R165, R233.reuse, R3, 0x1, P6 ;  /* 0x00000003e9a57211 */ /* 0x048fe200030f0eff */
[----:B------:R-:W-:Y:S01]  /*1cfb0*/  VIADD R233, R233, UR4 ;  /* 0x00000004e9e97c36 */ /* 0x000fe20008000000 */
[----:B------:R-:W-:-:S03]  /*1cfc0*/  ULDC UR4, c[0x0][0x248] ;  /* 0x0000920000047ab9 */ /* 0x000fc60000000800 */
[C---:B------:R-:W-:Y:S01]  /*1cfd0*/  VIADD R163, R233.reuse, UR4 ;  /* 0x00000004e9a37c36 */ /* 0x040fe20008000000 */
[-C--:B------:R-:W-:Y:S01]  /*1cfe0*/  LEA R10, P6, R233, R2.reuse, 0x1 ;  /* 0x00000002e90a7211 */ /* 0x080fe200078c08ff */
[----:B------:R3:W-:Y:S01]  /*1cff0*/  @P2 STG.E.U16 desc[UR14][R164.64], R11 ;  /* 0x0000000ba4002986 */ /* 0x0007e2000c10150e */
[----:B------:R-:W-:Y:S01]  /*1d000*/  ISETP.LT.AND P2, PT, R221, UR5, !P0 ;  /* 0x00000005dd007c0c */ /* 0x000fe2000c741270 */
[----:B------:R-:W-:Y:S01]  /*1d010*/  ULDC UR4, c[0x0][0x248] ;  /* 0x0000920000047ab9 */ /* 0x000fe20000000800 */
[----:B------:R-:W-:Y:S01]  /*1d020*/  PRMT R221, R11, 0x7632, R221 ;  /* 0x000076320bdd7816 */ /* 0x000fe200000000dd */
[----:B------:R-:W-:Y:S01]  /*1d030*/  ULDC UR5, c[0x0][0x22c] ;  /* 0x00008b0000057ab9 */ /* 0x000fe20000000800 */
[----:B---3--:R-:W-:Y:S01]  /*1d040*/  LEA.HI.X.SX32 R11, R233, R3, 0x1, P6 ;  /* 0x00000003e90b7211 */ /* 0x008fe200030f0eff */
[C---:B------:R-:W-:Y:S01]  /*1d050*/  VIADD R164, R163.reuse, UR4 ;  /* 0x00000004a3a47c36 */ /* 0x040fe20008000000 */
[----:B------:R-:W-:Y:S01]  /*1d060*/  LEA R162, P6, R163, R2, 0x1 ;  /* 0x00000002a3a27211 */ /* 0x000fe200078c08ff */
[----:B------:R-:W-:-:S02]  /*1d070*/  ULDC UR4, c[0x0][0x248] ;  /* 0x0000920000047ab9 */ /* 0x000fc40000000800 */
[----:B------:R3:W-:Y:S01]  /*1d080*/  @P5 STG.E.U16 desc[UR14][R10.64], R221 ;  /* 0x000000dd0a005986 */ /* 0x0007e2000c10150e */
[----:B------:R-:W-:Y:S01]  /*1d090*/  LEA.HI.X.SX32 R163, R163, R3, 0x1, P6 ;  /* 0x00000003a3a37211 */ /* 0x000fe200030f0eff */
[C---:B------:R-:W-:Y:S01]  /*1d0a0*/  VIADD R165, R164.reuse, UR4 ;  /* 0x00000004a4a57c36 */ /* 0x040fe20008000000 */
[----:B------:R-:W-:Y:S01]  /*1d0b0*/  ULDC UR4, c[0x0][0x22c] ;  /* 0x00008b0000047ab9 */ /* 0x000fe20000000800 */
[----:B------:R-:W-:Y:S01]  /*1d0c0*/  ISETP.LT.AND P5, PT, R219, UR5, !P0 ;  /* 0x00000005db007c0c */ /* 0x000fe2000c7a1270 */
[----:B------:R-:W-:Y:S01]  /*1d0d0*/  ULDC UR5, c[0x0][0x22c] ;  /* 0x00008b0000057ab9 */ /* 0x000fe20000000800 */
[----:B------:R4:W-:Y:S01]  /*1d0e0*/  @P1 STG.E.U16 desc[UR14][R162.64], R16 ;  /* 0x00000010a2001986 */ /* 0x0009e2000c10150e */
[----:B------:R-:W-:Y:S01]  /*1d0f0*/  ISETP.LT.AND P1, PT, R217, UR4, !P0 ;  /* 0x00000004d9007c0c */ /* 0x000fe2000c721270 */
[----:B------:R-:W-:Y:S01]  /*1d100*/  ULDC UR4, c[0x0][0x248] ;  /* 0x0000920000047ab9 */ /* 0x000fe20000000800 */
[----:B------:R-:W-:Y:S02]  /*1d110*/  PRMT R217, R17, 0x7632, R217 ;  /* 0x0000763211d97816 */ /* 0x000fe400000000d9 */
[----:B---3--:R-:W-:-:S04]  /*1d120*/  LEA R10, P6, R164, R2, 0x1 ;  /* 0x00000002a40a7211 */ /* 0x008fc800078c08ff */
[----:B------:R-:W-:Y:S02]  /*1d130*/  LEA.HI.X.SX32 R11, R164, R3, 0x1, P6 ;  /* 0x00000003a40b7211 */ /* 0x000fe400030f0eff */
[----:B----4-:R-:W-:Y:S02]  /*1d140*/  PRMT R163, R16, 0x7632, R163 ;  /* 0x0000763210a37816 */ /* 0x010fe400000000a3 */
[----:B------:R-:W-:-:S03]  /*1d150*/  LEA R162, P6, R165, R2, 0x1 ;  /* 0x00000002a5a27211 */ /* 0x000fc600078c08ff */
[----:B------:R3:W-:Y:S01]  /*1d160*/  @P3 STG.E.U16 desc[UR14][R10.64], R163 ;  /* 0x000000a30a003986 */ /* 0x0007e2000c10150e */
[----:B------:R-:W-:Y:S01]  /*1d170*/  ISETP.LT.AND P3, PT, R218, UR5, !P0 ;  /* 0x00000005da007c0c */ /* 0x000fe2000c761270 */
[----:B------:R-:W-:Y:S01]  /*1d180*/  ULDC UR5, c[0x0][0x22c] ;  /* 0x00008b0000057ab9 */ /* 0x000fe20000000800 */
[C---:B---3--:R-:W-:Y:S01]  /*1d190*/  LEA.HI.X.SX32 R163, R165.reuse, R3, 0x1, P6 ;  /* 0x00000003a5a37211 */ /* 0x048fe200030f0eff */
[----:B------:R-:W-:Y:S01]  /*1d1a0*/  VIADD R165, R165, UR4 ;  /* 0x00000004a5a57c36 */ /* 0x000fe20008000000 */
[----:B------:R-:W-:-:S03]  /*1d1b0*/  ULDC UR4, c[0x0][0x248] ;  /* 0x0000920000047ab9 */ /* 0x000fc60000000800 */
[C---:B------:R-:W-:Y:S01]  /*1d1c0*/  VIADD R164, R165.reuse, UR4 ;  /* 0x00000004a5a47c36 */ /* 0x040fe20008000000 */
[CC--:B------:R-:W-:Y:S01]  /*1d1d0*/  LEA R10, P6, R165.reuse, R2.reuse, 0x1 ;  /* 0x00000002a50a7211 */ /* 0x0c0fe200078c08ff */
[----:B------:R-:W-:Y:S01]  /*1d1e0*/  ULDC UR4, c[0x0][0x248] ;  /* 0x0000920000047ab9 */ /* 0x000fe20000000800 */
[----:B------:R3:W-:Y:S01]  /*1d1f0*/  @P4 STG.E.U16 desc[UR14][R162.64], R17 ;  /* 0x00000011a2004986 */ /* 0x0007e2000c10150e */
[----:B------:R-:W-:Y:S01]  /*1d200*/  ISETP.LT.AND P4, PT, R234, UR5, !P0 ;  /* 0x00000005ea007c0c */ /* 0x000fe2000c781270 */
[----:B------:R-:W-:Y:S01]  /*1d210*/  ULDC UR5, c[0x0][0x22c] ;  /* 0x00008b0000057ab9 */ /* 0x000fe20000000800 */
[----:B------:R-:W-:Y:S02]  /*1d220*/  LEA.HI.X.SX32 R11, R165, R3, 0x1, P6 ;  /* 0x00000003a50b7211 */ /* 0x000fe400030f0eff */
[----:B------:R-:W-:-:S03]  /*1d230*/  LEA R16, P6, R164, R2, 0x1 ;  /* 0x00000002a4107211 */ /* 0x000fc600078c08ff */
[----:B------:R4:W-:Y:S01]  /*1d240*/  @P2 STG.E.U16 desc[UR14][R10.64], R217 ;  /* 0x000000d90a002986 */ /* 0x0009e2000c10150e */
[----:B------:R-:W-:Y:S01]  /*1d250*/  ISETP.LT.AND P2, PT, R232, UR5, !P0 ;  /* 0x00000005e8007c0c */ /* 0x000fe2000c741270 */
[----:B------:R-:W-:Y:S01]  /*1d260*/  ULDC UR5, c[0x0][0x22c] ;  /* 0x00008b0000057ab9 */ /* 0x000fe20000000800 */
[C---:B---3--:R-:W-:Y:S01]  /*1d270*/  VIADD R162, R164.reuse, UR4 ;  /* 0x00000004a4a27c36 */ /* 0x048fe20008000000 */
[----:B------:R-:W-:Y:S01]  /*1d280*/  LEA.HI.X.SX32 R17, R164, R3, 0x1, P6 ;  /* 0x00000003a4117211 */ /* 0x000fe200030f0eff */
[----:B------:R-:W-:Y:S02]  /*1d290*/  ULDC UR4, c[0x0][0x248] ;  /* 0x0000920000047ab9 */ /* 0x000fe40000000800 */
[C---:B------:R-:W-:Y:S01]  /*1d2a0*/  VIADD R163, R162.reuse, UR4 ;  /* 0x00000004a2a37c36 */ /* 0x040fe20008000000 */
[----:B------:R-:W-:Y:S01]  /*1d2b0*/  ULDC UR4, c[0x0][0x22c] ;  /* 0x00008b0000047ab9 */ /* 0x000fe20000000800 */
[----:B------:R3:W-:Y:S01]  /*1d2c0*/  @P5 STG.E.U16 desc[UR14][R16.64], R18 ;  /* 0x0000001210005986 */ /* 0x0007e2000c10150e */
[----:B------:R-:W-:Y:S01]  /*1d2d0*/  ISETP.LT.AND P5, PT, R229, UR4, !P0 ;  /* 0x00000004e5007c0c */ /* 0x000fe2000c7a1270 */
[----:B------:R-:W-:Y:S01]  /*1d2e0*/  ULDC UR4, c[0x0][0x248] ;  /* 0x0000920000047ab9 */ /* 0x000fe20000000800 */
[----:B----4-:R-:W-:-:S04]  /*1d2f0*/  LEA R10, P6, R162, R2, 0x1 ;  /* 0x00000002a20a7211 */ /* 0x010fc800078c08ff */
[----:B------:R-:W-:Y:S02]  /*1d300*/  LEA.HI.X.SX32 R11, R162, R3, 0x1, P6 ;  /* 0x00000003a20b7211 */ /* 0x000fe400030f0eff */
[----:B------:R-:W-:Y:S02]  /*1d310*/  PRMT R162, R19, 0x7632, R162 ;  /* 0x0000763213a27816 */ /* 0x000fe400000000a2 */
[----:B---3--:R-:W-:Y:S02]  /*1d320*/  PRMT R17, R18, 0x7632, R17 ;  /* 0x0000763212117816 */ /* 0x008fe40000000011 */
        /* <DEDUP_REMOVED lines=8> */
[C---:B------:R-:W-:Y:S01]  /*1d3b0*/  LEA R10, P6, R163.reuse, R2, 0x1 ;  /* 0x00000002a30a7211 */ /* 0x040fe200078c08ff */
[----:B------:R3:W-:Y:S01]  /*1d3c0*/  @P3 STG.E.U16 desc[UR14][R16.64], R19 ;  /* 0x0000001310003986 */ /* 0x0007e2000c10150e */
[----:B------:R-:W-:Y:S01]  /*1d3d0*/  ULDC UR4, c[0x0][0x248] ;  /* 0x0000920000047ab9 */ /* 0x000fe20000000800 */
[----:B------:R-:W-:Y:S01]  /*1d3e0*/  ISETP.LT.AND P3, PT, R228, UR5, !P0 ;  /* 0x00000005e4007c0c */ /* 0x000fe2000c761270 */
[----:B------:R-:W-:Y:S01]  /*1d3f0*/  ULDC UR5, c[0x0][0x22c] ;  /* 0x00008b0000057ab9 */ /* 0x000fe20000000800 */
[----:B------:R-:W-:-:S05]  /*1d400*/  LEA.HI.X.SX32 R11, R163, R3, 0x1, P6 ;  /* 0x00000003a30b7211 */ /* 0x000fca00030f0eff */
[----:B------:R4:W-:Y:S01]  /*1d410*/  @P4 STG.E.U16 desc[UR14][R10.64], R162 ;  /* 0x000000a20a004986 */ /* 0x0009e2000c10150e */
[----:B------:R-:W-:Y:S01]  /*1d420*/  ISETP.LT.AND P4, PT, R227, UR5, !P0 ;  /* 0x00000005e3007c0c */ /* 0x000fe2000c781270 */
[----:B------:R-:W-:Y:S01]  /*1d430*/  ULDC UR5, c[0x0][0x22c] ;  /* 0x00008b0000057ab9 */ /* 0x000fe20000000800 */
[CC--:B---3--:R-:W-:Y:S01]  /*1d440*/  LEA R16, P6, R18.reuse, R2.reuse, 0x1 ;  /* 0x0000000212107211 */ /* 0x0c8fe200078c08ff */
[C---:B------:R-:W-:Y:S01]  /*1d450*/  VIADD R19, R18.reuse, UR4 ;  /* 0x0000000412137c36 */ /* 0x040fe20008000000 */
[----:B------:R-:W-:Y:S02]  /*1d460*/  ULDC UR4, c[0x0][0x248] ;  /* 0x0000920000047ab9 */ /* 0x000fe40000000800 */
[----:B------:R-:W-:Y:S01]  /*1d470*/  LEA.HI.X.SX32 R17, R18, R3, 0x1, P6 ;  /* 0x0000000312117211 */ /* 0x000fe200030f0eff */
[C---:B------:R-:W-:Y:S01]  /*1d480*/  VIADD R18, R19.reuse, UR4 ;  /* 0x0000000413127c36 */ /* 0x040fe20008000000 */
[----:B------:R-:W-:Y:S01]  /*1d490*/  ULDC UR4, c[0x0][0x22c] ;  /* 0x00008b0000047ab9 */ /* 0x000fe20000000800 */
[----:B----4-:R-:W-:-:S02]  /*1d4a0*/  LEA R10, P6, R19, R2, 0x1 ;  /* 0x00000002130a7211 */ /* 0x010fc400078c08ff */
[----:B------:R3:W-:Y:S01]  /*1d4b0*/  @P2 STG.E.U16 desc[UR14][R16.64], R56 ;  /* 0x0000003810002986 */ /* 0x0007e2000c10150e */
[----:B------:R-:W-:Y:S01]  /*1d4c0*/  ISETP.LT.AND P2, PT, R223, UR4, !P0 ;  /* 0x00000004df007c0c */ /* 0x000fe2000c741270 */
[----:B------:R-:W-:Y:S01]  /*1d4d0*/  ULDC UR4, c[0x0][0x248] ;  /* 0x0000920000047ab9 */ /* 0x000fe20000000800 */
[-C--:B------:R-:W-:Y:S02]  /*1d4e0*/  LEA.HI.X.SX32 R11, R19, R3.reuse, 0x1, P6 ;  /* 0x00000003130b7211 */ /* 0x080fe400030f0eff */
[----:B---3--:R-:W-:Y:S02]  /*1d4f0*/  PRMT R17, R56, 0x7632, R17 ;  /* 0x0000763238117816 */ /* 0x008fe40000000011 */
[----:B------:R-:W-:Y:S02]  /*1d500*/  LEA R16, P6, R18, R2, 0x1 ;  /* 0x0000000212107211 */ /* 0x000fe400078c08ff */
[----:B------:R-:W-:Y:S01]  /*1d510*/  PRMT R56, R57, 0x7632, R56 ;  /* 0x0000763239387816 */ /* 0x000fe20000000038 */
[----:B------:R3:W-:Y:S01]  /*1d520*/  @P5 STG.E.U16 desc[UR14][R10.64], R17 ;  /* 0x000000110a005986 */ /* 0x0007e2000c10150e */
[----:B------:R-:W-:Y:S01]  /*1d530*/  ISETP.LT.AND P5, PT, R224, UR5, !P0 ;  /* 0x00000005e0007c0c */ /* 0x000fe2000c7a1270 */
[----:B------:R-:W-:Y:S01]  /*1d540*/  ULDC UR5, c[0x0][0x22c] ;  /* 0x00008b0000057ab9 */ /* 0x000fe20000000800 */
[C---:B---3--:R-:W-:Y:S01]  /*1d550*/  LEA.HI.X.SX32 R17, R18.reuse, R3, 0x1, P6 ;  /* 0x0000000312117211 */ /* 0x048fe200030f0eff */
[----:B------:R-:W-:Y:S01]  /*1d560*/  VIADD R18, R18, UR4 ;  /* 0x0000000412127c36 */ /* 0x000fe20008000000 */
[----:B------:R-:W-:-:S03]  /*1d570*/  ULDC UR4, c[0x0][0x248] ;  /* 0x0000920000047ab9 */ /* 0x000fc60000000800 */
[C---:B------:R-:W-:Y:S01]  /*1d580*/  VIADD R19, R18.reuse, UR4 ;  /* 0x0000000412137c36 */ /* 0x040fe20008000000 */
[----:B------:R-:W-:Y:S01]  /*1d590*/  LEA R10, P6, R18, R2, 0x1 ;  /* 0x00000002120a7211 */ /* 0x000fe200078c08ff */
[----:B------:R3:W-:Y:S01]  /*1d5a0*/  @P1 STG.E.U16 desc[UR14][R16.64], R57 ;  /* 0x0000003910001986 */ /* 0x0007e2000c10150e */
[----:B------:R-:W-:Y:S01]  /*1d5b0*/  ULDC UR4, c[0x0][0x248] ;  /* 0x0000920000047ab9 */ /* 0x000fe20000000800 */
[----:B------:R-:W-:Y:S01]  /*1d5c0*/  ISETP.LT.AND P1, PT, R222, UR5, !P0 ;  /* 0x00000005de007c0c */ /* 0x000fe2000c721270 */
[----:B------:R-:W-:Y:S01]  /*1d5d0*/  ULDC UR5, c[0x0][0x22c] ;  /* 0x00008b0000057ab9 */ /* 0x000fe20000000800 */
[----:B------:R-:W-:Y:S01]  /*1d5e0*/  LEA.HI.X.SX32 R11, R18, R3, 0x1, P6 ;  /* 0x00000003120b7211 */ /* 0x000fe200030f0eff */
[----:B------:R-:W-:Y:S01]  /*1d5f0*/  VIADD R18, R19, UR4 ;  /* 0x0000000413127c36 */ /* 0x000fe20008000000 */
[----:B------:R-:W-:-:S03]  /*1d600*/  ULDC UR4, c[0x0][0x248] ;  /* 0x0000920000047ab9 */ /* 0x000fc60000000800 */
[----:B------:R4:W-:Y:S01]  /*1d610*/  @P3 STG.E.U16 desc[UR14][R10.64], R56 ;  /* 0x000000380a003986 */ /* 0x0009e2000c10150e */
[----:B------:R-:W-:Y:S01]  /*1d620*/  ISETP.LT.AND P3, PT, R220, UR5, !P0 ;  /* 0x00000005dc007c0c */ /* 0x000fe2000c761270 */
[----:B------:R-:W-:Y:S01]  /*1d630*/  ULDC UR5, c[0x0][0x22c] ;  /* 0x00008b0000057ab9 */ /* 0x000fe20000000800 */
[----:B---3--:R-:W-:-:S04]  /*1d640*/  LEA R16, P6, R19, R2, 0x1 ;  /* 0x0000000213107211 */ /* 0x008fc800078c08ff */
[-C--:B------:R-:W-:Y:S01]  /*1d650*/  LEA.HI.X.SX32 R17, R19, R3.reuse, 0x1, P6 ;  /* 0x0000000313117211 */ /* 0x080fe200030f0eff */
[C---:B------:R-:W-:Y:S01]  /*1d660*/  VIADD R19, R18.reuse, UR4 ;  /* 0x0000000412137c36 */ /* 0x040fe20008000000 */
[----:B------:R-:W-:Y:S01]  /*1d670*/  ULDC UR4, c[0x0][0x22c] ;  /* 0x00008b0000047ab9 */ /* 0x000fe20000000800 */
[C---:B----4-:R-:W-:Y:S02]  /*1d680*/  LEA R10, P6, R18.reuse, R2, 0x1 ;  /* 0x00000002120a7211 */ /* 0x050fe400078c08ff */
[----:B------:R3:W-:Y:S01]  /*1d690*/  @P4 STG.E.U16 desc[UR14][R16.64], R58 ;  /* 0x0000003a10004986 */ /* 0x0007e2000c10150e */
[----:B------:R-:W-:Y:S01]  /*1d6a0*/  ISETP.LT.AND P4, PT, R215, UR4, !P0 ;  /* 0x00000004d7007c0c */ /* 0x000fe2000c781270 */
[----:B------:R-:W-:Y:S01]  /*1d6b0*/  ULDC UR4, c[0x0][0x248] ;  /* 0x0000920000047ab9 */ /* 0x000fe20000000800 */
[----:B------:R-:W-:Y:S02]  /*1d6c0*/  LEA.HI.X.SX32 R11, R18, R3, 0x1, P6 ;  /* 0x00000003120b7211 */ /* 0x000fe400030f0eff */
[----:B------:R-:W-:-:S02]  /*1d6d0*/  PRMT R56, R59, 0x7632, R56 ;  /* 0x000076323b387816 */ /* 0x000fc40000000038 */
        /* <DEDUP_REMOVED lines=24> */
[----:B----4-:R-:W-:Y:S02]  /*1d860*/  LEA R10, P6, R19, R2, 0x1 ;  /* 0x00000002130a7211 */ /* 0x010fe400078c08ff */
        /* <DEDUP_REMOVED lines=124> */
[----:B---3--:R-:W-:-:S02]  /*1e030*/  PRMT R17, R20, 0x7632, R17 ;  /* 0x0000763214117816 */ /* 0x008fc40000000011 */
        /* <DEDUP_REMOVED lines=114> */
[-C--:B----4-:R-:W-:Y:S02]  /*1e760*/  LEA R10, P6, R19, R2.reuse, 0x1 ;  /* 0x00000002130a7211 */ /* 0x090fe400078c08ff */
[----:B------:R3:W-:Y:S01]  /*1e770*/  @P2 STG.E.U16 desc[UR14][R16.64], R12 ;  /* 0x0000000c10002986 */ /* 0x0007e2000c10150e */
[----:B------:R-:W-:Y:S01]  /*1e780*/  ISETP.LT.AND P2, PT, R155, UR4, !P0 ;  /* 0x000000049b007c0c */ /* 0x000fe2000c741270 */
[----:B------:R-:W-:Y:S01]  /*1e790*/  ULDC UR4, c[0x0][0x248] ;  /* 0x0000920000047ab9 */ /* 0x000fe20000000800 */
[----:B------:R-:W-:Y:S02]  /*1e7a0*/  LEA.HI.X.SX32 R11, R19, R3, 0x1, P6 ;  /* 0x00000003130b7211 */ /* 0x000fe400030f0eff */
[----:B---3--:R-:W-:Y:S01]  /*1e7b0*/  PRMT R17, R12, 0x7632, R17 ;  /* 0x000076320c117816 */ /* 0x008fe20000000011 */
[C---:B------:R-:W-:Y:S01]  /*1e7c0*/  VIADD R12, R18.reuse, UR4 ;  /* 0x00000004120c7c36 */ /* 0x040fe20008000000 */
[----:B------:R-:W-:Y:S01]  /*1e7d0*/  LEA R16, P6, R18, R2, 0x1 ;  /* 0x0000000212107211 */ /* 0x000fe200078c08ff */
[----:B------:R-:W-:-:S02]  /*1e7e0*/  ULDC UR4, c[0x0][0x248] ;  /* 0x0000920000047ab9 */ /* 0x000fc40000000800 */
[----:B------:R3:W-:Y:S01]  /*1e7f0*/  @P5 STG.E.U16 desc[UR14][R10.64], R17 ;  /* 0x000000110a005986 */ /* 0x0007e2000c10150e */
[----:B------:R-:W-:Y:S01]  /*1e800*/  ISETP.LT.AND P5, PT, R156, UR5, !P0 ;  /* 0x000000059c007c0c */ /* 0x000fe2000c7a1270 */
[----:B------:R-:W-:Y:S01]  /*1e810*/  ULDC UR5, c[0x0][0x22c] ;  /* 0x00008b0000057ab9 */ /* 0x000fe20000000800 */
[-C--:B---3--:R-:W-:Y:S01]  /*1e820*/  LEA.HI.X.SX32 R17, R18, R3.reuse, 0x1, P6 ;  /* 0x0000000312117211 */ /* 0x088fe200030f0eff */
[C---:B------:R-:W-:Y:S01]  /*1e830*/  VIADD R11, R12.reuse, UR4 ;  /* 0x000000040c0b7c36 */ /* 0x040fe20008000000 */
[CC--:B------:R-:W-:Y:S01]  /*1e840*/  LEA R18, P6, R12.reuse, R2.reuse, 0x1 ;  /* 0x000000020c127211 */ /* 0x0c0fe200078c08ff */
[----:B------:R-:W-:Y:S02]  /*1e850*/  ULDC UR4, c[0x0][0x248] ;  /* 0x0000920000047ab9 */ /* 0x000fe40000000800 */
[----:B------:R3:W-:Y:S01]  /*1e860*/  @P1 STG.E.U16 desc[UR14][R16.64], R13 ;  /* 0x0000000d10001986 */ /* 0x0007e2000c10150e */
[----:B------:R-:W-:Y:S02]  /*1e870*/  LEA.HI.X.SX32 R19, R12, R3, 0x1, P6 ;  /* 0x000000030c137211 */ /* 0x000fe400030f0eff */
[----:B------:R-:W-:-:S02]  /*1e880*/  LEA R10, P6, R11, R2, 0x1 ;  /* 0x000000020b0a7211 */ /* 0x000fc400078c08ff */
[----:B------:R-:W-:Y:S01]  /*1e890*/  ISETP.LT.AND P1, PT, R153, UR5, !P0 ;  /* 0x0000000599007c0c */ /* 0x000fe2000c721270 */
[----:B------:R-:W-:Y:S01]  /*1e8a0*/  ULDC UR5, c[0x0][0x22c] ;  /* 0x00008b0000057ab9 */ /* 0x000fe20000000800 */
[----:B---3--:R-:W-:Y:S01]  /*1e8b0*/  PRMT R17, R13, 0x7632, R17 ;  /* 0x000076320d117816 */ /* 0x008fe20000000011 */
[C---:B------:R-:W-:Y:S01]  /*1e8c0*/  VIADD R13, R11.reuse, UR4 ;  /* 0x000000040b0d7c36 */ /* 0x040fe20008000000 */
[----:B------:R-:W-:Y:S01]  /*1e8d0*/  ULDC UR4, c[0x0][0x248] ;  /* 0x0000920000047ab9 */ /* 0x000fe20000000800 */
[-C--:B------:R-:W-:Y:S02]  /*1e8e0*/  LEA.HI.X.SX32 R11, R11, R3.reuse, 0x1, P6 ;  /* 0x000000030b0b7211 */ /* 0x080fe400030f0eff */
[C---:B------:R-:W-:Y:S01]  /*1e8f0*/  VIADD R20, R13.reuse, UR4 ;  /* 0x000000040d147c36 */ /* 0x040fe20008000000 */
[CC--:B------:R-:W-:Y:S01]  /*1e900*/  LEA R12, P6, R13.reuse, R2.reuse, 0x1 ;  /* 0x000000020d0c7211 */ /* 0x0c0fe200078c08ff */
[----:B------:R3:W-:Y:S01]  /*1e910*/  @P3 STG.E.U16 desc[UR14][R18.64], R17 ;  /* 0x0000001112003986 */ /* 0x0007e2000c10150e */
[----:B------:R-:W-:Y:S01]  /*1e920*/  ULDC UR4, c[0x0][0x22c] ;  /* 0x00008b0000047ab9 */ /* 0x000fe20000000800 */
[----:B------:R-:W-:Y:S01]  /*1e930*/  ISETP.LT.AND P3, PT, R154, UR5, !P0 ;  /* 0x000000059a007c0c */ /* 0x000fe2000c761270 */
[----:B------:R-:W-:Y:S01]  /*1e940*/  ULDC UR5, c[0x0][0x22c] ;  /* 0x00008b0000057ab9 */ /* 0x000fe20000000800 */
[----:B------:R-:W-:Y:S01]  /*1e950*/  LEA.HI.X.SX32 R13, R13, R3, 0x1, P6 ;  /* 0x000000030d0d7211 */ /* 0x000fe200030f0eff */
[----:B------:R4:W-:Y:S01]  /*1e960*/  @P4 STG.E.U16 desc[UR14][R10.64], R14 ;  /* 0x0000000e0a004986 */ /* 0x0009e2000c10150e */
[----:B------:R-:W-:-:S02]  /*1e970*/  LEA R16, P6, R20, R2, 0x1 ;  /* 0x0000000214107211 */ /* 0x000fc400078c08ff */
[----:B------:R-:W-:Y:S01]  /*1e980*/  ISETP.LT.AND P4, PT, R151, UR4, !P0 ;  /* 0x0000000497007c0c */ /* 0x000fe2000c781270 */
[----:B------:R-:W-:Y:S01]  /*1e990*/  ULDC UR4, c[0x0][0x248] ;  /* 0x0000920000047ab9 */ /* 0x000fe20000000800 */
[C---:B---3--:R-:W-:Y:S01]  /*1e9a0*/  LEA.HI.X.SX32 R17, R20.reuse, R3, 0x1, P6 ;  /* 0x0000000314117211 */ /* 0x048fe200030f0eff */
[----:B------:R-:W-:Y:S01]  /*1e9b0*/  VIADD R20, R20, UR4 ;  /* 0x0000000414147c36 */ /* 0x000fe20008000000 */
[----:B------:R-:W-:Y:S01]  /*1e9c0*/  ULDC UR4, c[0x0][0x248] ;  /* 0x0000920000047ab9 */ /* 0x000fe20000000800 */
[----:B----4-:R-:W-:-:S03]  /*1e9d0*/  PRMT R11, R14, 0x7632, R11 ;  /* 0x000076320e0b7816 */ /* 0x010fc6000000000b */
[----:B------:R-:W-:Y:S02]  /*1e9e0*/  LEA R10, P6, R20, R2, 0x1 ;  /* 0x00000002140a7211 */ /* 0x000fe400078c08ff */
[----:B------:R3:W-:Y:S01]  /*1e9f0*/  @P2 STG.E.U16 desc[UR14][R12.64], R11 ;  /* 0x0000000b0c002986 */ /* 0x0007e2000c10150e */
[----:B------:R-:W-:Y:S01]  /*1ea00*/  ISETP.LT.AND P2, PT, R152, UR5, !P0 ;  /* 0x0000000598007c0c */ /* 0x000fe2000c741270 */
[----:B------:R-:W-:Y:S02]  /*1ea10*/  ULDC UR5, c[0x0][0x22c] ;  /* 0x00008b0000057ab9 */ /* 0x000fe40000000800 */
[----:B------:R4:W-:Y:S01]  /*1ea20*/  @P5 STG.E.U16 desc[UR14][R16.64], R15 ;  /* 0x0000000f10005986 */ /* 0x0009e2000c10150e */
[----:B------:R-:W-:Y:S01]  /*1ea30*/  ISETP.LT.AND P5, PT, R149, UR5, !P0 ;  /* 0x0000000595007c0c */ /* 0x000fe2000c7a1270 */
[----:B------:R-:W-:Y:S01]  /*1ea40*/  ULDC UR5, c[0x0][0x22c] ;  /* 0x00008b0000057ab9 */ /* 0x000fe20000000800 */
[C---:B---3--:R-:W-:Y:S01]  /*1ea50*/  VIADD R13, R20.reuse, UR4 ;  /* 0x00000004140d7c36 */ /* 0x048fe20008000000 */
[----:B------:R-:W-:Y:S01]  /*1ea60*/  ULDC UR4, c[0x0][0x248] ;  /* 0x0000920000047ab9 */ /* 0x000fe20000000800 */
[----:B------:R-:W-:-:S02]  /*1ea70*/  LEA.HI.X.SX32 R11, R20, R3, 0x1, P6 ;  /* 0x00000003140b7211 */ /* 0x000fc400030f0eff */
[----:B----4-:R-:W-:Y:S01]  /*1ea80*/  PRMT R17, R15, 0x7632, R17 ;  /* 0x000076320f117816 */ /* 0x010fe20000000011 */
[C---:B------:R-:W-:Y:S01]  /*1ea90*/  VIADD R15, R13.reuse, UR4 ;  /* 0x000000040d0f7c36 */ /* 0x040fe20008000000 */
[-C--:B------:R-:W-:Y:S01]  /*1eaa0*/  LEA R12, P6, R13, R2.reuse, 0x1 ;  /* 0x000000020d0c7211 */ /* 0x080fe200078c08ff */
[----:B------:R-:W-:Y:S02]  /*1eab0*/  ULDC UR4, c[0x0][0x248] ;  /* 0x0000920000047ab9 */ /* 0x000fe40000000800 */
[----:B------:R-:W-:Y:S01]  /*1eac0*/  VIADD R18, R15, UR4 ;  /* 0x000000040f127c36 */ /* 0x000fe20008000000 */
[-C--:B------:R-:W-:Y:S01]  /*1ead0*/  LEA.HI.X.SX32 R13, R13, R3.reuse, 0x1, P6 ;  /* 0x000000030d0d7211 */ /* 0x080fe200030f0eff */
[----:B------:R3:W-:Y:S01]  /*1eae0*/  @P1 STG.E.U16 desc[UR14][R10.64], R17 ;  /* 0x000000110a001986 */ /* 0x0007e2000c10150e */
[CC--:B------:R-:W-:Y:S01]  /*1eaf0*/  LEA R14, P6, R15.reuse, R2.reuse, 0x1 ;  /* 0x000000020f0e7211 */ /* 0x0c0fe200078c08ff */
[----:B------:R-:W-:Y:S01]  /*1eb00*/  ULDC UR4, c[0x0][0x22c] ;  /* 0x00008b0000047ab9 */ /* 0x000fe20000000800 */
[----:B------:R-:W-:Y:S01]  /*1eb10*/  ISETP.LT.AND P1, PT, R150, UR5, !P0 ;  /* 0x0000000596007c0c */ /* 0x000fe2000c721270 */
[----:B------:R4:W-:Y:S01]  /*1eb20*/  @P3 STG.E.U16 desc[UR14][R12.64], R72 ;  /* 0x000000480c003986 */ /* 0x0009e2000c10150e */
[----:B------:R-:W-:Y:S01]  /*1eb30*/  LEA.HI.X.SX32 R15, R15, R3, 0x1, P6 ;  /* 0x000000030f0f7211 */ /* 0x000fe200030f0eff */
[----:B------:R-:W-:Y:S01]  /*1eb40*/  ULDC UR5, c[0x0][0x22c] ;  /* 0x00008b0000057ab9 */ /* 0x000fe20000000800 */
[----:B------:R-:W-:-:S02]  /*1eb50*/  LEA R16, P6, R18, R2, 0x1 ;  /* 0x0000000212107211 */ /* 0x000fc400078c08ff */
[----:B------:R-:W-:Y:S01]  /*1eb60*/  ISETP.LT.AND P3, PT, R147, UR4, !P0 ;  /* 0x0000000493007c0c */ /* 0x000fe2000c761270 */
[----:B------:R-:W-:Y:S01]  /*1eb70*/  ULDC UR4, c[0x0][0x248] ;  /* 0x0000920000047ab9 */ /* 0x000fe20000000800 */
[CC--:B---3--:R-:W-:Y:S01]  /*1eb80*/  LEA.HI.X.SX32 R17, R18.reuse, R3.reuse, 0x1, P6 ;  /* 0x0000000312117211 */ /* 0x0c8fe200030f0eff */
[----:B------:R-:W-:Y:S01]  /*1eb90*/  VIADD R18, R18, UR4 ;  /* 0x0000000412127c36 */ /* 0x000fe20008000000 */
[----:B------:R-:W-:Y:S01]  /*1eba0*/  PRMT R11, R72, 0x7632, R11 ;  /* 0x00007632480b7816 */ /* 0x000fe2000000000b */
[----:B------:R-:W-:Y:S02]  /*1ebb0*/  ULDC UR4, c[0x0][0x248] ;  /* 0x0000920000047ab9 */ /* 0x000fe40000000800 */
[C---:B----4-:R-:W-:Y:S01]  /*1ebc0*/  VIADD R13, R18.reuse, UR4 ;  /* 0x00000004120d7c36 */ /* 0x050fe20008000000 */
[-C--:B------:R-:W-:Y:S01]  /*1ebd0*/  LEA R10, P6, R18, R2.reuse, 0x1 ;  /* 0x00000002120a7211 */ /* 0x080fe200078c08ff */
[----:B------:R3:W-:Y:S01]  /*1ebe0*/  @P4 STG.E.U16 desc[UR14][R14.64], R11 ;  /* 0x0000000b0e004986 */ /* 0x0007e2000c10150e */
[----:B------:R-:W-:Y:S01]  /*1ebf0*/  ULDC UR4, c[0x0][0x248] ;  /* 0x0000920000047ab9 */ /* 0x000fe20000000800 */
[----:B------:R-:W-:Y:S01]  /*1ec00*/  ISETP.LT.AND P4, PT, R148, UR5, !P0 ;  /* 0x0000000594007c0c */ /* 0x000fe2000c781270 */
[----:B------:R-:W-:Y:S01]  /*1ec10*/  ULDC UR5, c[0x0][0x22c] ;  /* 0x00008b0000057ab9 */ /* 0x000fe20000000800 */
[----:B------:R4:W-:Y:S01]  /*1ec20*/  @P2 STG.E.U16 desc[UR14][R16.64], R73 ;  /* 0x0000004910002986 */ /* 0x0009e2000c10150e */
[----:B------:R-:W-:Y:S01]  /*1ec30*/  ISETP.LT.AND P2, PT, R145, UR5, !P0 ;  /* 0x0000000591007c0c */ /* 0x000fe2000c741270 */
[----:B------:R-:W-:Y:S01]  /*1ec40*/  ULDC UR5, c[0x0][0x22c] ;  /* 0x00008b0000057ab9 */ /* 0x000fe20000000800 */
[-C--:B---3--:R-:W-:Y:S01]  /*1ec50*/  LEA.HI.X.SX32 R11, R18, R3.reuse, 0x1, P6 ;  /* 0x00000003120b7211 */ /* 0x088fe200030f0eff */
[C---:B------:R-:W-:Y:S01]  /*1ec60*/  VIADD R15, R13.reuse, UR4 ;  /* 0x000000040d0f7c36 */ /* 0x040fe20008000000 */
[-C--:B------:R-:W-:Y:S01]  /*1ec70*/  LEA R12, P6, R13, R2.reuse, 0x1 ;  /* 0x000000020d0c7211 */ /* 0x080fe200078c08ff */
[----:B------:R-:W-:Y:S01]  /*1ec80*/  ULDC UR4, c[0x0][0x248] ;  /* 0x0000920000047ab9 */ /* 0x000fe20000000800 */
[----:B----4-:R-:W-:Y:S01]  /*1ec90*/  PRMT R17, R73, 0x7632, R17 ;  /* 0x0000763249117816 */ /* 0x010fe20000000011 */
[----:B------:R-:W-:Y:S01]  /*1eca0*/  VIADD R18, R15, UR4 ;  /* 0x000000040f127c36 */ /* 0x000fe20008000000 */
[-C--:B------:R-:W-:Y:S01]  /*1ecb0*/  LEA.HI.X.SX32 R13, R13, R3.reuse, 0x1, P6 ;  /* 0x000000030d0d7211 */ /* 0x080fe200030f0eff */
[----:B------:R-:W-:Y:S01]  /*1ecc0*/  ULDC UR4, c[0x0][0x22c] ;  /* 0x00008b0000047ab9 */ /* 0x000fe20000000800 */
[CC--:B------:R-:W-:Y:S01]  /*1ecd0*/  LEA R14, P6, R15.reuse, R2.reuse, 0x1 ;  /* 0x000000020f0e7211 */ /* 0x0c0fe200078c08ff */
[----:B------:R3:W-:Y:S01]  /*1ece0*/  @P5 STG.E.U16 desc[UR14][R10.64], R17 ;  /* 0x000000110a005986 */ /* 0x0007e2000c10150e */
[----:B------:R-:W-:Y:S01]  /*1ecf0*/  ISETP.LT.AND P5, PT, R146, UR5, !P0 ;  /* 0x0000000592007c0c */ /* 0x000fe2000c7a1270 */
[----:B------:R-:W-:Y:S01]  /*1ed00*/  ULDC UR5, c[0x0][0x22c] ;  /* 0x00008b0000057ab9 */ /* 0x000fe20000000800 */
[----:B------:R-:W-:Y:S01]  /*1ed10*/  LEA.HI.X.SX32 R15, R15, R3, 0x1, P6 ;  /* 0x000000030f0f7211 */ /* 0x000fe200030f0eff */
[----:B------:R4:W-:Y:S01]  /*1ed20*/  @P1 STG.E.U16 desc[UR14][R12.64], R74 ;  /* 0x0000004a0c001986 */ /* 0x0009e2000c10150e */
        /* <DEDUP_REMOVED lines=449> */
[----:B0-----:R-:W-:Y:S01]  /*20940*/  @P1 STG.E.U16 desc[UR14][R12.64], R104 ;  /* 0x000000680c001986 */ /* 0x001fe2000c10150e */
[----:B------:R-:W-:-:S02]  /*20950*/  LEA R16, P6, R18, R2, 0x1 ;  /* 0x0000000212107211 */ /* 0x000fc400078c08ff */
[----:B------:R-:W-:Y:S01]  /*20960*/  ISETP.LT.AND P1, PT, R9, UR4, !P0 ;  /* 0x0000000409007c0c */ /* 0x000fe2000c721270 */
[----:B------:R-:W-:Y:S01]  /*20970*/  ULDC UR4, c[0x0][0x248] ;  /* 0x0000920000047ab9 */ /* 0x000fe20000000800 */
[----:B---3--:R-:W-:Y:S02]  /*20980*/  PRMT R11, R104, 0x7632, R11 ;  /* 0x00007632680b7816 */ /* 0x008fe4000000000b */
[C---:B------:R-:W-:Y:S01]  /*20990*/  LEA.HI.X.SX32 R17, R18.reuse, R3, 0x1, P6 ;  /* 0x0000000312117211 */ /* 0x040fe200030f0eff */
[----:B------:R-:W-:Y:S01]  /*209a0*/  VIADD R18, R18, UR4 ;  /* 0x0000000412127c36 */ /* 0x000fe20008000000 */
[----:B------:R-:W-:Y:S01]  /*209b0*/  ULDC UR4, c[0x0][0x248] ;  /* 0x0000920000047ab9 */ /* 0x000fe20000000800 */
[----:B------:R0:W-:Y:S01]  /*209c0*/  @P3 STG.E.U16 desc[UR14][R14.64], R11 ;  /* 0x0000000b0e003986 */ /* 0x0001e2000c10150e */
[----:B------:R-:W-:Y:S01]  /*209d0*/  ISETP.LT.AND P3, PT, R24, UR5, !P0 ;  /* 0x0000000518007c0c */ /* 0x000fe2000c761270 */
[----:B------:R-:W-:Y:S01]  /*209e0*/  ULDC UR5, c[0x0][0x22c] ;  /* 0x00008b0000057ab9 */ /* 0x000fe20000000800 */
[C---:B------:R-:W-:Y:S01]  /*209f0*/  LEA R10, P6, R18.reuse, R2, 0x1 ;  /* 0x00000002120a7211 */ /* 0x040fe200078c08ff */
[----:B------:R-:W-:Y:S01]  /*20a00*/  @P4 STG.E.U16 desc[UR14][R16.64], R105 ;  /* 0x0000006910004986 */ /* 0x000fe2000c10150e */
[----:B------:R-:W-:Y:S01]  /*20a10*/  ISETP.LT.AND P4, PT, R7, UR5, !P0 ;  /* 0x0000000507007c0c */ /* 0x000fe2000c781270 */
[----:B------:R-:W-:Y:S01]  /*20a20*/  VIADD R7, R18, UR4 ;  /* 0x0000000412077c36 */ /* 0x000fe20008000000 */
[----:B------:R-:W-:Y:S01]  /*20a30*/  ULDC UR4, c[0x0][0x248] ;  /* 0x0000920000047ab9 */ /* 0x000fe20000000800 */
[----:B------:R-:W-:-:S02]  /*20a40*/  ULDC UR5, c[0x0][0x22c] ;  /* 0x00008b0000057ab9 */ /* 0x000fc40000000800 */
[----:B------:R-:W-:Y:S01]  /*20a50*/  VIADD R9, R7, UR4 ;  /* 0x0000000407097c36 */ /* 0x000fe20008000000 */
[----:B------:R-:W-:Y:S01]  /*20a60*/  ULDC UR4, c[0x0][0x248] ;  /* 0x0000920000047ab9 */ /* 0x000fe20000000800 */
[----:B0-----:R-:W-:Y:S02]  /*20a70*/  PRMT R15, R105, 0x7632, R15 ;  /* 0x00007632690f7816 */ /* 0x001fe4000000000f */
[-C--:B------:R-:W-:Y:S02]  /*20a80*/  LEA.HI.X.SX32 R11, R18, R3.reuse, 0x1, P6 ;  /* 0x00000003120b7211 */ /* 0x080fe400030f0eff */
[CC--:B------:R-:W-:Y:S01]  /*20a90*/  LEA R12, P6, R7.reuse, R2.reuse, 0x1 ;  /* 0x00000002070c7211 */ /* 0x0c0fe200078c08ff */
[----:B------:R-:W0:Y:S03]  /*20aa0*/  LDS.128 R16, [R0] ;  /* 0x0000000000107984 */ /* 0x000e260000000c00 */
[-C--:B------:R-:W-:Y:S01]  /*20ab0*/  LEA.HI.X.SX32 R13, R7, R3.reuse, 0x1, P6 ;  /* 0x00000003070d7211 */ /* 0x080fe200030f0eff */
[----:B------:R3:W-:Y:S01]  /*20ac0*/  @P2 STG.E.U16 desc[UR14][R10.64], R15 ;  /* 0x0000000f0a002986 */ /* 0x0007e2000c10150e */
[----:B------:R-:W-:Y:S01]  /*20ad0*/  ISETP.LT.AND P2, PT, R8, UR5, !P0 ;  /* 0x0000000508007c0c */ /* 0x000fe2000c741270 */
[C---:B------:R-:W-:Y:S01]  /*20ae0*/  VIADD R7, R9.reuse, UR4 ;  /* 0x0000000409077c36 */ /* 0x040fe20008000000 */
[-C--:B------:R-:W-:Y:S01]  /*20af0*/  LEA R8, P6, R9, R2.reuse, 0x1 ;  /* 0x0000000209087211 */ /* 0x080fe200078c08ff */
[----:B------:R-:W-:Y:S01]  /*20b00*/  ULDC UR4, c[0x0][0x22c] ;  /* 0x00008b0000047ab9 */ /* 0x000fe20000000800 */
[----:B------:R4:W-:Y:S01]  /*20b10*/  @P5 STG.E.U16 desc[UR14][R12.64], R106 ;  /* 0x0000006a0c005986 */ /* 0x0009e2000c10150e */
[----:B------:R-:W-:Y:S01]  /*20b20*/  ISETP.LT.AND P5, PT, R5, UR4, !P0 ;  /* 0x0000000405007c0c */ /* 0x000fe2000c7a1270 */
[----:B------:R-:W-:Y:S01]  /*20b30*/  ULDC UR4, c[0x0][0x248] ;  /* 0x0000920000047ab9 */ /* 0x000fe20000000800 */
[----:B------:R-:W-:Y:S01]  /*20b40*/  LEA.HI.X.SX32 R9, R9, R3, 0x1, P6 ;  /* 0x0000000309097211 */ /* 0x000fe200030f0eff */
[----:B------:R-:W-:Y:S01]  /*20b50*/  ULDC UR5, c[0x0][0x22c] ;  /* 0x00008b0000057ab9 */ /* 0x000fe20000000800 */
[----:B------:R-:W-:-:S02]  /*20b60*/  LEA R14, P6, R7, R2, 0x1 ;  /* 0x00000002070e7211 */ /* 0x000fc400078c08ff */
[----:B---3--:R-:W-:Y:S02]  /*20b70*/  PRMT R11, R106, 0x7632, R11 ;  /* 0x000076326a0b7816 */ /* 0x008fe4000000000b */
[CC--:B------:R-:W-:Y:S01]  /*20b80*/  LEA.HI.X.SX32 R15, R7.reuse, R3.reuse, 0x1, P6 ;  /* 0x00000003070f7211 */ /* 0x0c0fe200030f0eff */
[----:B------:R-:W-:Y:S01]  /*20b90*/  VIADD R7, R7, UR4 ;  /* 0x0000000407077c36 */ /* 0x000fe20008000000 */
[----:B------:R-:W-:Y:S01]  /*20ba0*/  ULDC UR4, c[0x0][0x248] ;  /* 0x0000920000047ab9 */ /* 0x000fe20000000800 */
[----:B------:R3:W-:Y:S01]  /*20bb0*/  @P1 STG.E.U16 desc[UR14][R8.64], R11 ;  /* 0x0000000b08001986 */ /* 0x0007e2000c10150e */
[----:B------:R-:W-:Y:S01]  /*20bc0*/  ISETP.LT.AND P1, PT, R6, UR5, !P0 ;  /* 0x0000000506007c0c */ /* 0x000fe2000c721270 */
[C---:B------:R-:W-:Y:S01]  /*20bd0*/  VIADD R5, R7.reuse, UR4 ;  /* 0x0000000407057c36 */ /* 0x040fe20008000000 */
[----:B------:R-:W-:Y:S01]  /*20be0*/  LEA R6, P6, R7, R2, 0x1 ;  /* 0x0000000207067211 */ /* 0x000fe200078c08ff */
[----:B------:R-:W-:Y:S01]  /*20bf0*/  ULDC UR4, c[0x0][0x248] ;  /* 0x0000920000047ab9 */ /* 0x000fe20000000800 */
[----:B----4-:R-:W-:Y:S01]  /*20c00*/  PRMT R13, R107, 0x7632, R13 ;  /* 0x000076326b0d7816 */ /* 0x010fe2000000000d */
[----:B------:R-:W-:Y:S01]  /*20c10*/  @P3 STG.E.U16 desc[UR14][R14.64], R107 ;  /* 0x0000006b0e003986 */ /* 0x000fe2000c10150e */
[----:B------:R-:W-:Y:S01]  /*20c20*/  LEA.HI.X.SX32 R7, R7, R3, 0x1, P6 ;  /* 0x0000000307077211 */ /* 0x000fe200030f0eff */
[----:B------:R-:W-:-:S02]  /*20c30*/  ULDC UR5, c[0x0][0x22c] ;  /* 0x00008b0000057ab9 */ /* 0x000fc40000000800 */
[----:B------:R-:W-:Y:S01]  /*20c40*/  ISETP.LT.AND P3, PT, R177, UR5, !P0 ;  /* 0x00000005b1007c0c */ /* 0x000fe2000c761270 */
[----:B------:R-:W-:Y:S01]  /*20c50*/  ULDC UR5, c[0x0][0x22c] ;  /* 0x00008b0000057ab9 */ /* 0x000fe20000000800 */
[CC--:B---3--:R-:W-:Y:S01]  /*20c60*/  LEA R8, P6, R5.reuse, R2.reuse, 0x1 ;  /* 0x0000000205087211 */ /* 0x0c8fe200078c08ff */
[C---:B------:R-:W-:Y:S01]  /*20c70*/  VIADD R11, R5.reuse, UR4 ;  /* 0x00000004050b7c36 */ /* 0x040fe20008000000 */
[----:B------:R-:W-:Y:S01]  /*20c80*/  ULDC UR4, c[0x0][0x248] ;  /* 0x0000920000047ab9 */ /* 0x000fe20000000800 */
[----:B------:R3:W-:Y:S01]  /*20c90*/  @P4 STG.E.U16 desc[UR14][R6.64], R13 ;  /* 0x0000000d06004986 */ /* 0x0007e2000c10150e */
[-C--:B------:R-:W-:Y:S01]  /*20ca0*/  LEA.HI.X.SX32 R9, R5, R3.reuse, 0x1, P6 ;  /* 0x0000000305097211 */ /* 0x080fe200030f0eff */
[C---:B------:R-:W-:Y:S01]  /*20cb0*/  VIADD R5, R11.reuse, UR4 ;  /* 0x000000040b057c36 */ /* 0x040fe20008000000 */
[CC--:B------:R-:W-:Y:S01]  /*20cc0*/  LEA R10, P6, R11.reuse, R2.reuse, 0x1 ;  /* 0x000000020b0a7211 */ /* 0x0c0fe200078c08ff */
[----:B------:R-:W-:Y:S01]  /*20cd0*/  ULDC UR4, c[0x0][0x22c] ;  /* 0x00008b0000047ab9 */ /* 0x000fe20000000800 */
[----:B------:R-:W-:Y:S01]  /*20ce0*/  ISETP.LT.AND P4, PT, R178, UR5, !P0 ;  /* 0x00000005b2007c0c */ /* 0x000fe2000c781270 */
[----:B-1----:R1:W-:Y:S01]  /*20cf0*/  @P2 STG.E.U16 desc[UR14][R8.64], R108 ;  /* 0x0000006c08002986 */ /* 0x0023e2000c10150e */
        /* <DEDUP_REMOVED lines=9> */
[C---:B-1----:R-:W-:Y:S01]  /*20d90*/  VIADD R9, R5.reuse, UR4 ;  /* 0x0000000405097c36 */ /* 0x042fe20008000000 */
[-C--:B------:R-:W-:Y:S01]  /*20da0*/  LEA R6, P6, R5, R2.reuse, 0x1 ;  /* 0x0000000205067211 */ /* 0x080fe200078c08ff */
[----:B------:R1:W-:Y:S01]  /*20db0*/  @P5 STG.E.U16 desc[UR14][R10.64], R7 ;  /* 0x000000070a005986 */ /* 0x0003e2000c10150e */
[----:B------:R-:W-:Y:S01]  /*20dc0*/  ULDC UR4, c[0x0][0x248] ;  /* 0x0000920000047ab9 */ /* 0x000fe20000000800 */
[----:B------:R-:W-:Y:S01]  /*20dd0*/  ISETP.LT.AND P5, PT, R181, UR5, !P0 ;  /* 0x00000005b5007c0c */ /* 0x000fe2000c7a1270 */
[----:B------:R-:W-:Y:S01]  /*20de0*/  ULDC UR5, c[0x0][0x22c] ;  /* 0x00008b0000057ab9 */ /* 0x000fe20000000800 */
[----:B------:R-:W-:Y:S01]  /*20df0*/  @P1 STG.E.U16 desc[UR14][R12.64], R109 ;  /* 0x0000006d0c001986 */ /* 0x000fe2000c10150e */
[----:B------:R-:W-:Y:S01]  /*20e00*/  ISETP.LT.AND P1, PT, R185, UR5, !P0 ;  /* 0x00000005b9007c0c */ /* 0x000fe2000c721270 */
[----:B------:R-:W-:Y:S01]  /*20e10*/  ULDC UR5, c[0x0][0x22c] ;  /* 0x00008b0000057ab9 */ /* 0x000fe20000000800 */
[----:B-1----:R-:W-:Y:S01]  /*20e20*/  LEA.HI.X.SX32 R7, R5, R3, 0x1, P6 ;  /* 0x0000000305077211 */ /* 0x002fe200030f0eff */
[C---:B------:R-:W-:Y:S01]  /*20e30*/  VIADD R5, R9.reuse, UR4 ;  /* 0x0000000409057c36 */ /* 0x040fe20008000000 */
[----:B------:R-:W-:Y:S01]  /*20e40*/  LEA R8, P6, R9, R2, 0x1 ;  /* 0x0000000209087211 */ /* 0x000fe200078c08ff */
[----:B------:R-:W-:Y:S01]  /*20e50*/  ULDC UR4, c[0x0][0x248] ;  /* 0x0000920000047ab9 */ /* 0x000fe20000000800 */
[----:B------:R-:W-:-:S02]  /*20e60*/  PRMT R11, R109, 0x7632, R11 ;  /* 0x000076326d0b7816 */ /* 0x000fc4000000000b */
[-C--:B------:R-:W-:Y:S02]  /*20e70*/  LEA.HI.X.SX32 R9, R9, R3.reuse, 0x1, P6 ;  /* 0x0000000309097211 */ /* 0x080fe400030f0eff */
[----:B------:R-:W-:Y:S01]  /*20e80*/  LEA R10, P6, R5, R2, 0x1 ;  /* 0x00000002050a7211 */ /* 0x000fe200078c08ff */
[----:B------:R1:W-:Y:S01]  /*20e90*/  @P3 STG.E.U16 desc[UR14][R6.64], R11 ;  /* 0x0000000b06003986 */ /* 0x0003e2000c10150e */
[----:B------:R-:W-:Y:S01]  /*20ea0*/  ISETP.LT.AND P3, PT, R186, UR5, !P0 ;  /* 0x00000005ba007c0c */ /* 0x000fe2000c761270 */
[----:B------:R-:W-:Y:S02]  /*20eb0*/  ULDC UR5, c[0x0][0x22c] ;  /* 0x00008b0000057ab9 */ /* 0x000fe40000000800 */
[----:B------:R3:W-:Y:S01]  /*20ec0*/  @P4 STG.E.U16 desc[UR14][R8.64], R110 ;  /* 0x0000006e08004986 */ /* 0x0007e2000c10150e */
[----:B------:R-:W-:Y:S01]  /*20ed0*/  ISETP.LT.AND P4, PT, R187, UR5, !P0 ;  /* 0x00000005bb007c0c */ /* 0x000fe2000c781270 */
[----:B------:R-:W-:Y:S01]  /*20ee0*/  ULDC UR5, c[0x0][0x22c] ;  /* 0x00008b0000057ab9 */ /* 0x000fe20000000800 */
[C---:B-1----:R-:W-:Y:S01]  /*20ef0*/  LEA.HI.X.SX32 R11, R5.reuse, R3, 0x1, P6 ;  /* 0x00000003050b7211 */ /* 0x042fe200030f0eff */
[----:B------:R-:W-:Y:S01]  /*20f00*/  VIADD R5, R5, UR4 ;  /* 0x0000000405057c36 */ /* 0x000fe20008000000 */
[----:B------:R-:W-:Y:S01]  /*20f10*/  PRMT R7, R110, 0x7632, R7 ;  /* 0x000076326e077816 */ /* 0x000fe20000000007 */
[----:B------:R-:W-:-:S02]  /*20f20*/  ULDC UR4, c[0x0][0x248] ;  /* 0x0000920000047ab9 */ /* 0x000fc40000000800 */
[C---:B---3--:R-:W-:Y:S01]  /*20f30*/  VIADD R9, R5.reuse, UR4 ;  /* 0x0000000405097c36 */ /* 0x048fe20008000000 */
[-C--:B------:R-:W-:Y:S01]  /*20f40*/  LEA R6, P6, R5, R2.reuse, 0x1 ;  /* 0x0000000205067211 */ /* 0x080fe200078c08ff */
[----:B------:R1:W-:Y:S01]  /*20f50*/  @P2 STG.E.U16 desc[UR14][R10.64], R7 ;  /* 0x000000070a002986 */ /* 0x0003e2000c10150e */
[----:B------:R-:W-:Y:S01]  /*20f60*/  ULDC UR4, c[0x0][0x248] ;  /* 0x0000920000047ab9 */ /* 0x000fe20000000800 */
[----:B------:R-:W-:Y:S01]  /*20f70*/  ISETP.LT.AND P2, PT, R189, UR5, !P0 ;  /* 0x00000005bd007c0c */ /* 0x000fe2000c741270 */
[----:B------:R-:W-:Y:S01]  /*20f80*/  ULDC UR5, c[0x0][0x22c] ;  /* 0x00008b0000057ab9 */ /* 0x000fe20000000800 */
[-C--:B-1----:R-:W-:Y:S01]  /*20f90*/  LEA.HI.X.SX32 R7, R5, R3.reuse, 0x1, P6 ;  /* 0x0000000305077211 */ /* 0x082fe200030f0eff */
[C---:B------:R-:W-:Y:S01]  /*20fa0*/  VIADD R5, R9.reuse, UR4 ;  /* 0x0000000409057c36 */ /* 0x040fe20008000000 */
[----:B------:R-:W-:Y:S01]  /*20fb0*/  LEA R8, P6, R9, R2, 0x1 ;  /* 0x0000000209087211 */ /* 0x000fe200078c08ff */
[----:B------:R-:W-:Y:S01]  /*20fc0*/  ULDC UR4, c[0x0][0x22c] ;  /* 0x00008b0000047ab9 */ /* 0x000fe20000000800 */
[----:B------:R-:W-:Y:S01]  /*20fd0*/  PRMT R11, R111, 0x7632, R11 ;  /* 0x000076326f0b7816 */ /* 0x000fe2000000000b */
[----:B------:R-:W-:Y:S01]  /*20fe0*/  @P5 STG.E.U16 desc[UR14][R6.64], R111 ;  /* 0x0000006f06005986 */ /* 0x000fe2000c10150e */
[----:B------:R-:W-:-:S02]  /*20ff0*/  LEA.HI.X.SX32 R9, R9, R3, 0x1, P6 ;  /* 0x0000000309097211 */ /* 0x000fc400030f0eff */
[-C--:B------:R-:W-:Y:S02]  /*21000*/  LEA R10, P5, R5, R2.reuse, 0x1 ;  /* 0x00000002050a7211 */ /* 0x080fe400078a08ff */
[----:B------:R-:W-:Y:S01]  /*21010*/  ISETP.LT.AND P6, PT, R193, UR4, !P0 ;  /* 0x00000004c1007c0c */ /* 0x000fe2000c7c1270 */
[----:B------:R1:W-:Y:S01]  /*21020*/  @P1 STG.E.U16 desc[UR14][R8.64], R11 ;  /* 0x0000000b08001986 */ /* 0x0003e2000c10150e */
[----:B------:R-:W-:Y:S01]  /*21030*/  ULDC UR4, c[0x0][0x248] ;  /* 0x0000920000047ab9 */ /* 0x000fe20000000800 */
[----:B------:R-:W-:Y:S01]  /*21040*/  ISETP.LT.AND P1, PT, R194, UR5, !P0 ;  /* 0x00000005c2007c0c */ /* 0x000fe2000c721270 */
[----:B------:R-:W-:Y:S01]  /*21050*/  ULDC UR5, c[0x0][0x22c] ;  /* 0x00008b0000057ab9 */ /* 0x000fe20000000800 */
[C---:B-1----:R-:W-:Y:S01]  /*21060*/  LEA.HI.X.SX32 R11, R5.reuse, R3, 0x1, P5 ;  /* 0x00000003050b7211 */ /* 0x042fe200028f0eff */
[----:B------:R-:W-:Y:S01]  /*21070*/  VIADD R5, R5, UR4 ;  /* 0x0000000405057c36 */ /* 0x000fe20008000000 */
[----:B------:R-:W-:Y:S01]  /*21080*/  ULDC UR4, c[0x0][0x248] ;  /* 0x0000920000047ab9 */ /* 0x000fe20000000800 */
[----:B------:R-:W-:Y:S01]  /*21090*/  ISETP.LT.AND P5, PT, R195, UR5, !P0 ;  /* 0x00000005c3007c0c */ /* 0x000fe2000c7a1270 */
[----:B------:R-:W-:Y:S01]  /*210a0*/  ULDC UR5, c[0x0][0x22c] ;  /* 0x00008b0000057ab9 */ /* 0x000fe20000000800 */
[----:B--2---:R1:W-:Y:S01]  /*210b0*/  @P3 STG.E.U16 desc[UR14][R10.64], R112 ;  /* 0x000000700a003986 */ /* 0x0043e2000c10150e */
[C---:B------:R-:W-:Y:S01]  /*210c0*/  LEA R6, P3, R5.reuse, R2, 0x1 ;  /* 0x0000000205067211 */ /* 0x040fe200078608ff */
[----:B------:R-:W-:Y:S01]  /*210d0*/  VIADD R12, R5, UR4 ;  /* 0x00000004050c7c36 */ /* 0x000fe20008000000 */
[----:B------:R-:W-:-:S02]  /*210e0*/  ULDC UR4, c[0x0][0x22c] ;  /* 0x00008b0000047ab9 */ /* 0x000fc40000000800 */
[----:B------:R-:W-:Y:S02]  /*210f0*/  LEA.HI.X.SX32 R7, R5, R3, 0x1, P3 ;  /* 0x0000000305077211 */ /* 0x000fe400018f0eff */
[----:B------:R-:W-:Y:S02]  /*21100*/  PRMT R5, R112, 0x7632, R5 ;  /* 0x0000763270057816 */ /* 0x000fe40000000005 */
[----:B------:R-:W-:-:S03]  /*21110*/  LEA R8, P3, R12, R2, 0x1 ;  /* 0x000000020c087211 */ /* 0x000fc600078608ff */
[----:B------:R2:W-:Y:S01]  /*21120*/  @P4 STG.E.U16 desc[UR14][R6.64], R5 ;  /* 0x0000000506004986 */ /* 0x0005e2000c10150e */
[----:B------:R-:W-:Y:S01]  /*21130*/  ISETP.LT.AND P4, PT, R197, UR4, !P0 ;  /* 0x00000004c5007c0c */ /* 0x000fe2000c781270 */
[----:B------:R-:W-:Y:S01]  /*21140*/  ULDC UR4, c[0x0][0x248] ;  /* 0x0000920000047ab9 */ /* 0x000fe20000000800 */
[C---:B------:R-:W-:Y:S01]  /*21150*/  LEA.HI.X.SX32 R9, R12.reuse, R3, 0x1, P3 ;  /* 0x000000030c097211 */ /* 0x040fe200018f0eff */
[----:B------:R-:W-:Y:S01]  /*21160*/  VIADD R12, R12, UR4 ;  /* 0x000000040c0c7c36 */ /* 0x000fe20008000000 */
[----:B------:R-:W-:Y:S01]  /*21170*/  ULDC UR4, c[0x0][0x248] ;  /* 0x0000920000047ab9 */ /* 0x000fe20000000800 */
[----:B------:R-:W-:Y:S01]  /*21180*/  ISETP.LT.AND P3, PT, R201, UR5, !P0 ;  /* 0x00000005c9007c0c */ /* 0x000fe2000c761270 */
[----:B------:R-:W-:Y:S01]  /*21190*/  ULDC UR5, c[0x0][0x22c] ;  /* 0x00008b0000057ab9 */ /* 0x000fe20000000800 */
[----:B------:R3:W-:Y:S01]  /*211a0*/  @P2 STG.E.U16 desc[UR14][R8.64], R113 ;  /* 0x0000007108002986 */ /* 0x0007e2000c10150e */
[C---:B-1----:R-:W-:Y:S01]  /*211b0*/  LEA R10, P2, R12.reuse, R2, 0x1 ;  /* 0x000000020c0a7211 */ /* 0x042fe200078408ff */
[----:B--2---:R-:W-:Y:S01]  /*211c0*/  VIADD R5, R12, UR4 ;  /* 0x000000040c057c36 */ /* 0x004fe20008000000 */
[----:B------:R-:W-:-:S02]  /*211d0*/  ULDC UR4, c[0x0][0x248] ;  /* 0x0000920000047ab9 */ /* 0x000fc40000000800 */
[-C--:B------:R-:W-:Y:S01]  /*211e0*/  LEA.HI.X.SX32 R11, R12, R3.reuse, 0x1, P2 ;  /* 0x000000030c0b7211 */ /* 0x080fe200010f0eff */
[C---:B------:R-:W-:Y:S01]  /*211f0*/  VIADD R12, R5.reuse, UR4 ;  /* 0x00000004050c7c36 */ /* 0x040fe20008000000 */
[-C--:B------:R-:W-:Y:S01]  /*21200*/  LEA R6, P2, R5, R2.reuse, 0x1 ;  /* 0x0000000205067211 */ /* 0x080fe200078408ff */
[----:B------:R-:W-:Y:S01]  /*21210*/  ULDC UR4, c[0x0][0x248] ;  /* 0x0000920000047ab9 */ /* 0x000fe20000000800 */
[----:B---3--:R-:W-:Y:S02]  /*21220*/  PRMT R9, R113, 0x7632, R9 ;  /* 0x0000763271097816 */ /* 0x008fe40000000009 */
[----:B------:R-:W-:Y:S01]  /*21230*/  LEA.HI.X.SX32 R7, R5, R3, 0x1, P2 ;  /* 0x0000000305077211 */ /* 0x000fe200010f0eff */
[C---:B------:R-:W-:Y:S01]  /*21240*/  VIADD R5, R12.reuse, UR4 ;  /* 0x000000040c057c36 */ /* 0x040fe20008000000 */
[----:B------:R-:W-:Y:S01]  /*21250*/  ULDC UR4, c[0x0][0x22c] ;  /* 0x00008b0000047ab9 */ /* 0x000fe20000000800 */
[----:B------:R1:W-:Y:S01]  /*21260*/  @P6 STG.E.U16 desc[UR14][R10.64], R9 ;  /* 0x000000090a006986 */ /* 0x0003e2000c10150e */
[----:B------:R-:W-:-:S02]  /*21270*/  LEA R8, P6, R12, R2, 0x1 ;  /* 0x000000020c087211 */ /* 0x000fc400078c08ff */
[----:B------:R-:W-:Y:S01]  /*21280*/  ISETP.LT.AND P2, PT, R202, UR5, !P0 ;  /* 0x00000005ca007c0c */ /* 0x000fe2000c741270 */
[----:B------:R2:W-:Y:S01]  /*21290*/  @P1 STG.E.U16 desc[UR14][R6.64], R114 ;  /* 0x0000007206001986 */ /* 0x0005e2000c10150e */
[----:B------:R-:W-:Y:S01]  /*212a0*/  ISETP.LT.AND P1, PT, R203, UR4, !P0 ;  /* 0x00000004cb007c0c */ /* 0x000fe2000c721270 */
[----:B------:R-:W-:Y:S01]  /*212b0*/  ULDC UR4, c[0x0][0x248] ;  /* 0x0000920000047ab9 */ /* 0x000fe20000000800 */
[----:B------:R-:W-:Y:S01]  /*212c0*/  ULDC UR5, c[0x0][0x22c] ;  /* 0x00008b0000057ab9 */ /* 0x000fe20000000800 */
[-C--:B-1----:R-:W-:Y:S02]  /*212d0*/  LEA.HI.X.SX32 R9, R12, R3.reuse, 0x1, P6 ;  /* 0x000000030c097211 */ /* 0x082fe400030f0eff */
[CC--:B------:R-:W-:Y:S02]  /*212e0*/  LEA R12, P6, R5.reuse, R2.reuse, 0x1 ;  /* 0x00000002050c7211 */ /* 0x0c0fe400078c08ff */
[----:B--2---:R-:W-:Y:S02]  /*212f0*/  PRMT R7, R114, 0x7632, R7 ;  /* 0x0000763272077816 */ /* 0x004fe40000000007 */
[C---:B------:R-:W-:Y:S01]  /*21300*/  LEA.HI.X.SX32 R13, R5.reuse, R3, 0x1, P6 ;  /* 0x00000003050d7211 */ /* 0x040fe200030f0eff */
[----:B------:R-:W-:Y:S01]  /*21310*/  VIADD R5, R5, UR4 ;  /* 0x0000000405057c36 */ /* 0x000fe20008000000 */
[----:B------:R-:W-:Y:S01]  /*21320*/  ULDC UR4, c[0x0][0x248] ;  /* 0x0000920000047ab9 */ /* 0x000fe20000000800 */
[----:B------:R1:W-:Y:S01]  /*21330*/  @P5 STG.E.U16 desc[UR14][R8.64], R7 ;  /* 0x0000000708005986 */ /* 0x0003e2000c10150e */
[----:B------:R-:W-:Y:S01]  /*21340*/  PRMT R11, R115, 0x7632, R11 ;  /* 0x00007632730b7816 */ /* 0x000fe2000000000b */
[C---:B------:R-:W-:Y:S01]  /*21350*/  VIADD R0, R5.reuse, UR4 ;  /* 0x0000000405007c36 */ /* 0x040fe20008000000 */
[----:B------:R-:W-:Y:S01]  /*21360*/  LEA R6, P6, R5, R2, 0x1 ;  /* 0x0000000205067211 */ /* 0x000fe200078c08ff */
[----:B------:R-:W-:Y:S01]  /*21370*/  ULDC UR4, c[0x0][0x248] ;  /* 0x0000920000047ab9 */ /* 0x000fe20000000800 */
[----:B------:R-:W-:Y:S01]  /*21380*/  @P4 STG.E.U16 desc[UR14][R12.64], R115 ;  /* 0x000000730c004986 */ /* 0x000fe2000c10150e */
[----:B------:R-:W-:Y:S01]  /*21390*/  ISETP.LT.AND P5, PT, R205, UR5, !P0 ;  /* 0x00000005cd007c0c */ /* 0x000fe2000c7a1270 */
[----:B------:R-:W-:-:S02]  /*213a0*/  ULDC UR5, c[0x0][0x22c] ;  /* 0x00008b0000057ab9 */ /* 0x000fc40000000800 */
[----:B------:R-:W-:Y:S01]  /*213b0*/  ISETP.LT.AND P4, PT, R209, UR5, !P0 ;  /* 0x00000005d1007c0c */ /* 0x000fe2000c781270 */
[----:B------:R-:W-:Y:S01]  /*213c0*/  ULDC UR5, c[0x0][0x22c] ;  /* 0x00008b0000057ab9 */ /* 0x000fe20000000800 */
[-C--:B-1----:R-:W-:Y:S01]  /*213d0*/  LEA.HI.X.SX32 R7, R5, R3.reuse, 0x1, P6 ;  /* 0x0000000305077211 */ /* 0x082fe200030f0eff */
[C---:B------:R-:W-:Y:S01]  /*213e0*/  VIADD R5, R0.reuse, UR4 ;  /* 0x0000000400057c36 */ /* 0x040fe20008000000 */
[CC--:B------:R-:W-:Y:S01]  /*213f0*/  LEA R8, P6, R0.reuse, R2.reuse, 0x1 ;  /* 0x0000000200087211 */ /* 0x0c0fe200078c08ff */
[----:B------:R-:W-:Y:S02]  /*21400*/  ULDC UR4, c[0x0][0x248] ;  /* 0x0000920000047ab9 */ /* 0x000fe40000000800 */
[----:B------:R1:W-:Y:S01]  /*21410*/  @P3 STG.E.U16 desc[UR14][R6.64], R11 ;  /* 0x0000000b06003986 */ /* 0x0003e2000c10150e */
[----:B------:R-:W-:Y:S02]  /*21420*/  LEA.HI.X.SX32 R9, R0, R3, 0x1, P6 ;  /* 0x0000000300097211 */ /* 0x000fe400030f0eff */
[----:B------:R-:W-:-:S02]  /*21430*/  LEA R10, P6, R5, R2, 0x1 ;  /* 0x00000002050a7211 */ /* 0x000fc400078c08ff */
[----:B------:R-:W-:Y:S01]  /*21440*/  ISETP.LT.AND P3, PT, R210, UR5, !P0 ;  /* 0x00000005d2007c0c */ /* 0x000fe2000c761270 */
[----:B0-----:R-:W-:Y:S01]  /*21450*/  @P2 STG.E.U16 desc[UR14][R8.64], R16 ;  /* 0x0000001008002986 */ /* 0x001fe2000c10150e */
[----:B------:R-:W-:Y:S02]  /*21460*/  ULDC UR5, c[0x0][0x22c] ;  /* 0x00008b0000057ab9 */ /* 0x000fe40000000800 */
[----:B------:R-:W-:Y:S01]  /*21470*/  ISETP.LT.AND P2, PT, R211, UR5, !P0 ;  /* 0x00000005d3007c0c */ /* 0x000fe2000c741270 */
[----:B------:R-:W-:Y:S01]  /*21480*/  ULDC UR5, c[0x0][0x248] ;  /* 0x0000920000057ab9 */ /* 0x000fe20000000800 */
[C---:B-1----:R-:W-:Y:S01]  /*21490*/  LEA.HI.X.SX32 R11, R5.reuse, R3, 0x1, P6 ;  /* 0x00000003050b7211 */ /* 0x042fe200030f0eff */
[----:B------:R-:W-:Y:S01]  /*214a0*/  VIADD R5, R5, UR4 ;  /* 0x0000000405057c36 */ /* 0x000fe20008000000 */
[----:B------:R-:W-:Y:S01]  /*214b0*/  PRMT R7, R16, 0x7632, R7 ;  /* 0x0000763210077816 */ /* 0x000fe20000000007 */
[----:B------:R-:W-:Y:S02]  /*214c0*/  ULDC UR4, c[0x0][0x248] ;  /* 0x0000920000047ab9 */ /* 0x000fe40000000800 */
[C---:B------:R-:W-:Y:S01]  /*214d0*/  VIADD R0, R5.reuse, UR4 ;  /* 0x0000000405007c36 */ /* 0x040fe20008000000 */
[----:B------:R-:W-:Y:S01]  /*214e0*/  ULDC UR4, c[0x0][0x248] ;  /* 0x0000920000047ab9 */ /* 0x000fe20000000800 */
[----:B------:R0:W-:Y:S01]  /*214f0*/  @P1 STG.E.U16 desc[UR14][R10.64], R7 ;  /* 0x000000070a001986 */ /* 0x0001e2000c10150e */
[----:B------:R-:W-:Y:S01]  /*21500*/  LEA R6, P1, R5, R2, 0x1 ;  /* 0x0000000205067211 */ /* 0x000fe200078208ff */
[----:B------:R-:W-:Y:S01]  /*21510*/  VIADD R12, R0, UR4 ;  /* 0x00000004000c7c36 */ /* 0x000fe20008000000 */
[----:B------:R-:W-:-:S02]  /*21520*/  ULDC UR4, c[0x0][0x248] ;  /* 0x0000920000047ab9 */ /* 0x000fc40000000800 */
[-C--:B0-----:R-:W-:Y:S01]  /*21530*/  LEA.HI.X.SX32 R7, R5, R3.reuse, 0x1, P1 ;  /* 0x0000000305077211 */ /* 0x081fe200008f0eff */
[----:B------:R-:W-:Y:S01]  /*21540*/  VIADD R5, R12, UR4 ;  /* 0x000000040c057c36 */ /* 0x000fe20008000000 */
[-C--:B------:R-:W-:Y:S01]  /*21550*/  LEA R8, P1, R0, R2.reuse, 0x1 ;  /* 0x0000000200087211 */ /* 0x080fe200078208ff */
[----:B------:R-:W-:Y:S01]  /*21560*/  ULDC UR4, c[0x0][0x248] ;  /* 0x0000920000047ab9 */ /* 0x000fe20000000800 */
[-C--:B------:R-:W-:Y:S01]  /*21570*/  LEA R10, P6, R12, R2.reuse, 0x1 ;  /* 0x000000020c0a7211 */ /* 0x080fe200078c08ff */
[----:B------:R-:W-:Y:S01]  /*21580*/  VIADD R15, R5, UR5 ;  /* 0x00000005050f7c36 */ /* 0x000fe20008000000 */
[-C--:B------:R-:W-:Y:S01]  /*21590*/  LEA.HI.X.SX32 R9, R0, R3.reuse, 0x1, P1 ;  /* 0x0000000300097211 */ /* 0x080fe200008f0eff */
[----:B------:R0:W-:Y:S01]  /*215a0*/  @P5 STG.E.U16 desc[UR14][R6.64], R17 ;  /* 0x0000001106005986 */ /* 0x0001e2000c10150e */
[----:B------:R-:W-:Y:S01]  /*215b0*/  LEA.HI.X.SX32 R11, R12, R3, 0x1, P6 ;  /* 0x000000030c0b7211 */ /* 0x000fe200030f0eff */
[C---:B------:R-:W-:Y:S01]  /*215c0*/  VIADD R0, R15.reuse, UR4 ;  /* 0x000000040f007c36 */ /* 0x040fe20008000000 */
[-C--:B------:R-:W-:Y:S01]  /*215d0*/  LEA R14, P1, R15, R2.reuse, 0x1 ;  /* 0x000000020f0e7211 */ /* 0x080fe200078208ff */
[----:B------:R-:W-:Y:S01]  /*215e0*/  ULDC UR4, c[0x0][0x22c] ;  /* 0x00008b0000047ab9 */ /* 0x000fe20000000800 */
[----:B------:R-:W-:-:S02]  /*215f0*/  LEA R12, P6, R5, R2, 0x1 ;  /* 0x00000002050c7211 */ /* 0x000fc400078c08ff */
[-C--:B------:R-:W-:Y:S02]  /*21600*/  LEA.HI.X.SX32 R15, R15, R3.reuse, 0x1, P1 ;  /* 0x000000030f0f7211 */ /* 0x080fe400008f0eff */
[----:B------:R-:W-:Y:S02]  /*21610*/  ISETP.LT.AND P1, PT, R4, UR4, !P0 ;  /* 0x0000000404007c0c */ /* 0x000fe4000c721270 */
[----:B------:R-:W-:Y:S02]  /*21620*/  LEA.HI.X.SX32 R13, R5, R3, 0x1, P6 ;  /* 0x00000003050d7211 */ /* 0x000fe400030f0eff */
[----:B------:R-:W-:Y:S02]  /*21630*/  ISETP.LT.AND P0, PT, R213, UR6, !P0 ;  /* 0x00000006d5007c0c */ /* 0x000fe4000c701270 */
[----:B------:R-:W-:Y:S02]  /*21640*/  LEA R2, P6, R0, R2, 0x1 ;  /* 0x0000000200027211 */ /* 0x000fe400078c08ff */
[----:B------:R-:W-:-:S02]  /*21650*/  PRMT R4, R17, 0x7632, R4 ;  /* 0x0000763211047816 */ /* 0x000fc40000000004 */
[----:B------:R-:W-:Y:S02]  /*21660*/  LEA.HI.X.SX32 R3, R0, R3, 0x1, P6 ;  /* 0x0000000300037211 */ /* 0x000fe400030f0eff */
[----:B------:R-:W-:Y:S01]  /*21670*/  PRMT R0, R18, 0x7632, R0 ;  /* 0x0000763212007816 */ /* 0x000fe20000000000 */
[----:B------:R0:W-:Y:S04]  /*21680*/  @P4 STG.E.U16 desc[UR14][R8.64], R4 ;  /* 0x0000000408004986 */ /* 0x0001e8000c10150e */
[----:B------:R0:W-:Y:S04]  /*21690*/  @P3 STG.E.U16 desc[UR14][R10.64], R18 ;  /* 0x000000120a003986 */ /* 0x0001e8000c10150e */
[----:B------:R0:W-:Y:S04]  /*216a0*/  @P2 STG.E.U16 desc[UR14][R12.64], R0 ;  /* 0x000000000c002986 */ /* 0x0001e8000c10150e */
[----:B------:R0:W-:Y:S01]  /*216b0*/  @P1 STG.E.U16 desc[UR14][R14.64], R19 ;  /* 0x000000130e001986 */ /* 0x0001e2000c10150e */
[----:B------:R-:W-:Y:S05]  /*216c0*/  @!P0 EXIT ;  /* 0x000000000000894d */ /* 0x000fea0003800000 */
[----:B0-----:R-:W-:-:S05]  /*216d0*/  PRMT R19, R19, 0x7632, R19 ;  /* 0x0000763213137816 */ /* 0x001fca0000000013 */
[----:B------:R-:W-:Y:S01]  /*216e0*/  STG.E.U16 desc[UR14][R2.64], R19 ;  /* 0x0000001302007986 */ /* 0x000fe2000c10150e */
[----:B------:R-:W-:Y:S05]  /*216f0*/  EXIT ;  /* 0x000000000000794d */ /* 0x000fea0003800000 */
.L_x_2:
[----:B------:R-:W-:-:S00]  /*21700*/  BRA `(.L_x_2) ;  /* 0xfffffffc00fc7947 */ /* 0x000fc0000383ffff */
[----:B------:R-:W-:-:S00]  /*21710*/  NOP ;  /* 0x0000000000007918 */ /* 0x000fc00000000000 */
        /* <DEDUP_REMOVED lines=14> */
.L_x_3:


//--------------------- .nv.shared.matmul_kernel  --------------------------
	.section	.nv.shared.matmul_kernel,"aw",@nobits
	.sectionflags	@""
	.align	16
	.zero		1024


//--------------------- .nv.shared.reserved.0     --------------------------
	.section	.nv.shared.reserved.0,"aw",@nobits
	.weak		__nv_reservedSMEM_offset_0_alias
	.size		__nv_reservedSMEM_offset_0_alias, 0, 0
	.other		__nv_reservedSMEM_offset_0_alias,@"STO_CUDA_RESERVED_SHARED STV_DEFAULT"
__nv_reservedSMEM_offset_0_alias:
	.zero		0


//--------------------- .nv.constant0.matmul_kernel --------------------------
	.section	.nv.constant0.matmul_kernel,"a",@progbits
	.sectionflags	@""
	.align	4
.nv.constant0.matmul_kernel:
	.zero		608


//--------------------- SYMBOLS --------------------------

	.type		.nv.reservedSmem.offset0,@object
	.size		.nv.reservedSmem.offset0,0x4
